//
// Generated by NVIDIA NVVM Compiler
//
// Compiler Build ID: CL-36424714
// Cuda compilation tools, release 13.0, V13.0.88
// Based on NVVM 20.0.0
//

.version 9.0
.target sm_100
.address_size 64

	// .globl	_ZN6thrust24THRUST_300001_SM_1000_NS8cuda_cub4core6detail13_kernel_agentINS1_16__set_operations9InitAgentIN3cub18CUB_300001_SM_100013ScanTileStateIiLb1EEEiEEJSA_iEEEvDpT0_
.global .align 1 .b8 _ZN30_INTERNAL_fdbd9c0d_4_k_cu_main4cuda3std3__45__cpo5beginE[1];
.global .align 1 .b8 _ZN30_INTERNAL_fdbd9c0d_4_k_cu_main4cuda3std3__45__cpo3endE[1];
.global .align 1 .b8 _ZN30_INTERNAL_fdbd9c0d_4_k_cu_main4cuda3std3__45__cpo6cbeginE[1];
.global .align 1 .b8 _ZN30_INTERNAL_fdbd9c0d_4_k_cu_main4cuda3std3__45__cpo4cendE[1];
.global .align 1 .b8 _ZN30_INTERNAL_fdbd9c0d_4_k_cu_main4cuda3std3__45__cpo6rbeginE[1];
.global .align 1 .b8 _ZN30_INTERNAL_fdbd9c0d_4_k_cu_main4cuda3std3__45__cpo4rendE[1];
.global .align 1 .b8 _ZN30_INTERNAL_fdbd9c0d_4_k_cu_main4cuda3std3__45__cpo7crbeginE[1];
.global .align 1 .b8 _ZN30_INTERNAL_fdbd9c0d_4_k_cu_main4cuda3std3__45__cpo5crendE[1];
.global .align 1 .b8 _ZN30_INTERNAL_fdbd9c0d_4_k_cu_main4cuda3std3__432_GLOBAL__N__fdbd9c0d_4_k_cu_main6ignoreE[1];
.global .align 1 .b8 _ZN30_INTERNAL_fdbd9c0d_4_k_cu_main4cuda3std3__419piecewise_constructE[1];
.global .align 1 .b8 _ZN30_INTERNAL_fdbd9c0d_4_k_cu_main4cuda3std3__48in_placeE[1];
.global .align 1 .b8 _ZN30_INTERNAL_fdbd9c0d_4_k_cu_main4cuda3std3__420unreachable_sentinelE[1];
.global .align 1 .b8 _ZN30_INTERNAL_fdbd9c0d_4_k_cu_main4cuda3std3__47nulloptE[1];
.global .align 1 .b8 _ZN30_INTERNAL_fdbd9c0d_4_k_cu_main4cuda3std3__48unexpectE[1];
.global .align 1 .b8 _ZN30_INTERNAL_fdbd9c0d_4_k_cu_main4cuda3std6ranges3__45__cpo4swapE[1];
.global .align 1 .b8 _ZN30_INTERNAL_fdbd9c0d_4_k_cu_main4cuda3std6ranges3__45__cpo9iter_moveE[1];
.global .align 1 .b8 _ZN30_INTERNAL_fdbd9c0d_4_k_cu_main4cuda3std6ranges3__45__cpo5beginE[1];
.global .align 1 .b8 _ZN30_INTERNAL_fdbd9c0d_4_k_cu_main4cuda3std6ranges3__45__cpo3endE[1];
.global .align 1 .b8 _ZN30_INTERNAL_fdbd9c0d_4_k_cu_main4cuda3std6ranges3__45__cpo6cbeginE[1];
.global .align 1 .b8 _ZN30_INTERNAL_fdbd9c0d_4_k_cu_main4cuda3std6ranges3__45__cpo4cendE[1];
.global .align 1 .b8 _ZN30_INTERNAL_fdbd9c0d_4_k_cu_main4cuda3std6ranges3__45__cpo7advanceE[1];
.global .align 1 .b8 _ZN30_INTERNAL_fdbd9c0d_4_k_cu_main4cuda3std6ranges3__45__cpo9iter_swapE[1];
.global .align 1 .b8 _ZN30_INTERNAL_fdbd9c0d_4_k_cu_main4cuda3std6ranges3__45__cpo4nextE[1];
.global .align 1 .b8 _ZN30_INTERNAL_fdbd9c0d_4_k_cu_main4cuda3std6ranges3__45__cpo4prevE[1];
.global .align 1 .b8 _ZN30_INTERNAL_fdbd9c0d_4_k_cu_main4cuda3std6ranges3__45__cpo4dataE[1];
.global .align 1 .b8 _ZN30_INTERNAL_fdbd9c0d_4_k_cu_main4cuda3std6ranges3__45__cpo5cdataE[1];
.global .align 1 .b8 _ZN30_INTERNAL_fdbd9c0d_4_k_cu_main4cuda3std6ranges3__45__cpo4sizeE[1];
.global .align 1 .b8 _ZN30_INTERNAL_fdbd9c0d_4_k_cu_main4cuda3std6ranges3__45__cpo5ssizeE[1];
.global .align 1 .b8 _ZN30_INTERNAL_fdbd9c0d_4_k_cu_main4cuda3std6ranges3__45__cpo8distanceE[1];
.global .align 1 .b8 _ZN30_INTERNAL_fdbd9c0d_4_k_cu_main6thrust24THRUST_300001_SM_1000_NS8cuda_cub3parE[1];
.global .align 1 .b8 _ZN30_INTERNAL_fdbd9c0d_4_k_cu_main6thrust24THRUST_300001_SM_1000_NS8cuda_cub10par_nosyncE[1];
.global .align 1 .b8 _ZN30_INTERNAL_fdbd9c0d_4_k_cu_main6thrust24THRUST_300001_SM_1000_NS6system6detail10sequential3seqE[1];
.global .align 1 .b8 _ZN30_INTERNAL_fdbd9c0d_4_k_cu_main6thrust24THRUST_300001_SM_1000_NS6system3cpp3parE[1];
.global .align 1 .b8 _ZN30_INTERNAL_fdbd9c0d_4_k_cu_main6thrust24THRUST_300001_SM_1000_NS12placeholders2_1E[1];
.global .align 1 .b8 _ZN30_INTERNAL_fdbd9c0d_4_k_cu_main6thrust24THRUST_300001_SM_1000_NS12placeholders2_2E[1];
.global .align 1 .b8 _ZN30_INTERNAL_fdbd9c0d_4_k_cu_main6thrust24THRUST_300001_SM_1000_NS12placeholders2_3E[1];
.global .align 1 .b8 _ZN30_INTERNAL_fdbd9c0d_4_k_cu_main6thrust24THRUST_300001_SM_1000_NS12placeholders2_4E[1];
.global .align 1 .b8 _ZN30_INTERNAL_fdbd9c0d_4_k_cu_main6thrust24THRUST_300001_SM_1000_NS12placeholders2_5E[1];
.global .align 1 .b8 _ZN30_INTERNAL_fdbd9c0d_4_k_cu_main6thrust24THRUST_300001_SM_1000_NS12placeholders2_6E[1];
.global .align 1 .b8 _ZN30_INTERNAL_fdbd9c0d_4_k_cu_main6thrust24THRUST_300001_SM_1000_NS12placeholders2_7E[1];
.global .align 1 .b8 _ZN30_INTERNAL_fdbd9c0d_4_k_cu_main6thrust24THRUST_300001_SM_1000_NS12placeholders2_8E[1];
.global .align 1 .b8 _ZN30_INTERNAL_fdbd9c0d_4_k_cu_main6thrust24THRUST_300001_SM_1000_NS12placeholders2_9E[1];
.global .align 1 .b8 _ZN30_INTERNAL_fdbd9c0d_4_k_cu_main6thrust24THRUST_300001_SM_1000_NS12placeholders3_10E[1];
.global .align 1 .b8 _ZN30_INTERNAL_fdbd9c0d_4_k_cu_main6thrust24THRUST_300001_SM_1000_NS3seqE[1];
.global .align 1 .b8 _ZN30_INTERNAL_fdbd9c0d_4_k_cu_main6thrust24THRUST_300001_SM_1000_NS6deviceE[1];
.extern .shared .align 16 .b8 _ZN6thrust24THRUST_300001_SM_1000_NS8cuda_cub4core6detail5shmemE[];

.visible .entry _ZN6thrust24THRUST_300001_SM_1000_NS8cuda_cub4core6detail13_kernel_agentINS1_16__set_operations9InitAgentIN3cub18CUB_300001_SM_100013ScanTileStateIiLb1EEEiEEJSA_iEEEvDpT0_(
	.param .align 8 .b8 _ZN6thrust24THRUST_300001_SM_1000_NS8cuda_cub4core6detail13_kernel_agentINS1_16__set_operations9InitAgentIN3cub18CUB_300001_SM_100013ScanTileStateIiLb1EEEiEEJSA_iEEEvDpT0__param_0[8],
	.param .u32 _ZN6thrust24THRUST_300001_SM_1000_NS8cuda_cub4core6detail13_kernel_agentINS1_16__set_operations9InitAgentIN3cub18CUB_300001_SM_100013ScanTileStateIiLb1EEEiEEJSA_iEEEvDpT0__param_1
)
.maxntid 128
{
	.reg .pred 	%p<5>;
	.reg .b32 	%r<10>;
	.reg .b64 	%rd<7>;

	ld.param.u64 	%rd2, [_ZN6thrust24THRUST_300001_SM_1000_NS8cuda_cub4core6detail13_kernel_agentINS1_16__set_operations9InitAgentIN3cub18CUB_300001_SM_100013ScanTileStateIiLb1EEEiEEJSA_iEEEvDpT0__param_0];
	ld.param.u32 	%r4, [_ZN6thrust24THRUST_300001_SM_1000_NS8cuda_cub4core6detail13_kernel_agentINS1_16__set_operations9InitAgentIN3cub18CUB_300001_SM_100013ScanTileStateIiLb1EEEiEEJSA_iEEEvDpT0__param_1];
	cvta.to.global.u64 	%rd1, %rd2;
	mov.u32 	%r1, %ctaid.x;
	mov.u32 	%r5, %ntid.x;
	mov.u32 	%r2, %tid.x;
	mad.lo.s32 	%r3, %r1, %r5, %r2;
	setp.ge.s32 	%p1, %r3, %r4;
	@%p1 bra 	$L__BB0_2;
	mul.wide.s32 	%rd3, %r3, 8;
	add.s64 	%rd4, %rd1, %rd3;
	mov.b32 	%r6, 0;
	mov.b32 	%r7, 99;
	st.global.v2.u32 	[%rd4+256], {%r7, %r6};
$L__BB0_2:
	setp.ne.s32 	%p2, %r1, 0;
	setp.gt.u32 	%p3, %r2, 31;
	or.pred  	%p4, %p2, %p3;
	@%p4 bra 	$L__BB0_4;
	mul.wide.u32 	%rd5, %r2, 8;
	add.s64 	%rd6, %rd1, %rd5;
	mov.b32 	%r9, 0;
	st.global.v2.u32 	[%rd6], {%r9, %r9};
$L__BB0_4:
	ret;

}
	// .globl	_ZN6thrust24THRUST_300001_SM_1000_NS8cuda_cub4core6detail13_kernel_agentINS1_16__set_operations14PartitionAgentINS0_12zip_iteratorIN4cuda3std3__45tupleIJNS0_6detail15normal_iteratorINS0_10device_ptrIiEEEENS7_INSB_IJSG_SG_EEEEEEEEEENS7_INSB_IJSG_NS0_17constant_iteratorINSB_IJiiEEENS0_11use_defaultESN_EEEEEEEiNSC_13compare_firstINSA_4lessIiEEEEEEJSK_SQ_iiiPNSA_4pairIiiEESU_iEEEvDpT0_
.visible .entry _ZN6thrust24THRUST_300001_SM_1000_NS8cuda_cub4core6detail13_kernel_agentINS1_16__set_operations14PartitionAgentINS0_12zip_iteratorIN4cuda3std3__45tupleIJNS0_6detail15normal_iteratorINS0_10device_ptrIiEEEENS7_INSB_IJSG_SG_EEEEEEEEEENS7_INSB_IJSG_NS0_17constant_iteratorINSB_IJiiEEENS0_11use_defaultESN_EEEEEEEiNSC_13compare_firstINSA_4lessIiEEEEEEJSK_SQ_iiiPNSA_4pairIiiEESU_iEEEvDpT0_(
	.param .align 8 .b8 _ZN6thrust24THRUST_300001_SM_1000_NS8cuda_cub4core6detail13_kernel_agentINS1_16__set_operations14PartitionAgentINS0_12zip_iteratorIN4cuda3std3__45tupleIJNS0_6detail15normal_iteratorINS0_10device_ptrIiEEEENS7_INSB_IJSG_SG_EEEEEEEEEENS7_INSB_IJSG_NS0_17constant_iteratorINSB_IJiiEEENS0_11use_defaultESN_EEEEEEEiNSC_13compare_firstINSA_4lessIiEEEEEEJSK_SQ_iiiPNSA_4pairIiiEESU_iEEEvDpT0__param_0[24],
	.param .align 8 .b8 _ZN6thrust24THRUST_300001_SM_1000_NS8cuda_cub4core6detail13_kernel_agentINS1_16__set_operations14PartitionAgentINS0_12zip_iteratorIN4cuda3std3__45tupleIJNS0_6detail15normal_iteratorINS0_10device_ptrIiEEEENS7_INSB_IJSG_SG_EEEEEEEEEENS7_INSB_IJSG_NS0_17constant_iteratorINSB_IJiiEEENS0_11use_defaultESN_EEEEEEEiNSC_13compare_firstINSA_4lessIiEEEEEEJSK_SQ_iiiPNSA_4pairIiiEESU_iEEEvDpT0__param_1[24],
	.param .u32 _ZN6thrust24THRUST_300001_SM_1000_NS8cuda_cub4core6detail13_kernel_agentINS1_16__set_operations14PartitionAgentINS0_12zip_iteratorIN4cuda3std3__45tupleIJNS0_6detail15normal_iteratorINS0_10device_ptrIiEEEENS7_INSB_IJSG_SG_EEEEEEEEEENS7_INSB_IJSG_NS0_17constant_iteratorINSB_IJiiEEENS0_11use_defaultESN_EEEEEEEiNSC_13compare_firstINSA_4lessIiEEEEEEJSK_SQ_iiiPNSA_4pairIiiEESU_iEEEvDpT0__param_2,
	.param .u32 _ZN6thrust24THRUST_300001_SM_1000_NS8cuda_cub4core6detail13_kernel_agentINS1_16__set_operations14PartitionAgentINS0_12zip_iteratorIN4cuda3std3__45tupleIJNS0_6detail15normal_iteratorINS0_10device_ptrIiEEEENS7_INSB_IJSG_SG_EEEEEEEEEENS7_INSB_IJSG_NS0_17constant_iteratorINSB_IJiiEEENS0_11use_defaultESN_EEEEEEEiNSC_13compare_firstINSA_4lessIiEEEEEEJSK_SQ_iiiPNSA_4pairIiiEESU_iEEEvDpT0__param_3,
	.param .u32 _ZN6thrust24THRUST_300001_SM_1000_NS8cuda_cub4core6detail13_kernel_agentINS1_16__set_operations14PartitionAgentINS0_12zip_iteratorIN4cuda3std3__45tupleIJNS0_6detail15normal_iteratorINS0_10device_ptrIiEEEENS7_INSB_IJSG_SG_EEEEEEEEEENS7_INSB_IJSG_NS0_17constant_iteratorINSB_IJiiEEENS0_11use_defaultESN_EEEEEEEiNSC_13compare_firstINSA_4lessIiEEEEEEJSK_SQ_iiiPNSA_4pairIiiEESU_iEEEvDpT0__param_4,
	.param .u64 .ptr .align 1 _ZN6thrust24THRUST_300001_SM_1000_NS8cuda_cub4core6detail13_kernel_agentINS1_16__set_operations14PartitionAgentINS0_12zip_iteratorIN4cuda3std3__45tupleIJNS0_6detail15normal_iteratorINS0_10device_ptrIiEEEENS7_INSB_IJSG_SG_EEEEEEEEEENS7_INSB_IJSG_NS0_17constant_iteratorINSB_IJiiEEENS0_11use_defaultESN_EEEEEEEiNSC_13compare_firstINSA_4lessIiEEEEEEJSK_SQ_iiiPNSA_4pairIiiEESU_iEEEvDpT0__param_5,
	.param .align 1 .b8 _ZN6thrust24THRUST_300001_SM_1000_NS8cuda_cub4core6detail13_kernel_agentINS1_16__set_operations14PartitionAgentINS0_12zip_iteratorIN4cuda3std3__45tupleIJNS0_6detail15normal_iteratorINS0_10device_ptrIiEEEENS7_INSB_IJSG_SG_EEEEEEEEEENS7_INSB_IJSG_NS0_17constant_iteratorINSB_IJiiEEENS0_11use_defaultESN_EEEEEEEiNSC_13compare_firstINSA_4lessIiEEEEEEJSK_SQ_iiiPNSA_4pairIiiEESU_iEEEvDpT0__param_6[1],
	.param .u32 _ZN6thrust24THRUST_300001_SM_1000_NS8cuda_cub4core6detail13_kernel_agentINS1_16__set_operations14PartitionAgentINS0_12zip_iteratorIN4cuda3std3__45tupleIJNS0_6detail15normal_iteratorINS0_10device_ptrIiEEEENS7_INSB_IJSG_SG_EEEEEEEEEENS7_INSB_IJSG_NS0_17constant_iteratorINSB_IJiiEEENS0_11use_defaultESN_EEEEEEEiNSC_13compare_firstINSA_4lessIiEEEEEEJSK_SQ_iiiPNSA_4pairIiiEESU_iEEEvDpT0__param_7
)
.maxntid 256
{
	.reg .pred 	%p<34>;
	.reg .b32 	%r<169>;
	.reg .b64 	%rd<68>;

	ld.param.u64 	%rd7, [_ZN6thrust24THRUST_300001_SM_1000_NS8cuda_cub4core6detail13_kernel_agentINS1_16__set_operations14PartitionAgentINS0_12zip_iteratorIN4cuda3std3__45tupleIJNS0_6detail15normal_iteratorINS0_10device_ptrIiEEEENS7_INSB_IJSG_SG_EEEEEEEEEENS7_INSB_IJSG_NS0_17constant_iteratorINSB_IJiiEEENS0_11use_defaultESN_EEEEEEEiNSC_13compare_firstINSA_4lessIiEEEEEEJSK_SQ_iiiPNSA_4pairIiiEESU_iEEEvDpT0__param_1];
	ld.param.u64 	%rd4, [_ZN6thrust24THRUST_300001_SM_1000_NS8cuda_cub4core6detail13_kernel_agentINS1_16__set_operations14PartitionAgentINS0_12zip_iteratorIN4cuda3std3__45tupleIJNS0_6detail15normal_iteratorINS0_10device_ptrIiEEEENS7_INSB_IJSG_SG_EEEEEEEEEENS7_INSB_IJSG_NS0_17constant_iteratorINSB_IJiiEEENS0_11use_defaultESN_EEEEEEEiNSC_13compare_firstINSA_4lessIiEEEEEEJSK_SQ_iiiPNSA_4pairIiiEESU_iEEEvDpT0__param_0];
	ld.param.u32 	%r67, [_ZN6thrust24THRUST_300001_SM_1000_NS8cuda_cub4core6detail13_kernel_agentINS1_16__set_operations14PartitionAgentINS0_12zip_iteratorIN4cuda3std3__45tupleIJNS0_6detail15normal_iteratorINS0_10device_ptrIiEEEENS7_INSB_IJSG_SG_EEEEEEEEEENS7_INSB_IJSG_NS0_17constant_iteratorINSB_IJiiEEENS0_11use_defaultESN_EEEEEEEiNSC_13compare_firstINSA_4lessIiEEEEEEJSK_SQ_iiiPNSA_4pairIiiEESU_iEEEvDpT0__param_2];
	ld.param.u32 	%r68, [_ZN6thrust24THRUST_300001_SM_1000_NS8cuda_cub4core6detail13_kernel_agentINS1_16__set_operations14PartitionAgentINS0_12zip_iteratorIN4cuda3std3__45tupleIJNS0_6detail15normal_iteratorINS0_10device_ptrIiEEEENS7_INSB_IJSG_SG_EEEEEEEEEENS7_INSB_IJSG_NS0_17constant_iteratorINSB_IJiiEEENS0_11use_defaultESN_EEEEEEEiNSC_13compare_firstINSA_4lessIiEEEEEEJSK_SQ_iiiPNSA_4pairIiiEESU_iEEEvDpT0__param_3];
	ld.param.u32 	%r70, [_ZN6thrust24THRUST_300001_SM_1000_NS8cuda_cub4core6detail13_kernel_agentINS1_16__set_operations14PartitionAgentINS0_12zip_iteratorIN4cuda3std3__45tupleIJNS0_6detail15normal_iteratorINS0_10device_ptrIiEEEENS7_INSB_IJSG_SG_EEEEEEEEEENS7_INSB_IJSG_NS0_17constant_iteratorINSB_IJiiEEENS0_11use_defaultESN_EEEEEEEiNSC_13compare_firstINSA_4lessIiEEEEEEJSK_SQ_iiiPNSA_4pairIiiEESU_iEEEvDpT0__param_4];
	ld.param.u64 	%rd9, [_ZN6thrust24THRUST_300001_SM_1000_NS8cuda_cub4core6detail13_kernel_agentINS1_16__set_operations14PartitionAgentINS0_12zip_iteratorIN4cuda3std3__45tupleIJNS0_6detail15normal_iteratorINS0_10device_ptrIiEEEENS7_INSB_IJSG_SG_EEEEEEEEEENS7_INSB_IJSG_NS0_17constant_iteratorINSB_IJiiEEENS0_11use_defaultESN_EEEEEEEiNSC_13compare_firstINSA_4lessIiEEEEEEJSK_SQ_iiiPNSA_4pairIiiEESU_iEEEvDpT0__param_5];
	ld.param.u32 	%r69, [_ZN6thrust24THRUST_300001_SM_1000_NS8cuda_cub4core6detail13_kernel_agentINS1_16__set_operations14PartitionAgentINS0_12zip_iteratorIN4cuda3std3__45tupleIJNS0_6detail15normal_iteratorINS0_10device_ptrIiEEEENS7_INSB_IJSG_SG_EEEEEEEEEENS7_INSB_IJSG_NS0_17constant_iteratorINSB_IJiiEEENS0_11use_defaultESN_EEEEEEEiNSC_13compare_firstINSA_4lessIiEEEEEEJSK_SQ_iiiPNSA_4pairIiiEESU_iEEEvDpT0__param_7];
	mov.u32 	%r71, %ntid.x;
	mov.u32 	%r72, %ctaid.x;
	mov.u32 	%r73, %tid.x;
	mad.lo.s32 	%r1, %r71, %r72, %r73;
	setp.ge.s32 	%p1, %r1, %r70;
	@%p1 bra 	$L__BB1_28;
	mul.lo.s32 	%r74, %r69, %r1;
	add.s32 	%r75, %r68, %r67;
	min.s32 	%r2, %r75, %r74;
	cvta.to.global.u64 	%rd1, %rd7;
	cvta.to.global.u64 	%rd2, %rd4;
	sub.s32 	%r76, %r2, %r68;
	max.s32 	%r143, %r76, 0;
	min.s32 	%r141, %r67, %r2;
	setp.ge.s32 	%p2, %r143, %r141;
	@%p2 bra 	$L__BB1_3;
$L__BB1_2:
	add.s32 	%r77, %r141, %r143;
	shr.u32 	%r78, %r77, 1;
	mul.wide.u32 	%rd10, %r78, 4;
	add.s64 	%rd11, %rd2, %rd10;
	ld.global.u32 	%r79, [%rd11];
	not.b32 	%r80, %r78;
	add.s32 	%r81, %r2, %r80;
	mul.wide.s32 	%rd12, %r81, 4;
	add.s64 	%rd13, %rd1, %rd12;
	ld.global.u32 	%r82, [%rd13];
	setp.lt.s32 	%p3, %r82, %r79;
	add.s32 	%r83, %r78, 1;
	selp.b32 	%r143, %r143, %r83, %p3;
	selp.b32 	%r141, %r78, %r141, %p3;
	setp.lt.s32 	%p4, %r143, %r141;
	@%p4 bra 	$L__BB1_2;
$L__BB1_3:
	sub.s32 	%r10, %r2, %r143;
	setp.ge.s32 	%p5, %r10, %r68;
	mov.b32 	%r168, 0;
	@%p5 bra 	$L__BB1_27;
	mul.wide.s32 	%rd14, %r10, 4;
	add.s64 	%rd3, %rd1, %rd14;
	ld.global.u32 	%r11, [%rd3];
	setp.lt.s32 	%p6, %r143, 1;
	mov.b32 	%r146, 0;
	mov.u32 	%r152, %r146;
	@%p6 bra 	$L__BB1_11;
	mul.wide.u32 	%rd15, %r143, 511;
	shr.u64 	%rd16, %rd15, 9;
	cvt.u32.u64 	%r86, %rd16;
	shl.b64 	%rd17, %rd16, 2;
	add.s64 	%rd18, %rd2, %rd17;
	ld.global.u32 	%r87, [%rd18];
	setp.lt.s32 	%p7, %r87, %r11;
	add.s32 	%r88, %r86, 1;
	selp.b32 	%r146, %r143, %r86, %p7;
	selp.b32 	%r152, %r88, 0, %p7;
	setp.ge.u32 	%p8, %r152, %r146;
	@%p8 bra 	$L__BB1_7;
	cvt.u64.u32 	%rd19, %r152;
	mul.wide.u32 	%rd20, %r146, 127;
	add.s64 	%rd21, %rd20, %rd19;
	shr.u64 	%rd22, %rd21, 7;
	cvt.u32.u64 	%r89, %rd22;
	shl.b64 	%rd23, %rd22, 2;
	add.s64 	%rd24, %rd2, %rd23;
	ld.global.u32 	%r90, [%rd24];
	setp.lt.s32 	%p9, %r90, %r11;
	add.s32 	%r91, %r89, 1;
	selp.b32 	%r146, %r146, %r89, %p9;
	selp.b32 	%r152, %r91, %r152, %p9;
$L__BB1_7:
	setp.ge.u32 	%p10, %r152, %r146;
	@%p10 bra 	$L__BB1_9;
	cvt.u64.u32 	%rd25, %r152;
	mul.wide.u32 	%rd26, %r146, 31;
	add.s64 	%rd27, %rd26, %rd25;
	shr.u64 	%rd28, %rd27, 5;
	cvt.u32.u64 	%r92, %rd28;
	shl.b64 	%rd29, %rd28, 2;
	add.s64 	%rd30, %rd2, %rd29;
	ld.global.u32 	%r93, [%rd30];
	setp.lt.s32 	%p11, %r93, %r11;
	add.s32 	%r94, %r92, 1;
	selp.b32 	%r146, %r146, %r92, %p11;
	selp.b32 	%r152, %r94, %r152, %p11;
$L__BB1_9:
	setp.ge.u32 	%p12, %r152, %r146;
	@%p12 bra 	$L__BB1_11;
	cvt.u64.u32 	%rd31, %r152;
	mul.wide.u32 	%rd32, %r146, 15;
	add.s64 	%rd33, %rd32, %rd31;
	shr.u64 	%rd34, %rd33, 4;
	cvt.u32.u64 	%r95, %rd34;
	shl.b64 	%rd35, %rd34, 2;
	add.s64 	%rd36, %rd2, %rd35;
	ld.global.u32 	%r96, [%rd36];
	setp.lt.s32 	%p13, %r96, %r11;
	add.s32 	%r97, %r95, 1;
	selp.b32 	%r146, %r146, %r95, %p13;
	selp.b32 	%r152, %r97, %r152, %p13;
$L__BB1_11:
	setp.ge.u32 	%p14, %r152, %r146;
	@%p14 bra 	$L__BB1_13;
$L__BB1_12:
	and.b32  	%r98, %r152, %r146;
	xor.b32  	%r99, %r152, %r146;
	shr.s32 	%r100, %r99, 1;
	add.s32 	%r101, %r98, %r100;
	mul.wide.s32 	%rd37, %r101, 4;
	add.s64 	%rd38, %rd2, %rd37;
	ld.global.u32 	%r102, [%rd38];
	setp.lt.s32 	%p15, %r102, %r11;
	add.s32 	%r103, %r101, 1;
	selp.b32 	%r146, %r146, %r101, %p15;
	selp.b32 	%r152, %r103, %r152, %p15;
	setp.lt.s32 	%p16, %r152, %r146;
	@%p16 bra 	$L__BB1_12;
$L__BB1_13:
	setp.lt.s32 	%p17, %r10, 1;
	mov.b32 	%r156, 0;
	mov.u32 	%r155, %r10;
	@%p17 bra 	$L__BB1_15;
	mul.wide.u32 	%rd39, %r10, 511;
	shr.u64 	%rd40, %rd39, 9;
	cvt.u32.u64 	%r105, %rd40;
	shl.b64 	%rd41, %rd40, 2;
	add.s64 	%rd42, %rd1, %rd41;
	ld.global.u32 	%r106, [%rd42];
	setp.lt.s32 	%p18, %r106, %r11;
	add.s32 	%r107, %r105, 1;
	selp.b32 	%r155, %r10, %r105, %p18;
	selp.b32 	%r156, %r107, 0, %p18;
$L__BB1_15:
	setp.ge.s32 	%p19, %r156, %r155;
	@%p19 bra 	$L__BB1_17;
	cvt.u64.u32 	%rd43, %r156;
	mul.wide.u32 	%rd44, %r155, 127;
	add.s64 	%rd45, %rd44, %rd43;
	shr.u64 	%rd46, %rd45, 7;
	cvt.u32.u64 	%r108, %rd46;
	shl.b64 	%rd47, %rd46, 2;
	add.s64 	%rd48, %rd1, %rd47;
	ld.global.u32 	%r109, [%rd48];
	setp.lt.s32 	%p20, %r109, %r11;
	add.s32 	%r110, %r108, 1;
	selp.b32 	%r155, %r155, %r108, %p20;
	selp.b32 	%r156, %r110, %r156, %p20;
$L__BB1_17:
	setp.ge.s32 	%p21, %r156, %r155;
	@%p21 bra 	$L__BB1_19;
	cvt.u64.u32 	%rd49, %r156;
	mul.wide.u32 	%rd50, %r155, 31;
	add.s64 	%rd51, %rd50, %rd49;
	shr.u64 	%rd52, %rd51, 5;
	cvt.u32.u64 	%r111, %rd52;
	shl.b64 	%rd53, %rd52, 2;
	add.s64 	%rd54, %rd1, %rd53;
	ld.global.u32 	%r112, [%rd54];
	setp.lt.s32 	%p22, %r112, %r11;
	add.s32 	%r113, %r111, 1;
	selp.b32 	%r155, %r155, %r111, %p22;
	selp.b32 	%r156, %r113, %r156, %p22;
$L__BB1_19:
	setp.ge.s32 	%p23, %r156, %r155;
	@%p23 bra 	$L__BB1_21;
	cvt.u64.u32 	%rd55, %r156;
	mul.wide.u32 	%rd56, %r155, 15;
	add.s64 	%rd57, %rd56, %rd55;
	shr.u64 	%rd58, %rd57, 4;
	cvt.u32.u64 	%r114, %rd58;
	shl.b64 	%rd59, %rd58, 2;
	add.s64 	%rd60, %rd1, %rd59;
	ld.global.u32 	%r115, [%rd60];
	setp.lt.s32 	%p24, %r115, %r11;
	add.s32 	%r116, %r114, 1;
	selp.b32 	%r155, %r155, %r114, %p24;
	selp.b32 	%r156, %r116, %r156, %p24;
$L__BB1_21:
	setp.ge.s32 	%p25, %r156, %r155;
	@%p25 bra 	$L__BB1_23;
$L__BB1_22:
	and.b32  	%r117, %r156, %r155;
	xor.b32  	%r118, %r156, %r155;
	shr.s32 	%r119, %r118, 1;
	add.s32 	%r120, %r117, %r119;
	mul.wide.s32 	%rd61, %r120, 4;
	add.s64 	%rd62, %rd1, %rd61;
	ld.global.u32 	%r121, [%rd62];
	setp.lt.s32 	%p26, %r121, %r11;
	add.s32 	%r122, %r120, 1;
	selp.b32 	%r155, %r155, %r120, %p26;
	selp.b32 	%r156, %r122, %r156, %p26;
	setp.lt.s32 	%p27, %r156, %r155;
	@%p27 bra 	$L__BB1_22;
$L__BB1_23:
	sub.s32 	%r124, %r143, %r152;
	sub.s32 	%r52, %r10, %r156;
	add.s32 	%r53, %r52, %r124;
	shr.s32 	%r125, %r53, 1;
	max.s32 	%r54, %r125, %r52;
	add.s32 	%r127, %r156, %r54;
	add.s32 	%r128, %r127, 1;
	min.s32 	%r129, %r128, %r68;
	sub.s32 	%r165, %r129, %r10;
	setp.lt.s32 	%p28, %r165, 1;
	mov.b32 	%r166, 0;
	@%p28 bra 	$L__BB1_26;
	mov.b32 	%r166, 0;
$L__BB1_25:
	add.s32 	%r131, %r166, %r165;
	shr.s32 	%r132, %r131, 1;
	mul.wide.s32 	%rd63, %r132, 4;
	add.s64 	%rd64, %rd3, %rd63;
	ld.global.u32 	%r133, [%rd64];
	setp.lt.s32 	%p29, %r11, %r133;
	add.s32 	%r134, %r132, 1;
	selp.b32 	%r165, %r132, %r165, %p29;
	selp.b32 	%r166, %r166, %r134, %p29;
	setp.lt.s32 	%p30, %r166, %r165;
	@%p30 bra 	$L__BB1_25;
$L__BB1_26:
	add.s32 	%r135, %r52, %r166;
	min.s32 	%r136, %r135, %r54;
	sub.s32 	%r137, %r53, %r136;
	add.s32 	%r138, %r136, 1;
	setp.eq.s32 	%p31, %r137, %r138;
	setp.lt.s32 	%p32, %r54, %r135;
	and.pred  	%p33, %p31, %p32;
	add.s32 	%r143, %r137, %r152;
	selp.u32 	%r168, 1, 0, %p33;
$L__BB1_27:
	sub.s32 	%r139, %r2, %r143;
	add.s32 	%r140, %r139, %r168;
	cvta.to.global.u64 	%rd65, %rd9;
	mul.wide.s32 	%rd66, %r1, 8;
	add.s64 	%rd67, %rd65, %rd66;
	st.global.u32 	[%rd67], %r143;
	st.global.u32 	[%rd67+4], %r140;
$L__BB1_28:
	ret;

}
	// .globl	_ZN6thrust24THRUST_300001_SM_1000_NS8cuda_cub4core6detail20_kernel_agent_vshmemINS1_16__set_operations10SetOpAgentINS0_12zip_iteratorIN4cuda3std3__45tupleIJNS0_6detail15normal_iteratorINS0_10device_ptrIiEEEENS7_INSB_IJSG_SG_EEEEEEEEEENS7_INSB_IJSG_NS0_17constant_iteratorINSB_IJiiEEENS0_11use_defaultESN_EEEEEEEPNSB_IJiSM_EEESS_NS7_INSB_IJSG_25transform_output_iteratorISG_10MultiplierEEEEEESS_iNSC_13compare_firstINSA_4lessIiEEEENS5_23serial_set_intersectionENSA_17integral_constantIbLb0EEEEEJSK_SQ_SS_SS_iiSX_SS_S11_S12_PNSA_4pairIiiEEPmN3cub18CUB_300001_SM_100013ScanTileStateIiLb1EEEEEEvPcDpT0_
.visible .entry _ZN6thrust24THRUST_300001_SM_1000_NS8cuda_cub4core6detail20_kernel_agent_vshmemINS1_16__set_operations10SetOpAgentINS0_12zip_iteratorIN4cuda3std3__45tupleIJNS0_6detail15normal_iteratorINS0_10device_ptrIiEEEENS7_INSB_IJSG_SG_EEEEEEEEEENS7_INSB_IJSG_NS0_17constant_iteratorINSB_IJiiEEENS0_11use_defaultESN_EEEEEEEPNSB_IJiSM_EEESS_NS7_INSB_IJSG_25transform_output_iteratorISG_10MultiplierEEEEEESS_iNSC_13compare_firstINSA_4lessIiEEEENS5_23serial_set_intersectionENSA_17integral_constantIbLb0EEEEEJSK_SQ_SS_SS_iiSX_SS_S11_S12_PNSA_4pairIiiEEPmN3cub18CUB_300001_SM_100013ScanTileStateIiLb1EEEEEEvPcDpT0_(
	.param .u64 .ptr .align 1 _ZN6thrust24THRUST_300001_SM_1000_NS8cuda_cub4core6detail20_kernel_agent_vshmemINS1_16__set_operations10SetOpAgentINS0_12zip_iteratorIN4cuda3std3__45tupleIJNS0_6detail15normal_iteratorINS0_10device_ptrIiEEEENS7_INSB_IJSG_SG_EEEEEEEEEENS7_INSB_IJSG_NS0_17constant_iteratorINSB_IJiiEEENS0_11use_defaultESN_EEEEEEEPNSB_IJiSM_EEESS_NS7_INSB_IJSG_25transform_output_iteratorISG_10MultiplierEEEEEESS_iNSC_13compare_firstINSA_4lessIiEEEENS5_23serial_set_intersectionENSA_17integral_constantIbLb0EEEEEJSK_SQ_SS_SS_iiSX_SS_S11_S12_PNSA_4pairIiiEEPmN3cub18CUB_300001_SM_100013ScanTileStateIiLb1EEEEEEvPcDpT0__param_0,
	.param .align 8 .b8 _ZN6thrust24THRUST_300001_SM_1000_NS8cuda_cub4core6detail20_kernel_agent_vshmemINS1_16__set_operations10SetOpAgentINS0_12zip_iteratorIN4cuda3std3__45tupleIJNS0_6detail15normal_iteratorINS0_10device_ptrIiEEEENS7_INSB_IJSG_SG_EEEEEEEEEENS7_INSB_IJSG_NS0_17constant_iteratorINSB_IJiiEEENS0_11use_defaultESN_EEEEEEEPNSB_IJiSM_EEESS_NS7_INSB_IJSG_25transform_output_iteratorISG_10MultiplierEEEEEESS_iNSC_13compare_firstINSA_4lessIiEEEENS5_23serial_set_intersectionENSA_17integral_constantIbLb0EEEEEJSK_SQ_SS_SS_iiSX_SS_S11_S12_PNSA_4pairIiiEEPmN3cub18CUB_300001_SM_100013ScanTileStateIiLb1EEEEEEvPcDpT0__param_1[24],
	.param .align 8 .b8 _ZN6thrust24THRUST_300001_SM_1000_NS8cuda_cub4core6detail20_kernel_agent_vshmemINS1_16__set_operations10SetOpAgentINS0_12zip_iteratorIN4cuda3std3__45tupleIJNS0_6detail15normal_iteratorINS0_10device_ptrIiEEEENS7_INSB_IJSG_SG_EEEEEEEEEENS7_INSB_IJSG_NS0_17constant_iteratorINSB_IJiiEEENS0_11use_defaultESN_EEEEEEEPNSB_IJiSM_EEESS_NS7_INSB_IJSG_25transform_output_iteratorISG_10MultiplierEEEEEESS_iNSC_13compare_firstINSA_4lessIiEEEENS5_23serial_set_intersectionENSA_17integral_constantIbLb0EEEEEJSK_SQ_SS_SS_iiSX_SS_S11_S12_PNSA_4pairIiiEEPmN3cub18CUB_300001_SM_100013ScanTileStateIiLb1EEEEEEvPcDpT0__param_2[24],
	.param .u64 .ptr .align 1 _ZN6thrust24THRUST_300001_SM_1000_NS8cuda_cub4core6detail20_kernel_agent_vshmemINS1_16__set_operations10SetOpAgentINS0_12zip_iteratorIN4cuda3std3__45tupleIJNS0_6detail15normal_iteratorINS0_10device_ptrIiEEEENS7_INSB_IJSG_SG_EEEEEEEEEENS7_INSB_IJSG_NS0_17constant_iteratorINSB_IJiiEEENS0_11use_defaultESN_EEEEEEEPNSB_IJiSM_EEESS_NS7_INSB_IJSG_25transform_output_iteratorISG_10MultiplierEEEEEESS_iNSC_13compare_firstINSA_4lessIiEEEENS5_23serial_set_intersectionENSA_17integral_constantIbLb0EEEEEJSK_SQ_SS_SS_iiSX_SS_S11_S12_PNSA_4pairIiiEEPmN3cub18CUB_300001_SM_100013ScanTileStateIiLb1EEEEEEvPcDpT0__param_3,
	.param .u64 .ptr .align 1 _ZN6thrust24THRUST_300001_SM_1000_NS8cuda_cub4core6detail20_kernel_agent_vshmemINS1_16__set_operations10SetOpAgentINS0_12zip_iteratorIN4cuda3std3__45tupleIJNS0_6detail15normal_iteratorINS0_10device_ptrIiEEEENS7_INSB_IJSG_SG_EEEEEEEEEENS7_INSB_IJSG_NS0_17constant_iteratorINSB_IJiiEEENS0_11use_defaultESN_EEEEEEEPNSB_IJiSM_EEESS_NS7_INSB_IJSG_25transform_output_iteratorISG_10MultiplierEEEEEESS_iNSC_13compare_firstINSA_4lessIiEEEENS5_23serial_set_intersectionENSA_17integral_constantIbLb0EEEEEJSK_SQ_SS_SS_iiSX_SS_S11_S12_PNSA_4pairIiiEEPmN3cub18CUB_300001_SM_100013ScanTileStateIiLb1EEEEEEvPcDpT0__param_4,
	.param .u32 _ZN6thrust24THRUST_300001_SM_1000_NS8cuda_cub4core6detail20_kernel_agent_vshmemINS1_16__set_operations10SetOpAgentINS0_12zip_iteratorIN4cuda3std3__45tupleIJNS0_6detail15normal_iteratorINS0_10device_ptrIiEEEENS7_INSB_IJSG_SG_EEEEEEEEEENS7_INSB_IJSG_NS0_17constant_iteratorINSB_IJiiEEENS0_11use_defaultESN_EEEEEEEPNSB_IJiSM_EEESS_NS7_INSB_IJSG_25transform_output_iteratorISG_10MultiplierEEEEEESS_iNSC_13compare_firstINSA_4lessIiEEEENS5_23serial_set_intersectionENSA_17integral_constantIbLb0EEEEEJSK_SQ_SS_SS_iiSX_SS_S11_S12_PNSA_4pairIiiEEPmN3cub18CUB_300001_SM_100013ScanTileStateIiLb1EEEEEEvPcDpT0__param_5,
	.param .u32 _ZN6thrust24THRUST_300001_SM_1000_NS8cuda_cub4core6detail20_kernel_agent_vshmemINS1_16__set_operations10SetOpAgentINS0_12zip_iteratorIN4cuda3std3__45tupleIJNS0_6detail15normal_iteratorINS0_10device_ptrIiEEEENS7_INSB_IJSG_SG_EEEEEEEEEENS7_INSB_IJSG_NS0_17constant_iteratorINSB_IJiiEEENS0_11use_defaultESN_EEEEEEEPNSB_IJiSM_EEESS_NS7_INSB_IJSG_25transform_output_iteratorISG_10MultiplierEEEEEESS_iNSC_13compare_firstINSA_4lessIiEEEENS5_23serial_set_intersectionENSA_17integral_constantIbLb0EEEEEJSK_SQ_SS_SS_iiSX_SS_S11_S12_PNSA_4pairIiiEEPmN3cub18CUB_300001_SM_100013ScanTileStateIiLb1EEEEEEvPcDpT0__param_6,
	.param .align 8 .b8 _ZN6thrust24THRUST_300001_SM_1000_NS8cuda_cub4core6detail20_kernel_agent_vshmemINS1_16__set_operations10SetOpAgentINS0_12zip_iteratorIN4cuda3std3__45tupleIJNS0_6detail15normal_iteratorINS0_10device_ptrIiEEEENS7_INSB_IJSG_SG_EEEEEEEEEENS7_INSB_IJSG_NS0_17constant_iteratorINSB_IJiiEEENS0_11use_defaultESN_EEEEEEEPNSB_IJiSM_EEESS_NS7_INSB_IJSG_25transform_output_iteratorISG_10MultiplierEEEEEESS_iNSC_13compare_firstINSA_4lessIiEEEENS5_23serial_set_intersectionENSA_17integral_constantIbLb0EEEEEJSK_SQ_SS_SS_iiSX_SS_S11_S12_PNSA_4pairIiiEEPmN3cub18CUB_300001_SM_100013ScanTileStateIiLb1EEEEEEvPcDpT0__param_7[24],
	.param .u64 .ptr .align 1 _ZN6thrust24THRUST_300001_SM_1000_NS8cuda_cub4core6detail20_kernel_agent_vshmemINS1_16__set_operations10SetOpAgentINS0_12zip_iteratorIN4cuda3std3__45tupleIJNS0_6detail15normal_iteratorINS0_10device_ptrIiEEEENS7_INSB_IJSG_SG_EEEEEEEEEENS7_INSB_IJSG_NS0_17constant_iteratorINSB_IJiiEEENS0_11use_defaultESN_EEEEEEEPNSB_IJiSM_EEESS_NS7_INSB_IJSG_25transform_output_iteratorISG_10MultiplierEEEEEESS_iNSC_13compare_firstINSA_4lessIiEEEENS5_23serial_set_intersectionENSA_17integral_constantIbLb0EEEEEJSK_SQ_SS_SS_iiSX_SS_S11_S12_PNSA_4pairIiiEEPmN3cub18CUB_300001_SM_100013ScanTileStateIiLb1EEEEEEvPcDpT0__param_8,
	.param .align 1 .b8 _ZN6thrust24THRUST_300001_SM_1000_NS8cuda_cub4core6detail20_kernel_agent_vshmemINS1_16__set_operations10SetOpAgentINS0_12zip_iteratorIN4cuda3std3__45tupleIJNS0_6detail15normal_iteratorINS0_10device_ptrIiEEEENS7_INSB_IJSG_SG_EEEEEEEEEENS7_INSB_IJSG_NS0_17constant_iteratorINSB_IJiiEEENS0_11use_defaultESN_EEEEEEEPNSB_IJiSM_EEESS_NS7_INSB_IJSG_25transform_output_iteratorISG_10MultiplierEEEEEESS_iNSC_13compare_firstINSA_4lessIiEEEENS5_23serial_set_intersectionENSA_17integral_constantIbLb0EEEEEJSK_SQ_SS_SS_iiSX_SS_S11_S12_PNSA_4pairIiiEEPmN3cub18CUB_300001_SM_100013ScanTileStateIiLb1EEEEEEvPcDpT0__param_9[1],
	.param .align 1 .b8 _ZN6thrust24THRUST_300001_SM_1000_NS8cuda_cub4core6detail20_kernel_agent_vshmemINS1_16__set_operations10SetOpAgentINS0_12zip_iteratorIN4cuda3std3__45tupleIJNS0_6detail15normal_iteratorINS0_10device_ptrIiEEEENS7_INSB_IJSG_SG_EEEEEEEEEENS7_INSB_IJSG_NS0_17constant_iteratorINSB_IJiiEEENS0_11use_defaultESN_EEEEEEEPNSB_IJiSM_EEESS_NS7_INSB_IJSG_25transform_output_iteratorISG_10MultiplierEEEEEESS_iNSC_13compare_firstINSA_4lessIiEEEENS5_23serial_set_intersectionENSA_17integral_constantIbLb0EEEEEJSK_SQ_SS_SS_iiSX_SS_S11_S12_PNSA_4pairIiiEEPmN3cub18CUB_300001_SM_100013ScanTileStateIiLb1EEEEEEvPcDpT0__param_10[1],
	.param .u64 .ptr .align 1 _ZN6thrust24THRUST_300001_SM_1000_NS8cuda_cub4core6detail20_kernel_agent_vshmemINS1_16__set_operations10SetOpAgentINS0_12zip_iteratorIN4cuda3std3__45tupleIJNS0_6detail15normal_iteratorINS0_10device_ptrIiEEEENS7_INSB_IJSG_SG_EEEEEEEEEENS7_INSB_IJSG_NS0_17constant_iteratorINSB_IJiiEEENS0_11use_defaultESN_EEEEEEEPNSB_IJiSM_EEESS_NS7_INSB_IJSG_25transform_output_iteratorISG_10MultiplierEEEEEESS_iNSC_13compare_firstINSA_4lessIiEEEENS5_23serial_set_intersectionENSA_17integral_constantIbLb0EEEEEJSK_SQ_SS_SS_iiSX_SS_S11_S12_PNSA_4pairIiiEEPmN3cub18CUB_300001_SM_100013ScanTileStateIiLb1EEEEEEvPcDpT0__param_11,
	.param .u64 .ptr .align 1 _ZN6thrust24THRUST_300001_SM_1000_NS8cuda_cub4core6detail20_kernel_agent_vshmemINS1_16__set_operations10SetOpAgentINS0_12zip_iteratorIN4cuda3std3__45tupleIJNS0_6detail15normal_iteratorINS0_10device_ptrIiEEEENS7_INSB_IJSG_SG_EEEEEEEEEENS7_INSB_IJSG_NS0_17constant_iteratorINSB_IJiiEEENS0_11use_defaultESN_EEEEEEEPNSB_IJiSM_EEESS_NS7_INSB_IJSG_25transform_output_iteratorISG_10MultiplierEEEEEESS_iNSC_13compare_firstINSA_4lessIiEEEENS5_23serial_set_intersectionENSA_17integral_constantIbLb0EEEEEJSK_SQ_SS_SS_iiSX_SS_S11_S12_PNSA_4pairIiiEEPmN3cub18CUB_300001_SM_100013ScanTileStateIiLb1EEEEEEvPcDpT0__param_12,
	.param .align 8 .b8 _ZN6thrust24THRUST_300001_SM_1000_NS8cuda_cub4core6detail20_kernel_agent_vshmemINS1_16__set_operations10SetOpAgentINS0_12zip_iteratorIN4cuda3std3__45tupleIJNS0_6detail15normal_iteratorINS0_10device_ptrIiEEEENS7_INSB_IJSG_SG_EEEEEEEEEENS7_INSB_IJSG_NS0_17constant_iteratorINSB_IJiiEEENS0_11use_defaultESN_EEEEEEEPNSB_IJiSM_EEESS_NS7_INSB_IJSG_25transform_output_iteratorISG_10MultiplierEEEEEESS_iNSC_13compare_firstINSA_4lessIiEEEENS5_23serial_set_intersectionENSA_17integral_constantIbLb0EEEEEJSK_SQ_SS_SS_iiSX_SS_S11_S12_PNSA_4pairIiiEEPmN3cub18CUB_300001_SM_100013ScanTileStateIiLb1EEEEEEvPcDpT0__param_13[8]
)
.maxntid 512
{
	.reg .pred 	%p<327>;
	.reg .b16 	%rs<9>;
	.reg .b32 	%r<1646>;
	.reg .b64 	%rd<366>;

	ld.param.u64 	%rd66, [_ZN6thrust24THRUST_300001_SM_1000_NS8cuda_cub4core6detail20_kernel_agent_vshmemINS1_16__set_operations10SetOpAgentINS0_12zip_iteratorIN4cuda3std3__45tupleIJNS0_6detail15normal_iteratorINS0_10device_ptrIiEEEENS7_INSB_IJSG_SG_EEEEEEEEEENS7_INSB_IJSG_NS0_17constant_iteratorINSB_IJiiEEENS0_11use_defaultESN_EEEEEEEPNSB_IJiSM_EEESS_NS7_INSB_IJSG_25transform_output_iteratorISG_10MultiplierEEEEEESS_iNSC_13compare_firstINSA_4lessIiEEEENS5_23serial_set_intersectionENSA_17integral_constantIbLb0EEEEEJSK_SQ_SS_SS_iiSX_SS_S11_S12_PNSA_4pairIiiEEPmN3cub18CUB_300001_SM_100013ScanTileStateIiLb1EEEEEEvPcDpT0__param_7+8];
	ld.param.u64 	%rd65, [_ZN6thrust24THRUST_300001_SM_1000_NS8cuda_cub4core6detail20_kernel_agent_vshmemINS1_16__set_operations10SetOpAgentINS0_12zip_iteratorIN4cuda3std3__45tupleIJNS0_6detail15normal_iteratorINS0_10device_ptrIiEEEENS7_INSB_IJSG_SG_EEEEEEEEEENS7_INSB_IJSG_NS0_17constant_iteratorINSB_IJiiEEENS0_11use_defaultESN_EEEEEEEPNSB_IJiSM_EEESS_NS7_INSB_IJSG_25transform_output_iteratorISG_10MultiplierEEEEEESS_iNSC_13compare_firstINSA_4lessIiEEEENS5_23serial_set_intersectionENSA_17integral_constantIbLb0EEEEEJSK_SQ_SS_SS_iiSX_SS_S11_S12_PNSA_4pairIiiEEPmN3cub18CUB_300001_SM_100013ScanTileStateIiLb1EEEEEEvPcDpT0__param_7];
	ld.param.u64 	%rd63, [_ZN6thrust24THRUST_300001_SM_1000_NS8cuda_cub4core6detail20_kernel_agent_vshmemINS1_16__set_operations10SetOpAgentINS0_12zip_iteratorIN4cuda3std3__45tupleIJNS0_6detail15normal_iteratorINS0_10device_ptrIiEEEENS7_INSB_IJSG_SG_EEEEEEEEEENS7_INSB_IJSG_NS0_17constant_iteratorINSB_IJiiEEENS0_11use_defaultESN_EEEEEEEPNSB_IJiSM_EEESS_NS7_INSB_IJSG_25transform_output_iteratorISG_10MultiplierEEEEEESS_iNSC_13compare_firstINSA_4lessIiEEEENS5_23serial_set_intersectionENSA_17integral_constantIbLb0EEEEEJSK_SQ_SS_SS_iiSX_SS_S11_S12_PNSA_4pairIiiEEPmN3cub18CUB_300001_SM_100013ScanTileStateIiLb1EEEEEEvPcDpT0__param_2];
	ld.param.u64 	%rd62, [_ZN6thrust24THRUST_300001_SM_1000_NS8cuda_cub4core6detail20_kernel_agent_vshmemINS1_16__set_operations10SetOpAgentINS0_12zip_iteratorIN4cuda3std3__45tupleIJNS0_6detail15normal_iteratorINS0_10device_ptrIiEEEENS7_INSB_IJSG_SG_EEEEEEEEEENS7_INSB_IJSG_NS0_17constant_iteratorINSB_IJiiEEENS0_11use_defaultESN_EEEEEEEPNSB_IJiSM_EEESS_NS7_INSB_IJSG_25transform_output_iteratorISG_10MultiplierEEEEEESS_iNSC_13compare_firstINSA_4lessIiEEEENS5_23serial_set_intersectionENSA_17integral_constantIbLb0EEEEEJSK_SQ_SS_SS_iiSX_SS_S11_S12_PNSA_4pairIiiEEPmN3cub18CUB_300001_SM_100013ScanTileStateIiLb1EEEEEEvPcDpT0__param_1+16];
	ld.param.u64 	%rd61, [_ZN6thrust24THRUST_300001_SM_1000_NS8cuda_cub4core6detail20_kernel_agent_vshmemINS1_16__set_operations10SetOpAgentINS0_12zip_iteratorIN4cuda3std3__45tupleIJNS0_6detail15normal_iteratorINS0_10device_ptrIiEEEENS7_INSB_IJSG_SG_EEEEEEEEEENS7_INSB_IJSG_NS0_17constant_iteratorINSB_IJiiEEENS0_11use_defaultESN_EEEEEEEPNSB_IJiSM_EEESS_NS7_INSB_IJSG_25transform_output_iteratorISG_10MultiplierEEEEEESS_iNSC_13compare_firstINSA_4lessIiEEEENS5_23serial_set_intersectionENSA_17integral_constantIbLb0EEEEEJSK_SQ_SS_SS_iiSX_SS_S11_S12_PNSA_4pairIiiEEPmN3cub18CUB_300001_SM_100013ScanTileStateIiLb1EEEEEEvPcDpT0__param_1+8];
	ld.param.u64 	%rd60, [_ZN6thrust24THRUST_300001_SM_1000_NS8cuda_cub4core6detail20_kernel_agent_vshmemINS1_16__set_operations10SetOpAgentINS0_12zip_iteratorIN4cuda3std3__45tupleIJNS0_6detail15normal_iteratorINS0_10device_ptrIiEEEENS7_INSB_IJSG_SG_EEEEEEEEEENS7_INSB_IJSG_NS0_17constant_iteratorINSB_IJiiEEENS0_11use_defaultESN_EEEEEEEPNSB_IJiSM_EEESS_NS7_INSB_IJSG_25transform_output_iteratorISG_10MultiplierEEEEEESS_iNSC_13compare_firstINSA_4lessIiEEEENS5_23serial_set_intersectionENSA_17integral_constantIbLb0EEEEEJSK_SQ_SS_SS_iiSX_SS_S11_S12_PNSA_4pairIiiEEPmN3cub18CUB_300001_SM_100013ScanTileStateIiLb1EEEEEEvPcDpT0__param_1];
	ld.param.u64 	%rd68, [_ZN6thrust24THRUST_300001_SM_1000_NS8cuda_cub4core6detail20_kernel_agent_vshmemINS1_16__set_operations10SetOpAgentINS0_12zip_iteratorIN4cuda3std3__45tupleIJNS0_6detail15normal_iteratorINS0_10device_ptrIiEEEENS7_INSB_IJSG_SG_EEEEEEEEEENS7_INSB_IJSG_NS0_17constant_iteratorINSB_IJiiEEENS0_11use_defaultESN_EEEEEEEPNSB_IJiSM_EEESS_NS7_INSB_IJSG_25transform_output_iteratorISG_10MultiplierEEEEEESS_iNSC_13compare_firstINSA_4lessIiEEEENS5_23serial_set_intersectionENSA_17integral_constantIbLb0EEEEEJSK_SQ_SS_SS_iiSX_SS_S11_S12_PNSA_4pairIiiEEPmN3cub18CUB_300001_SM_100013ScanTileStateIiLb1EEEEEEvPcDpT0__param_13];
	ld.param.u64 	%rd59, [_ZN6thrust24THRUST_300001_SM_1000_NS8cuda_cub4core6detail20_kernel_agent_vshmemINS1_16__set_operations10SetOpAgentINS0_12zip_iteratorIN4cuda3std3__45tupleIJNS0_6detail15normal_iteratorINS0_10device_ptrIiEEEENS7_INSB_IJSG_SG_EEEEEEEEEENS7_INSB_IJSG_NS0_17constant_iteratorINSB_IJiiEEENS0_11use_defaultESN_EEEEEEEPNSB_IJiSM_EEESS_NS7_INSB_IJSG_25transform_output_iteratorISG_10MultiplierEEEEEESS_iNSC_13compare_firstINSA_4lessIiEEEENS5_23serial_set_intersectionENSA_17integral_constantIbLb0EEEEEJSK_SQ_SS_SS_iiSX_SS_S11_S12_PNSA_4pairIiiEEPmN3cub18CUB_300001_SM_100013ScanTileStateIiLb1EEEEEEvPcDpT0__param_0];
	ld.param.v2.u32 	{%r567, %r568}, [_ZN6thrust24THRUST_300001_SM_1000_NS8cuda_cub4core6detail20_kernel_agent_vshmemINS1_16__set_operations10SetOpAgentINS0_12zip_iteratorIN4cuda3std3__45tupleIJNS0_6detail15normal_iteratorINS0_10device_ptrIiEEEENS7_INSB_IJSG_SG_EEEEEEEEEENS7_INSB_IJSG_NS0_17constant_iteratorINSB_IJiiEEENS0_11use_defaultESN_EEEEEEEPNSB_IJiSM_EEESS_NS7_INSB_IJSG_25transform_output_iteratorISG_10MultiplierEEEEEESS_iNSC_13compare_firstINSA_4lessIiEEEENS5_23serial_set_intersectionENSA_17integral_constantIbLb0EEEEEJSK_SQ_SS_SS_iiSX_SS_S11_S12_PNSA_4pairIiiEEPmN3cub18CUB_300001_SM_100013ScanTileStateIiLb1EEEEEEvPcDpT0__param_2+16];
	ld.param.u64 	%rd70, [_ZN6thrust24THRUST_300001_SM_1000_NS8cuda_cub4core6detail20_kernel_agent_vshmemINS1_16__set_operations10SetOpAgentINS0_12zip_iteratorIN4cuda3std3__45tupleIJNS0_6detail15normal_iteratorINS0_10device_ptrIiEEEENS7_INSB_IJSG_SG_EEEEEEEEEENS7_INSB_IJSG_NS0_17constant_iteratorINSB_IJiiEEENS0_11use_defaultESN_EEEEEEEPNSB_IJiSM_EEESS_NS7_INSB_IJSG_25transform_output_iteratorISG_10MultiplierEEEEEESS_iNSC_13compare_firstINSA_4lessIiEEEENS5_23serial_set_intersectionENSA_17integral_constantIbLb0EEEEEJSK_SQ_SS_SS_iiSX_SS_S11_S12_PNSA_4pairIiiEEPmN3cub18CUB_300001_SM_100013ScanTileStateIiLb1EEEEEEvPcDpT0__param_11];
	cvta.to.global.u64 	%rd1, %rd70;
	mov.u32 	%r579, _ZN6thrust24THRUST_300001_SM_1000_NS8cuda_cub4core6detail5shmemE;
	cvt.u64.u32 	%rd71, %r579;
	cvta.shared.u64 	%rd361, %rd71;
	setp.eq.s64 	%p11, %rd59, 0;
	@%p11 bra 	$L__BB2_2;
	mov.u32 	%r580, %ctaid.x;
	mul.wide.u32 	%rd72, %r580, 51200;
	add.s64 	%rd361, %rd59, %rd72;
$L__BB2_2:
	cvta.to.global.u64 	%rd5, %rd60;
	cvta.to.global.u64 	%rd6, %rd61;
	cvta.to.global.u64 	%rd7, %rd62;
	cvta.to.global.u64 	%rd8, %rd63;
	mov.u32 	%r3, %ctaid.x;
	mov.u32 	%r581, %nctaid.x;
	add.s32 	%r582, %r581, -1;
	setp.ge.u32 	%p12, %r3, %r582;
	@%p12 bra 	$L__BB2_132;
	mul.wide.u32 	%rd226, %r3, 8;
	add.s64 	%rd227, %rd1, %rd226;
	ld.global.u32 	%r4, [%rd227];
	ld.global.u32 	%r1002, [%rd227+4];
	ld.global.u32 	%r1003, [%rd227+8];
	ld.global.u32 	%r1004, [%rd227+12];
	sub.s32 	%r5, %r1003, %r4;
	sub.s32 	%r1005, %r1004, %r1002;
	cvt.s64.s32 	%rd228, %r4;
	mul.wide.s32 	%rd229, %r1002, 4;
	add.s64 	%rd9, %rd8, %rd229;
	mov.u32 	%r7, %tid.x;
	setp.ge.s32 	%p173, %r7, %r5;
	cvt.u64.u32 	%rd10, %r7;
	add.s64 	%rd230, %rd228, %rd10;
	shl.b64 	%rd231, %rd230, 2;
	add.s64 	%rd11, %rd5, %rd231;
	add.s64 	%rd12, %rd6, %rd231;
	add.s64 	%rd13, %rd7, %rd231;
	@%p173 bra 	$L__BB2_5;
	ld.global.u32 	%r1428, [%rd11];
	ld.global.u32 	%r1427, [%rd12];
	ld.global.u32 	%r1426, [%rd13];
	bra.uni 	$L__BB2_6;
$L__BB2_5:
	sub.s32 	%r1006, %r7, %r5;
	mul.wide.s32 	%rd232, %r1006, 4;
	add.s64 	%rd233, %rd9, %rd232;
	ld.global.u32 	%r1428, [%rd233];
	mov.u32 	%r1426, %r568;
	mov.u32 	%r1427, %r567;
$L__BB2_6:
	add.s32 	%r1007, %r7, 512;
	setp.lt.s32 	%p174, %r1007, %r5;
	cvt.s64.s32 	%rd234, %r5;
	sub.s64 	%rd235, %rd10, %rd234;
	shl.b64 	%rd236, %rd235, 2;
	add.s64 	%rd14, %rd9, %rd236;
	@%p174 bra 	$L__BB2_8;
	ld.global.u32 	%r1431, [%rd14+2048];
	mov.u32 	%r1429, %r568;
	mov.u32 	%r1430, %r567;
	bra.uni 	$L__BB2_9;
$L__BB2_8:
	ld.global.u32 	%r1431, [%rd11+2048];
	ld.global.u32 	%r1430, [%rd12+2048];
	ld.global.u32 	%r1429, [%rd13+2048];
$L__BB2_9:
	or.b32  	%r1008, %r7, 1024;
	setp.lt.s32 	%p175, %r1008, %r5;
	@%p175 bra 	$L__BB2_11;
	ld.global.u32 	%r1434, [%rd14+4096];
	mov.u32 	%r1432, %r568;
	mov.u32 	%r1433, %r567;
	bra.uni 	$L__BB2_12;
$L__BB2_11:
	ld.global.u32 	%r1434, [%rd11+4096];
	ld.global.u32 	%r1433, [%rd12+4096];
	ld.global.u32 	%r1432, [%rd13+4096];
$L__BB2_12:
	add.s32 	%r1009, %r7, 1536;
	setp.lt.s32 	%p176, %r1009, %r5;
	@%p176 bra 	$L__BB2_14;
	ld.global.u32 	%r1437, [%rd14+6144];
	mov.u32 	%r1435, %r568;
	mov.u32 	%r1436, %r567;
	bra.uni 	$L__BB2_15;
$L__BB2_14:
	ld.global.u32 	%r1437, [%rd11+6144];
	ld.global.u32 	%r1436, [%rd12+6144];
	ld.global.u32 	%r1435, [%rd13+6144];
$L__BB2_15:
	or.b32  	%r1010, %r7, 2048;
	setp.lt.s32 	%p177, %r1010, %r5;
	@%p177 bra 	$L__BB2_17;
	ld.global.u32 	%r1440, [%rd14+8192];
	mov.u32 	%r1438, %r568;
	mov.u32 	%r1439, %r567;
	bra.uni 	$L__BB2_18;
$L__BB2_17:
	cvta.to.global.u64 	%rd237, %rd60;
	cvt.s64.s32 	%rd238, %r4;
	cvt.u64.u32 	%rd239, %r7;
	add.s64 	%rd240, %rd238, %rd239;
	shl.b64 	%rd241, %rd240, 2;
	add.s64 	%rd242, %rd237, %rd241;
	ld.global.u32 	%r1440, [%rd242+8192];
	ld.global.u32 	%r1439, [%rd12+8192];
	ld.global.u32 	%r1438, [%rd13+8192];
$L__BB2_18:
	add.s32 	%r1011, %r7, 2560;
	setp.lt.s32 	%p178, %r1011, %r5;
	@%p178 bra 	$L__BB2_20;
	ld.global.u32 	%r1443, [%rd14+10240];
	mov.u32 	%r1441, %r568;
	mov.u32 	%r1442, %r567;
	bra.uni 	$L__BB2_21;
$L__BB2_20:
	cvta.to.global.u64 	%rd243, %rd60;
	cvt.s64.s32 	%rd244, %r4;
	cvt.u64.u32 	%rd245, %r7;
	add.s64 	%rd246, %rd244, %rd245;
	shl.b64 	%rd247, %rd246, 2;
	add.s64 	%rd248, %rd243, %rd247;
	cvta.to.global.u64 	%rd249, %rd61;
	add.s64 	%rd250, %rd249, %rd247;
	ld.global.u32 	%r1443, [%rd248+10240];
	ld.global.u32 	%r1442, [%rd250+10240];
	ld.global.u32 	%r1441, [%rd13+10240];
$L__BB2_21:
	or.b32  	%r54, %r7, 3072;
	add.s32 	%r1013, %r1005, %r5;
	setp.ge.s32 	%p179, %r54, %r1013;
	mov.b32 	%r1444, 0;
	mov.u32 	%r1445, %r1444;
	mov.u32 	%r1446, %r1444;
	@%p179 bra 	$L__BB2_25;
	setp.ge.s32 	%p180, %r54, %r5;
	@%p180 bra 	$L__BB2_24;
	cvta.to.global.u64 	%rd251, %rd60;
	cvt.s64.s32 	%rd252, %r4;
	cvt.u64.u32 	%rd253, %r7;
	add.s64 	%rd254, %rd252, %rd253;
	shl.b64 	%rd255, %rd254, 2;
	add.s64 	%rd256, %rd251, %rd255;
	cvta.to.global.u64 	%rd257, %rd61;
	add.s64 	%rd258, %rd257, %rd255;
	ld.global.u32 	%r1446, [%rd256+12288];
	ld.global.u32 	%r1445, [%rd258+12288];
	ld.global.u32 	%r1444, [%rd13+12288];
	bra.uni 	$L__BB2_25;
$L__BB2_24:
	ld.global.u32 	%r1446, [%rd14+12288];
	mov.u32 	%r1444, %r568;
	mov.u32 	%r1445, %r567;
$L__BB2_25:
	cvt.u64.u32 	%rd15, %r7;
	mul.wide.u32 	%rd259, %r7, 12;
	add.s64 	%rd16, %rd361, %rd259;
	st.u32 	[%rd16+2048], %r1428;
	st.u32 	[%rd16+2052], %r1427;
	st.u32 	[%rd16+2056], %r1426;
	st.u32 	[%rd16+8192], %r1431;
	st.u32 	[%rd16+8196], %r1430;
	st.u32 	[%rd16+8200], %r1429;
	st.u32 	[%rd16+14336], %r1434;
	st.u32 	[%rd16+14340], %r1433;
	st.u32 	[%rd16+14344], %r1432;
	st.u32 	[%rd16+20480], %r1437;
	st.u32 	[%rd16+20484], %r1436;
	st.u32 	[%rd16+20488], %r1435;
	st.u32 	[%rd16+26624], %r1440;
	st.u32 	[%rd16+26628], %r1439;
	st.u32 	[%rd16+26632], %r1438;
	st.u32 	[%rd16+32768], %r1443;
	st.u32 	[%rd16+32772], %r1442;
	st.u32 	[%rd16+32776], %r1441;
	st.u32 	[%rd16+38912], %r1446;
	st.u32 	[%rd16+38916], %r1445;
	st.u32 	[%rd16+38920], %r1444;
	bar.sync 	0;
	mul.lo.s32 	%r1014, %r7, 7;
	add.s32 	%r1015, %r1005, %r5;
	min.s32 	%r1016, %r1015, %r1014;
	mul.wide.s32 	%rd260, %r5, 12;
	add.s64 	%rd17, %rd361, %rd260;
	sub.s32 	%r1017, %r1016, %r1005;
	max.s32 	%r1449, %r1017, 0;
	min.s32 	%r1448, %r5, %r1016;
	setp.ge.s32 	%p181, %r1449, %r1448;
	@%p181 bra 	$L__BB2_27;
$L__BB2_26:
	add.s32 	%r1018, %r1449, %r1448;
	shr.s32 	%r1019, %r1018, 1;
	mul.wide.s32 	%rd261, %r1019, 12;
	add.s64 	%rd262, %rd361, %rd261;
	ld.u32 	%r1020, [%rd262+2048];
	not.b32 	%r1021, %r1019;
	add.s32 	%r1022, %r1016, %r1021;
	mul.wide.s32 	%rd263, %r1022, 12;
	add.s64 	%rd264, %rd17, %rd263;
	ld.u32 	%r1023, [%rd264+2048];
	setp.lt.s32 	%p182, %r1023, %r1020;
	add.s32 	%r1024, %r1019, 1;
	selp.b32 	%r1449, %r1449, %r1024, %p182;
	selp.b32 	%r1448, %r1019, %r1448, %p182;
	setp.lt.s32 	%p183, %r1449, %r1448;
	@%p183 bra 	$L__BB2_26;
$L__BB2_27:
	sub.s32 	%r72, %r1016, %r1449;
	setp.ge.s32 	%p184, %r72, %r1005;
	mov.b32 	%r1476, 0;
	@%p184 bra 	$L__BB2_52;
	mul.wide.s32 	%rd265, %r72, 12;
	add.s64 	%rd18, %rd17, %rd265;
	ld.u32 	%r73, [%rd18+2048];
	setp.lt.s32 	%p185, %r1449, 1;
	mov.b32 	%r1453, 0;
	mov.u32 	%r1452, %r1449;
	@%p185 bra 	$L__BB2_30;
	mul.lo.s32 	%r1028, %r1449, 511;
	shr.s32 	%r1029, %r1028, 9;
	mul.wide.s32 	%rd266, %r1029, 12;
	add.s64 	%rd267, %rd361, %rd266;
	ld.u32 	%r1030, [%rd267+2048];
	setp.lt.s32 	%p186, %r1030, %r73;
	add.s32 	%r1031, %r1029, 1;
	selp.b32 	%r1452, %r1449, %r1029, %p186;
	selp.b32 	%r1453, %r1031, 0, %p186;
$L__BB2_30:
	setp.ge.s32 	%p187, %r1453, %r1452;
	@%p187 bra 	$L__BB2_32;
	mad.lo.s32 	%r1032, %r1452, 127, %r1453;
	shr.s32 	%r1033, %r1032, 7;
	mul.wide.s32 	%rd268, %r1033, 12;
	add.s64 	%rd269, %rd361, %rd268;
	ld.u32 	%r1034, [%rd269+2048];
	setp.lt.s32 	%p188, %r1034, %r73;
	add.s32 	%r1035, %r1033, 1;
	selp.b32 	%r1452, %r1452, %r1033, %p188;
	selp.b32 	%r1453, %r1035, %r1453, %p188;
$L__BB2_32:
	setp.ge.s32 	%p189, %r1453, %r1452;
	@%p189 bra 	$L__BB2_34;
	mad.lo.s32 	%r1036, %r1452, 31, %r1453;
	shr.s32 	%r1037, %r1036, 5;
	mul.wide.s32 	%rd270, %r1037, 12;
	add.s64 	%rd271, %rd361, %rd270;
	ld.u32 	%r1038, [%rd271+2048];
	setp.lt.s32 	%p190, %r1038, %r73;
	add.s32 	%r1039, %r1037, 1;
	selp.b32 	%r1452, %r1452, %r1037, %p190;
	selp.b32 	%r1453, %r1039, %r1453, %p190;
$L__BB2_34:
	setp.ge.s32 	%p191, %r1453, %r1452;
	@%p191 bra 	$L__BB2_36;
	mad.lo.s32 	%r1040, %r1452, 15, %r1453;
	shr.s32 	%r1041, %r1040, 4;
	mul.wide.s32 	%rd272, %r1041, 12;
	add.s64 	%rd273, %rd361, %rd272;
	ld.u32 	%r1042, [%rd273+2048];
	setp.lt.s32 	%p192, %r1042, %r73;
	add.s32 	%r1043, %r1041, 1;
	selp.b32 	%r1452, %r1452, %r1041, %p192;
	selp.b32 	%r1453, %r1043, %r1453, %p192;
$L__BB2_36:
	setp.ge.s32 	%p193, %r1453, %r1452;
	@%p193 bra 	$L__BB2_38;
$L__BB2_37:
	add.s32 	%r1045, %r1453, %r1452;
	shr.s32 	%r1046, %r1045, 1;
	mul.wide.s32 	%rd274, %r1046, 12;
	add.s64 	%rd275, %rd361, %rd274;
	ld.u32 	%r1047, [%rd275+2048];
	setp.lt.s32 	%p194, %r1047, %r73;
	add.s32 	%r1048, %r1046, 1;
	selp.b32 	%r1452, %r1452, %r1046, %p194;
	selp.b32 	%r1453, %r1048, %r1453, %p194;
	setp.lt.s32 	%p195, %r1453, %r1452;
	@%p195 bra 	$L__BB2_37;
$L__BB2_38:
	setp.lt.s32 	%p196, %r72, 1;
	mov.b32 	%r1464, 0;
	mov.u32 	%r1463, %r72;
	@%p196 bra 	$L__BB2_40;
	mul.lo.s32 	%r1051, %r72, 511;
	shr.s32 	%r1052, %r1051, 9;
	mul.wide.s32 	%rd276, %r1052, 12;
	add.s64 	%rd277, %rd17, %rd276;
	ld.u32 	%r1053, [%rd277+2048];
	setp.lt.s32 	%p197, %r1053, %r73;
	add.s32 	%r1054, %r1052, 1;
	selp.b32 	%r1463, %r72, %r1052, %p197;
	selp.b32 	%r1464, %r1054, 0, %p197;
$L__BB2_40:
	setp.ge.s32 	%p198, %r1464, %r1463;
	@%p198 bra 	$L__BB2_42;
	mad.lo.s32 	%r1056, %r1463, 127, %r1464;
	shr.s32 	%r1057, %r1056, 7;
	mul.wide.s32 	%rd278, %r1057, 12;
	add.s64 	%rd279, %rd17, %rd278;
	ld.u32 	%r1058, [%rd279+2048];
	setp.lt.s32 	%p199, %r1058, %r73;
	add.s32 	%r1059, %r1057, 1;
	selp.b32 	%r1463, %r1463, %r1057, %p199;
	selp.b32 	%r1464, %r1059, %r1464, %p199;
$L__BB2_42:
	setp.ge.s32 	%p200, %r1464, %r1463;
	@%p200 bra 	$L__BB2_44;
	mad.lo.s32 	%r1060, %r1463, 31, %r1464;
	shr.s32 	%r1061, %r1060, 5;
	mul.wide.s32 	%rd280, %r1061, 12;
	add.s64 	%rd281, %rd17, %rd280;
	ld.u32 	%r1062, [%rd281+2048];
	setp.lt.s32 	%p201, %r1062, %r73;
	add.s32 	%r1063, %r1061, 1;
	selp.b32 	%r1463, %r1463, %r1061, %p201;
	selp.b32 	%r1464, %r1063, %r1464, %p201;
$L__BB2_44:
	setp.ge.s32 	%p202, %r1464, %r1463;
	@%p202 bra 	$L__BB2_46;
	mad.lo.s32 	%r1064, %r1463, 15, %r1464;
	shr.s32 	%r1065, %r1064, 4;
	mul.wide.s32 	%rd282, %r1065, 12;
	add.s64 	%rd283, %rd17, %rd282;
	ld.u32 	%r1066, [%rd283+2048];
	setp.lt.s32 	%p203, %r1066, %r73;
	add.s32 	%r1067, %r1065, 1;
	selp.b32 	%r1463, %r1463, %r1065, %p203;
	selp.b32 	%r1464, %r1067, %r1464, %p203;
$L__BB2_46:
	setp.ge.s32 	%p204, %r1464, %r1463;
	@%p204 bra 	$L__BB2_48;
$L__BB2_47:
	add.s32 	%r1069, %r1464, %r1463;
	shr.s32 	%r1070, %r1069, 1;
	mul.wide.s32 	%rd284, %r1070, 12;
	add.s64 	%rd285, %rd17, %rd284;
	ld.u32 	%r1071, [%rd285+2048];
	setp.lt.s32 	%p205, %r1071, %r73;
	add.s32 	%r1072, %r1070, 1;
	selp.b32 	%r1463, %r1463, %r1070, %p205;
	selp.b32 	%r1464, %r1072, %r1464, %p205;
	setp.lt.s32 	%p206, %r1464, %r1463;
	@%p206 bra 	$L__BB2_47;
$L__BB2_48:
	sub.s32 	%r1075, %r1449, %r1453;
	sub.s32 	%r118, %r72, %r1464;
	add.s32 	%r119, %r118, %r1075;
	shr.s32 	%r1076, %r119, 1;
	max.s32 	%r120, %r1076, %r118;
	add.s32 	%r1078, %r1464, %r120;
	add.s32 	%r1079, %r1078, 1;
	min.s32 	%r1080, %r1079, %r1005;
	sub.s32 	%r1473, %r1080, %r72;
	setp.lt.s32 	%p207, %r1473, 1;
	mov.b32 	%r1474, 0;
	@%p207 bra 	$L__BB2_51;
	mov.b32 	%r1474, 0;
$L__BB2_50:
	add.s32 	%r1082, %r1474, %r1473;
	shr.s32 	%r1083, %r1082, 1;
	mul.wide.s32 	%rd286, %r1083, 12;
	add.s64 	%rd287, %rd18, %rd286;
	ld.u32 	%r1084, [%rd287+2048];
	setp.lt.s32 	%p208, %r73, %r1084;
	add.s32 	%r1085, %r1083, 1;
	selp.b32 	%r1473, %r1083, %r1473, %p208;
	selp.b32 	%r1474, %r1474, %r1085, %p208;
	setp.lt.s32 	%p209, %r1474, %r1473;
	@%p209 bra 	$L__BB2_50;
$L__BB2_51:
	add.s32 	%r1086, %r118, %r1474;
	min.s32 	%r1087, %r1086, %r120;
	sub.s32 	%r1088, %r119, %r1087;
	add.s32 	%r1089, %r1087, 1;
	setp.eq.s32 	%p210, %r1088, %r1089;
	setp.lt.s32 	%p211, %r120, %r1086;
	and.pred  	%p212, %p210, %p211;
	add.s32 	%r1449, %r1088, %r1453;
	selp.u32 	%r1476, 1, 0, %p212;
$L__BB2_52:
	sub.s32 	%r1090, %r1016, %r1449;
	add.s32 	%r1091, %r1090, %r1476;
	setp.eq.s32 	%p213, %r7, 0;
	shl.b32 	%r1093, %r5, 16;
	or.b32  	%r1094, %r1093, %r1005;
	shl.b32 	%r1095, %r1449, 16;
	or.b32  	%r1096, %r1091, %r1095;
	selp.b32 	%r1097, %r1094, %r1096, %p213;
	add.s32 	%r1098, %r7, -1;
	selp.b32 	%r1099, 511, %r1098, %p213;
	mul.wide.u32 	%rd288, %r1099, 4;
	add.s64 	%rd289, %rd361, %rd288;
	st.u32 	[%rd289], %r1097;
	bar.sync 	0;
	shl.b64 	%rd290, %rd15, 3;
	sub.s64 	%rd291, %rd16, %rd290;
	ld.u32 	%r1100, [%rd291];
	shr.s32 	%r131, %r1100, 16;
	and.b32  	%r1102, %r1100, 65535;
	add.s32 	%r1488, %r1091, %r5;
	add.s32 	%r133, %r1102, %r5;
	mul.wide.s32 	%rd292, %r1449, 12;
	add.s64 	%rd19, %rd361, %rd292;
	mul.wide.s32 	%rd293, %r1091, 12;
	add.s64 	%rd20, %rd17, %rd293;
	ld.u32 	%r134, [%rd20+2048];
	ld.u32 	%r135, [%rd19+2048];
	ld.u32 	%r136, [%rd19+2052];
	ld.u32 	%r137, [%rd19+2056];
	setp.lt.s32 	%p214, %r134, %r135;
	setp.lt.s32 	%p215, %r1449, %r131;
	setp.lt.s32 	%p216, %r1488, %r133;
	and.pred  	%p217, %p215, %p216;
	setp.eq.s32 	%p218, %r134, %r135;
	and.pred  	%p1, %p217, %p218;
	mov.u32 	%r1477, %r135;
	mov.u32 	%r1478, %r136;
	mov.u32 	%r1479, %r137;
	@%p214 bra 	$L__BB2_54;
	add.s32 	%r1449, %r1449, 1;
	ld.u32 	%r1477, [%rd19+2060];
	ld.u32 	%r1478, [%rd19+2064];
	ld.u32 	%r1479, [%rd19+2068];
$L__BB2_54:
	setp.lt.s32 	%p219, %r135, %r134;
	mov.u32 	%r1487, %r134;
	@%p219 bra 	$L__BB2_56;
	add.s32 	%r1488, %r1488, 1;
	ld.u32 	%r1487, [%rd20+2060];
$L__BB2_56:
	add.s64 	%rd21, %rd361, 2048;
	setp.lt.s32 	%p220, %r1487, %r1477;
	setp.ge.s32 	%p221, %r1449, %r131;
	setp.ge.s32 	%p222, %r1488, %r133;
	or.pred  	%p223, %p221, %p222;
	setp.ne.s32 	%p224, %r1487, %r1477;
	or.pred  	%p2, %p223, %p224;
	mov.u32 	%r1483, %r1477;
	mov.u32 	%r1484, %r1478;
	mov.u32 	%r1485, %r1479;
	@%p220 bra 	$L__BB2_58;
	add.s32 	%r150, %r1449, 1;
	mul.wide.s32 	%rd294, %r1449, 12;
	add.s64 	%rd295, %rd21, %rd294;
	ld.u32 	%r1483, [%rd295+12];
	ld.u32 	%r1484, [%rd295+16];
	ld.u32 	%r1485, [%rd295+20];
	mov.u32 	%r1449, %r150;
$L__BB2_58:
	setp.lt.s32 	%p225, %r1477, %r1487;
	@%p225 bra 	$L__BB2_60;
	add.s32 	%r158, %r1488, 1;
	mul.wide.s32 	%rd296, %r1488, 12;
	add.s64 	%rd297, %rd21, %rd296;
	ld.u32 	%r1487, [%rd297+12];
	mov.u32 	%r1488, %r158;
$L__BB2_60:
	setp.lt.s32 	%p226, %r1487, %r1483;
	setp.ge.s32 	%p227, %r1449, %r131;
	setp.ge.s32 	%p228, %r1488, %r133;
	or.pred  	%p229, %p227, %p228;
	setp.ne.s32 	%p230, %r1487, %r1483;
	or.pred  	%p3, %p229, %p230;
	mov.u32 	%r1489, %r1483;
	mov.u32 	%r1490, %r1484;
	mov.u32 	%r1491, %r1485;
	@%p226 bra 	$L__BB2_62;
	add.s32 	%r162, %r1449, 1;
	mul.wide.s32 	%rd298, %r1449, 12;
	add.s64 	%rd299, %rd21, %rd298;
	ld.u32 	%r1489, [%rd299+12];
	ld.u32 	%r1490, [%rd299+16];
	ld.u32 	%r1491, [%rd299+20];
	mov.u32 	%r1449, %r162;
$L__BB2_62:
	setp.lt.s32 	%p231, %r1483, %r1487;
	@%p231 bra 	$L__BB2_64;
	add.s32 	%r170, %r1488, 1;
	mul.wide.s32 	%rd300, %r1488, 12;
	add.s64 	%rd301, %rd21, %rd300;
	ld.u32 	%r1487, [%rd301+12];
	mov.u32 	%r1488, %r170;
$L__BB2_64:
	setp.lt.s32 	%p232, %r1487, %r1489;
	setp.ge.s32 	%p233, %r1449, %r131;
	setp.ge.s32 	%p234, %r1488, %r133;
	or.pred  	%p235, %p233, %p234;
	setp.ne.s32 	%p236, %r1487, %r1489;
	or.pred  	%p4, %p235, %p236;
	mov.u32 	%r1495, %r1489;
	mov.u32 	%r1496, %r1490;
	mov.u32 	%r1497, %r1491;
	@%p232 bra 	$L__BB2_66;
	add.s32 	%r174, %r1449, 1;
	mul.wide.s32 	%rd302, %r1449, 12;
	add.s64 	%rd303, %rd21, %rd302;
	ld.u32 	%r1495, [%rd303+12];
	ld.u32 	%r1496, [%rd303+16];
	ld.u32 	%r1497, [%rd303+20];
	mov.u32 	%r1449, %r174;
$L__BB2_66:
	setp.lt.s32 	%p237, %r1489, %r1487;
	@%p237 bra 	$L__BB2_68;
	add.s32 	%r182, %r1488, 1;
	mul.wide.s32 	%rd304, %r1488, 12;
	add.s64 	%rd305, %rd21, %rd304;
	ld.u32 	%r1487, [%rd305+12];
	mov.u32 	%r1488, %r182;
$L__BB2_68:
	setp.lt.s32 	%p238, %r1487, %r1495;
	setp.ge.s32 	%p239, %r1449, %r131;
	setp.ge.s32 	%p240, %r1488, %r133;
	or.pred  	%p241, %p239, %p240;
	setp.ne.s32 	%p242, %r1487, %r1495;
	or.pred  	%p5, %p241, %p242;
	mov.u32 	%r1501, %r1495;
	mov.u32 	%r1502, %r1496;
	mov.u32 	%r1503, %r1497;
	@%p238 bra 	$L__BB2_70;
	add.s32 	%r186, %r1449, 1;
	mul.wide.s32 	%rd306, %r1449, 12;
	add.s64 	%rd307, %rd21, %rd306;
	ld.u32 	%r1501, [%rd307+12];
	ld.u32 	%r1502, [%rd307+16];
	ld.u32 	%r1503, [%rd307+20];
	mov.u32 	%r1449, %r186;
$L__BB2_70:
	setp.lt.s32 	%p243, %r1495, %r1487;
	@%p243 bra 	$L__BB2_72;
	add.s32 	%r194, %r1488, 1;
	mul.wide.s32 	%rd308, %r1488, 12;
	add.s64 	%rd309, %rd21, %rd308;
	ld.u32 	%r1487, [%rd309+12];
	mov.u32 	%r1488, %r194;
$L__BB2_72:
	setp.lt.s32 	%p244, %r1487, %r1501;
	mov.u32 	%r1507, %r1501;
	mov.u32 	%r1508, %r1502;
	mov.u32 	%r1509, %r1503;
	mov.u32 	%r1510, %r1449;
	@%p244 bra 	$L__BB2_74;
	add.s32 	%r1510, %r1449, 1;
	mul.wide.s32 	%rd310, %r1449, 12;
	add.s64 	%rd311, %rd361, %rd310;
	ld.u32 	%r1507, [%rd311+2060];
	ld.u32 	%r1508, [%rd311+2064];
	ld.u32 	%r1509, [%rd311+2068];
$L__BB2_74:
	setp.lt.s32 	%p245, %r1501, %r1487;
	mov.u32 	%r1511, %r1487;
	mov.u32 	%r1512, %r1488;
	@%p245 bra 	$L__BB2_76;
	add.s32 	%r1512, %r1488, 1;
	mul.wide.s32 	%rd312, %r1488, 12;
	add.s64 	%rd313, %rd361, %rd312;
	ld.u32 	%r1511, [%rd313+2060];
$L__BB2_76:
	mov.u32 	%r210, %tid.x;
	setp.lt.s32 	%p246, %r1510, %r131;
	setp.lt.s32 	%p247, %r1512, %r133;
	setp.eq.s32 	%p248, %r1511, %r1507;
	selp.b32 	%r1103, 64, 0, %p248;
	selp.b32 	%r1104, %r1103, 0, %p247;
	selp.b32 	%r1105, %r1104, 0, %p246;
	setp.eq.s32 	%p249, %r1487, %r1501;
	setp.lt.s32 	%p250, %r1488, %r133;
	setp.lt.s32 	%p251, %r1449, %r131;
	selp.b32 	%r1106, 32, 0, %p249;
	selp.b32 	%r1107, %r1106, 0, %p250;
	selp.b32 	%r1108, %r1107, 0, %p251;
	or.b32  	%r1109, %r1108, %r1105;
	selp.b32 	%r1110, 0, 8, %p4;
	selp.b32 	%r1111, 0, 4, %p3;
	selp.u32 	%r1112, 1, 0, %p1;
	selp.b32 	%r1113, 0, 2, %p2;
	or.b32  	%r1114, %r1113, %r1112;
	or.b32  	%r1115, %r1114, %r1111;
	or.b32  	%r1116, %r1115, %r1110;
	selp.b32 	%r1117, 0, 16, %p5;
	or.b32  	%r1118, %r1116, %r1117;
	or.b32  	%r211, %r1109, %r1118;
	bar.sync 	0;
	popc.b32 	%r212, %r211;
	mov.u32 	%r1119, %ctaid.x;
	setp.ne.s32 	%p252, %r1119, 0;
	@%p252 bra 	$L__BB2_81;
	// begin inline asm
	mov.u32 %r1312, %laneid;
	// end inline asm
	mov.b32 	%r1315, 1;
	mov.b32 	%r1340, 0;
	mov.b32 	%r1342, -1;
	// begin inline asm
	{  .reg .s32 r0;  .reg .pred p;  shfl.sync.up.b32 r0|p, %r212, %r1315, %r1340, %r1342;  @p add.s32 r0, r0, %r212;  mov.s32 %r1313, r0;}
	// end inline asm
	mov.b32 	%r1321, 2;
	// begin inline asm
	{  .reg .s32 r0;  .reg .pred p;  shfl.sync.up.b32 r0|p, %r1313, %r1321, %r1340, %r1342;  @p add.s32 r0, r0, %r1313;  mov.s32 %r1319, r0;}
	// end inline asm
	mov.b32 	%r1327, 4;
	// begin inline asm
	{  .reg .s32 r0;  .reg .pred p;  shfl.sync.up.b32 r0|p, %r1319, %r1327, %r1340, %r1342;  @p add.s32 r0, r0, %r1319;  mov.s32 %r1325, r0;}
	// end inline asm
	mov.b32 	%r1333, 8;
	// begin inline asm
	{  .reg .s32 r0;  .reg .pred p;  shfl.sync.up.b32 r0|p, %r1325, %r1333, %r1340, %r1342;  @p add.s32 r0, r0, %r1325;  mov.s32 %r1331, r0;}
	// end inline asm
	mov.b32 	%r1339, 16;
	// begin inline asm
	{  .reg .s32 r0;  .reg .pred p;  shfl.sync.up.b32 r0|p, %r1331, %r1339, %r1340, %r1342;  @p add.s32 r0, r0, %r1331;  mov.s32 %r1337, r0;}
	// end inline asm
	setp.ne.s32 	%p301, %r1312, 31;
	@%p301 bra 	$L__BB2_79;
	shr.u32 	%r1343, %r210, 5;
	mul.wide.u32 	%rd333, %r1343, 4;
	add.s64 	%rd334, %rd361, %rd333;
	st.u32 	[%rd334], %r1337;
$L__BB2_79:
	mov.u32 	%r1345, %tid.x;
	setp.ne.s32 	%p302, %r1345, 0;
	bar.sync 	0;
	ld.v4.u32 	{%r1346, %r1347, %r1348, %r1349}, [%rd361];
	shr.u32 	%r1350, %r1345, 5;
	add.s32 	%r1351, %r1347, %r1346;
	setp.eq.s32 	%p303, %r1350, 2;
	selp.b32 	%r1352, %r1351, %r1346, %p303;
	add.s32 	%r1353, %r1351, %r1348;
	setp.eq.s32 	%p304, %r1350, 3;
	selp.b32 	%r1354, %r1353, %r1352, %p304;
	add.s32 	%r1355, %r1353, %r1349;
	setp.eq.s32 	%p305, %r1350, 4;
	selp.b32 	%r1356, %r1355, %r1354, %p305;
	ld.v4.u32 	{%r1357, %r1358, %r1359, %r1360}, [%rd361+16];
	add.s32 	%r1361, %r1355, %r1357;
	setp.eq.s32 	%p306, %r1350, 5;
	selp.b32 	%r1362, %r1361, %r1356, %p306;
	add.s32 	%r1363, %r1361, %r1358;
	setp.eq.s32 	%p307, %r1350, 6;
	selp.b32 	%r1364, %r1363, %r1362, %p307;
	add.s32 	%r1365, %r1363, %r1359;
	setp.eq.s32 	%p308, %r1350, 7;
	selp.b32 	%r1366, %r1365, %r1364, %p308;
	add.s32 	%r1367, %r1365, %r1360;
	setp.eq.s32 	%p309, %r1350, 8;
	selp.b32 	%r1368, %r1367, %r1366, %p309;
	ld.v4.u32 	{%r1369, %r1370, %r1371, %r1372}, [%rd361+32];
	add.s32 	%r1373, %r1367, %r1369;
	setp.eq.s32 	%p310, %r1350, 9;
	selp.b32 	%r1374, %r1373, %r1368, %p310;
	add.s32 	%r1375, %r1373, %r1370;
	setp.eq.s32 	%p311, %r1350, 10;
	selp.b32 	%r1376, %r1375, %r1374, %p311;
	add.s32 	%r1377, %r1375, %r1371;
	setp.eq.s32 	%p312, %r1350, 11;
	selp.b32 	%r1378, %r1377, %r1376, %p312;
	add.s32 	%r1379, %r1377, %r1372;
	setp.eq.s32 	%p313, %r1350, 12;
	selp.b32 	%r1380, %r1379, %r1378, %p313;
	ld.v4.u32 	{%r1381, %r1382, %r1383, %r1384}, [%rd361+48];
	add.s32 	%r1385, %r1379, %r1381;
	setp.eq.s32 	%p314, %r1350, 13;
	selp.b32 	%r1386, %r1385, %r1380, %p314;
	add.s32 	%r1387, %r1385, %r1382;
	setp.eq.s32 	%p315, %r1350, 14;
	selp.b32 	%r1388, %r1387, %r1386, %p315;
	add.s32 	%r1389, %r1387, %r1383;
	setp.eq.s32 	%p316, %r1350, 15;
	selp.b32 	%r1390, %r1389, %r1388, %p316;
	add.s32 	%r1522, %r1389, %r1384;
	setp.lt.u32 	%p317, %r1345, 32;
	selp.b32 	%r1391, 0, %r1390, %p317;
	setp.eq.s32 	%p318, %r1312, 0;
	sub.s32 	%r1392, %r1337, %r212;
	selp.b32 	%r1393, 0, %r1392, %p318;
	add.s32 	%r1520, %r1391, %r1393;
	mov.b32 	%r1524, 0;
	@%p302 bra 	$L__BB2_111;
	add.s64 	%rd335, %rd68, 256;
	mov.b32 	%r1394, 101;
	// begin inline asm
	st.relaxed.gpu.v2.u32 [%rd335], {%r1394, %r1522};
	// end inline asm
	bra.uni 	$L__BB2_111;
$L__BB2_81:
	// begin inline asm
	mov.u32 %r1120, %laneid;
	// end inline asm
	mov.b32 	%r1123, 1;
	mov.b32 	%r1148, 0;
	mov.b32 	%r1150, -1;
	// begin inline asm
	{  .reg .s32 r0;  .reg .pred p;  shfl.sync.up.b32 r0|p, %r212, %r1123, %r1148, %r1150;  @p add.s32 r0, r0, %r212;  mov.s32 %r1121, r0;}
	// end inline asm
	mov.b32 	%r1129, 2;
	// begin inline asm
	{  .reg .s32 r0;  .reg .pred p;  shfl.sync.up.b32 r0|p, %r1121, %r1129, %r1148, %r1150;  @p add.s32 r0, r0, %r1121;  mov.s32 %r1127, r0;}
	// end inline asm
	mov.b32 	%r1135, 4;
	// begin inline asm
	{  .reg .s32 r0;  .reg .pred p;  shfl.sync.up.b32 r0|p, %r1127, %r1135, %r1148, %r1150;  @p add.s32 r0, r0, %r1127;  mov.s32 %r1133, r0;}
	// end inline asm
	mov.b32 	%r1141, 8;
	// begin inline asm
	{  .reg .s32 r0;  .reg .pred p;  shfl.sync.up.b32 r0|p, %r1133, %r1141, %r1148, %r1150;  @p add.s32 r0, r0, %r1133;  mov.s32 %r1139, r0;}
	// end inline asm
	mov.b32 	%r1147, 16;
	// begin inline asm
	{  .reg .s32 r0;  .reg .pred p;  shfl.sync.up.b32 r0|p, %r1139, %r1147, %r1148, %r1150;  @p add.s32 r0, r0, %r1139;  mov.s32 %r1145, r0;}
	// end inline asm
	setp.ne.s32 	%p253, %r1120, 31;
	@%p253 bra 	$L__BB2_83;
	shr.u32 	%r1151, %r210, 5;
	mul.wide.u32 	%rd314, %r1151, 4;
	add.s64 	%rd315, %rd361, %rd314;
	st.u32 	[%rd315], %r1145;
$L__BB2_83:
	sub.s32 	%r1152, %r1145, %r212;
	bar.sync 	0;
	ld.v4.u32 	{%r1153, %r1154, %r1155, %r1156}, [%rd361];
	shr.u32 	%r1157, %r210, 5;
	add.s32 	%r1158, %r1154, %r1153;
	setp.eq.s32 	%p254, %r1157, 2;
	selp.b32 	%r1159, %r1158, %r1153, %p254;
	add.s32 	%r1160, %r1158, %r1155;
	setp.eq.s32 	%p255, %r1157, 3;
	selp.b32 	%r1161, %r1160, %r1159, %p255;
	add.s32 	%r1162, %r1160, %r1156;
	setp.eq.s32 	%p256, %r1157, 4;
	selp.b32 	%r1163, %r1162, %r1161, %p256;
	ld.v4.u32 	{%r1164, %r1165, %r1166, %r1167}, [%rd361+16];
	add.s32 	%r1168, %r1162, %r1164;
	setp.eq.s32 	%p257, %r1157, 5;
	selp.b32 	%r1169, %r1168, %r1163, %p257;
	add.s32 	%r1170, %r1168, %r1165;
	setp.eq.s32 	%p258, %r1157, 6;
	selp.b32 	%r1171, %r1170, %r1169, %p258;
	add.s32 	%r1172, %r1170, %r1166;
	setp.eq.s32 	%p259, %r1157, 7;
	selp.b32 	%r1173, %r1172, %r1171, %p259;
	add.s32 	%r1174, %r1172, %r1167;
	setp.eq.s32 	%p260, %r1157, 8;
	selp.b32 	%r1175, %r1174, %r1173, %p260;
	ld.v4.u32 	{%r1176, %r1177, %r1178, %r1179}, [%rd361+32];
	add.s32 	%r1180, %r1174, %r1176;
	setp.eq.s32 	%p261, %r1157, 9;
	selp.b32 	%r1181, %r1180, %r1175, %p261;
	add.s32 	%r1182, %r1180, %r1177;
	setp.eq.s32 	%p262, %r1157, 10;
	selp.b32 	%r1183, %r1182, %r1181, %p262;
	add.s32 	%r1184, %r1182, %r1178;
	setp.eq.s32 	%p263, %r1157, 11;
	selp.b32 	%r1185, %r1184, %r1183, %p263;
	add.s32 	%r1186, %r1184, %r1179;
	setp.eq.s32 	%p264, %r1157, 12;
	selp.b32 	%r1187, %r1186, %r1185, %p264;
	ld.v4.u32 	{%r1188, %r1189, %r1190, %r1191}, [%rd361+48];
	add.s32 	%r1192, %r1186, %r1188;
	setp.eq.s32 	%p265, %r1157, 13;
	selp.b32 	%r1193, %r1192, %r1187, %p265;
	add.s32 	%r1194, %r1192, %r1189;
	setp.eq.s32 	%p266, %r1157, 14;
	selp.b32 	%r1195, %r1194, %r1193, %p266;
	add.s32 	%r1196, %r1194, %r1190;
	setp.eq.s32 	%p267, %r1157, 15;
	selp.b32 	%r1197, %r1196, %r1195, %p267;
	add.s32 	%r219, %r1196, %r1191;
	setp.gt.u32 	%p268, %r210, 31;
	setp.lt.u32 	%p269, %r210, 32;
	setp.eq.s32 	%p270, %r1120, 0;
	selp.b32 	%r1198, 0, %r1152, %p270;
	add.s32 	%r1520, %r1197, %r1198;
	selp.b32 	%r221, %r1152, %r1520, %p269;
	@%p268 bra 	$L__BB2_108;
	setp.ne.s32 	%p271, %r210, 0;
	mov.u32 	%r1199, %ctaid.x;
	mul.wide.u32 	%rd316, %r1199, 8;
	add.s64 	%rd22, %rd68, %rd316;
	@%p271 bra 	$L__BB2_86;
	st.u32 	[%rd361+108], %r219;
	add.s64 	%rd317, %rd22, 256;
	mov.b32 	%r1200, 100;
	// begin inline asm
	st.relaxed.gpu.v2.u32 [%rd317], {%r1200, %r219};
	// end inline asm
$L__BB2_86:
	mov.u32 	%r1202, %nctaid.x;
	setp.gt.u32 	%p272, %r1202, 499;
	@%p272 bra 	$L__BB2_88;
	membar.cta;
	bra.uni 	$L__BB2_89;
$L__BB2_88:
	mov.b32 	%r1203, 450;
	// begin inline asm
	nanosleep.u32 %r1203;
	// end inline asm
$L__BB2_89:
	mul.wide.u32 	%rd319, %r210, 8;
	xor.b64  	%rd320, %rd319, -8;
	add.s64 	%rd321, %rd22, %rd320;
	add.s64 	%rd318, %rd321, 256;
	// begin inline asm
	ld.relaxed.gpu.v2.u32 {%r1518, %r1514}, [%rd318];
	// end inline asm
$L__BB2_90:
	setp.eq.s32 	%p273, %r1518, 99;
	mov.b32 	%r1206, -1;
	vote.sync.any.pred 	%p274, %p273, %r1206;
	not.pred 	%p275, %p274;
	@%p275 bra 	$L__BB2_95;
	setp.gt.u32 	%p300, %r1202, 499;
	@%p300 bra 	$L__BB2_93;
	membar.cta;
	bra.uni 	$L__BB2_94;
$L__BB2_93:
	mov.b32 	%r1309, 350;
	// begin inline asm
	nanosleep.u32 %r1309;
	// end inline asm
$L__BB2_94:
	// begin inline asm
	ld.relaxed.gpu.v2.u32 {%r1518, %r1514}, [%rd318];
	// end inline asm
	bra.uni 	$L__BB2_90;
$L__BB2_95:
	setp.eq.s32 	%p276, %r1518, 101;
	mov.b32 	%r1233, -1;
	vote.sync.ballot.b32 	%r1234, %p276, %r1233;
	// begin inline asm
	mov.u32 %r1208, %lanemask_ge;
	// end inline asm
	and.b32  	%r1235, %r1234, %r1208;
	or.b32  	%r1236, %r1235, -2147483648;
	add.s32 	%r1237, %r1236, -1;
	not.b32 	%r1238, %r1236;
	and.b32  	%r1239, %r1238, %r1237;
	popc.b32 	%r1212, %r1239;
	mov.b32 	%r1211, 1;
	// begin inline asm
	shfl.sync.down.b32 %r1209, %r1514, %r1211, %r1212, %r1233;
	// end inline asm
	setp.lt.s32 	%p278, %r1120, %r1212;
	selp.b32 	%r1240, %r1209, 0, %p278;
	add.s32 	%r1215, %r1240, %r1514;
	mov.b32 	%r1216, 2;
	// begin inline asm
	shfl.sync.down.b32 %r1214, %r1215, %r1216, %r1212, %r1233;
	// end inline asm
	add.s32 	%r1241, %r1120, 2;
	setp.gt.s32 	%p279, %r1241, %r1212;
	selp.b32 	%r1242, 0, %r1214, %p279;
	add.s32 	%r1220, %r1215, %r1242;
	mov.b32 	%r1221, 4;
	// begin inline asm
	shfl.sync.down.b32 %r1219, %r1220, %r1221, %r1212, %r1233;
	// end inline asm
	add.s32 	%r1243, %r1120, 4;
	setp.gt.s32 	%p280, %r1243, %r1212;
	selp.b32 	%r1244, 0, %r1219, %p280;
	add.s32 	%r1225, %r1220, %r1244;
	mov.b32 	%r1226, 8;
	// begin inline asm
	shfl.sync.down.b32 %r1224, %r1225, %r1226, %r1212, %r1233;
	// end inline asm
	add.s32 	%r1245, %r1120, 8;
	setp.gt.s32 	%p281, %r1245, %r1212;
	selp.b32 	%r1246, 0, %r1224, %p281;
	add.s32 	%r1230, %r1225, %r1246;
	mov.b32 	%r1231, 16;
	// begin inline asm
	shfl.sync.down.b32 %r1229, %r1230, %r1231, %r1212, %r1233;
	// end inline asm
	add.s32 	%r1247, %r1120, 16;
	setp.gt.s32 	%p282, %r1247, %r1212;
	selp.b32 	%r1248, 0, %r1229, %p282;
	add.s32 	%r1516, %r1230, %r1248;
	mov.u32 	%r1249, %tid.x;
	not.b32 	%r1250, %r1249;
	mov.u32 	%r1251, %ctaid.x;
	add.s32 	%r1517, %r1251, %r1250;
	add.s64 	%rd23, %rd68, 256;
$L__BB2_96:
	setp.ne.s32 	%p283, %r1518, 101;
	mov.b32 	%r1252, -1;
	vote.sync.all.pred 	%p284, %p283, %r1252;
	not.pred 	%p285, %p284;
	@%p285 bra 	$L__BB2_104;
	mul.wide.s32 	%rd324, %r1517, 8;
	add.s64 	%rd325, %rd23, %rd324;
	add.s64 	%rd323, %rd325, -256;
	// begin inline asm
	ld.relaxed.gpu.v2.u32 {%r1518, %r1519}, [%rd323];
	// end inline asm
$L__BB2_98:
	setp.eq.s32 	%p289, %r1518, 99;
	mov.b32 	%r1261, -1;
	vote.sync.any.pred 	%p290, %p289, %r1261;
	not.pred 	%p291, %p290;
	@%p291 bra 	$L__BB2_103;
	mov.u32 	%r1304, %nctaid.x;
	setp.gt.u32 	%p299, %r1304, 499;
	@%p299 bra 	$L__BB2_101;
	membar.cta;
	bra.uni 	$L__BB2_102;
$L__BB2_101:
	mov.b32 	%r1305, 350;
	// begin inline asm
	nanosleep.u32 %r1305;
	// end inline asm
$L__BB2_102:
	// begin inline asm
	ld.relaxed.gpu.v2.u32 {%r1518, %r1519}, [%rd323];
	// end inline asm
	bra.uni 	$L__BB2_98;
$L__BB2_103:
	setp.eq.s32 	%p292, %r1518, 101;
	mov.b32 	%r1287, -1;
	vote.sync.ballot.b32 	%r1288, %p292, %r1287;
	and.b32  	%r1289, %r1288, %r1208;
	or.b32  	%r1290, %r1289, -2147483648;
	add.s32 	%r1291, %r1290, -1;
	not.b32 	%r1292, %r1290;
	and.b32  	%r1293, %r1292, %r1291;
	popc.b32 	%r1266, %r1293;
	mov.b32 	%r1265, 1;
	// begin inline asm
	shfl.sync.down.b32 %r1263, %r1519, %r1265, %r1266, %r1287;
	// end inline asm
	setp.lt.s32 	%p294, %r1120, %r1266;
	selp.b32 	%r1294, %r1263, 0, %p294;
	add.s32 	%r1269, %r1294, %r1519;
	mov.b32 	%r1270, 2;
	// begin inline asm
	shfl.sync.down.b32 %r1268, %r1269, %r1270, %r1266, %r1287;
	// end inline asm
	add.s32 	%r1295, %r1120, 2;
	setp.gt.s32 	%p295, %r1295, %r1266;
	selp.b32 	%r1296, 0, %r1268, %p295;
	add.s32 	%r1274, %r1269, %r1296;
	mov.b32 	%r1275, 4;
	// begin inline asm
	shfl.sync.down.b32 %r1273, %r1274, %r1275, %r1266, %r1287;
	// end inline asm
	add.s32 	%r1297, %r1120, 4;
	setp.gt.s32 	%p296, %r1297, %r1266;
	selp.b32 	%r1298, 0, %r1273, %p296;
	add.s32 	%r1279, %r1274, %r1298;
	mov.b32 	%r1280, 8;
	// begin inline asm
	shfl.sync.down.b32 %r1278, %r1279, %r1280, %r1266, %r1287;
	// end inline asm
	add.s32 	%r1299, %r1120, 8;
	setp.gt.s32 	%p297, %r1299, %r1266;
	selp.b32 	%r1300, 0, %r1278, %p297;
	add.s32 	%r1284, %r1279, %r1300;
	mov.b32 	%r1285, 16;
	// begin inline asm
	shfl.sync.down.b32 %r1283, %r1284, %r1285, %r1266, %r1287;
	// end inline asm
	add.s32 	%r1301, %r1120, 16;
	setp.gt.s32 	%p298, %r1301, %r1266;
	selp.b32 	%r1302, 0, %r1283, %p298;
	add.s32 	%r1303, %r1302, %r1516;
	add.s32 	%r1516, %r1303, %r1284;
	add.s32 	%r1517, %r1517, -32;
	bra.uni 	$L__BB2_96;
$L__BB2_104:
	mov.u32 	%r1254, %tid.x;
	setp.ne.s32 	%p286, %r1254, 0;
	@%p286 bra 	$L__BB2_106;
	add.s32 	%r1256, %r1516, %r219;
	add.s64 	%rd322, %rd22, 256;
	mov.b32 	%r1255, 101;
	// begin inline asm
	st.relaxed.gpu.v2.u32 [%rd322], {%r1255, %r1256};
	// end inline asm
	st.u32 	[%rd361+100], %r1516;
	st.u32 	[%rd361+104], %r1256;
$L__BB2_106:
	setp.ne.s32 	%p287, %r1120, 0;
	mov.u32 	%r1520, %r221;
	@%p287 bra 	$L__BB2_108;
	st.u32 	[%rd361+80], %r1516;
	mov.u32 	%r1520, %r1516;
$L__BB2_108:
	mov.u32 	%r1257, %tid.x;
	setp.eq.s32 	%p288, %r1257, 0;
	bar.sync 	0;
	@%p288 bra 	$L__BB2_110;
	ld.u32 	%r1258, [%rd361+80];
	add.s32 	%r1520, %r1258, %r1520;
$L__BB2_110:
	ld.u32 	%r1522, [%rd361+108];
	ld.u32 	%r1524, [%rd361+100];
$L__BB2_111:
	bar.sync 	0;
	sub.s32 	%r1526, %r1520, %r1524;
	not.pred 	%p319, %p1;
	@%p319 bra 	$L__BB2_113;
	add.s32 	%r255, %r1526, 1;
	mul.wide.s32 	%rd336, %r1526, 12;
	add.s64 	%rd337, %rd361, %rd336;
	st.u32 	[%rd337+2048], %r134;
	st.u32 	[%rd337+2052], %r136;
	st.u32 	[%rd337+2056], %r137;
	mov.u32 	%r1526, %r255;
$L__BB2_113:
	@%p2 bra 	$L__BB2_115;
	add.s32 	%r257, %r1526, 1;
	mul.wide.s32 	%rd338, %r1526, 12;
	add.s64 	%rd339, %rd361, %rd338;
	st.u32 	[%rd339+2048], %r1477;
	st.u32 	[%rd339+2052], %r1478;
	st.u32 	[%rd339+2056], %r1479;
	mov.u32 	%r1526, %r257;
$L__BB2_115:
	@%p3 bra 	$L__BB2_117;
	add.s32 	%r259, %r1526, 1;
	mul.wide.s32 	%rd340, %r1526, 12;
	add.s64 	%rd341, %rd361, %rd340;
	st.u32 	[%rd341+2048], %r1483;
	st.u32 	[%rd341+2052], %r1484;
	st.u32 	[%rd341+2056], %r1485;
	mov.u32 	%r1526, %r259;
$L__BB2_117:
	@%p4 bra 	$L__BB2_119;
	add.s32 	%r261, %r1526, 1;
	mul.wide.s32 	%rd342, %r1526, 12;
	add.s64 	%rd343, %rd361, %rd342;
	st.u32 	[%rd343+2048], %r1489;
	st.u32 	[%rd343+2052], %r1490;
	st.u32 	[%rd343+2056], %r1491;
	mov.u32 	%r1526, %r261;
$L__BB2_119:
	@%p5 bra 	$L__BB2_121;
	add.s32 	%r263, %r1526, 1;
	mul.wide.s32 	%rd344, %r1526, 12;
	add.s64 	%rd345, %rd361, %rd344;
	st.u32 	[%rd345+2048], %r1495;
	st.u32 	[%rd345+2052], %r1496;
	st.u32 	[%rd345+2056], %r1497;
	mov.u32 	%r1526, %r263;
$L__BB2_121:
	and.b32  	%r1397, %r211, 32;
	setp.eq.s32 	%p320, %r1397, 0;
	@%p320 bra 	$L__BB2_123;
	add.s32 	%r265, %r1526, 1;
	mul.wide.s32 	%rd346, %r1526, 12;
	add.s64 	%rd347, %rd361, %rd346;
	st.u32 	[%rd347+2048], %r1501;
	st.u32 	[%rd347+2052], %r1502;
	st.u32 	[%rd347+2056], %r1503;
	mov.u32 	%r1526, %r265;
$L__BB2_123:
	and.b32  	%r1398, %r211, 64;
	setp.eq.s32 	%p321, %r1398, 0;
	@%p321 bra 	$L__BB2_125;
	mul.wide.s32 	%rd348, %r1526, 12;
	add.s64 	%rd349, %rd361, %rd348;
	st.u32 	[%rd349+2048], %r1507;
	st.u32 	[%rd349+2052], %r1508;
	st.u32 	[%rd349+2056], %r1509;
$L__BB2_125:
	bar.sync 	0;
	mov.u32 	%r1535, %tid.x;
	setp.ge.s32 	%p322, %r1535, %r1522;
	@%p322 bra 	$L__BB2_268;
	cvta.to.global.u64 	%rd24, %rd65;
	cvta.to.global.u64 	%rd25, %rd66;
	not.b32 	%r1399, %r1535;
	add.s32 	%r268, %r1522, %r1399;
	and.b32  	%r1400, %r268, 1536;
	setp.eq.s32 	%p323, %r1400, 1536;
	@%p323 bra 	$L__BB2_129;
	shr.u32 	%r1401, %r268, 9;
	add.s32 	%r1402, %r1401, 1;
	and.b32  	%r1403, %r1402, 3;
	add.s32 	%r1532, %r1535, %r1524;
	mul.wide.u32 	%rd350, %r1535, 12;
	add.s64 	%rd351, %rd350, %rd361;
	add.s64 	%rd362, %rd351, 2056;
	neg.s32 	%r1531, %r1403;
	shl.b32 	%r1404, %r1402, 9;
	and.b32  	%r1405, %r1404, 1536;
	add.s32 	%r1535, %r1535, %r1405;
$L__BB2_128:
	.pragma "nounroll";
	mul.wide.s32 	%rd352, %r1532, 4;
	add.s64 	%rd353, %rd25, %rd352;
	add.s64 	%rd354, %rd24, %rd352;
	ld.u32 	%r1406, [%rd362+-8];
	st.global.u32 	[%rd354], %r1406;
	ld.u32 	%r1407, [%rd362+-4];
	ld.u32 	%r1408, [%rd362];
	mul.lo.s32 	%r1409, %r1408, %r1407;
	st.global.u32 	[%rd353], %r1409;
	add.s32 	%r1532, %r1532, 512;
	add.s64 	%rd362, %rd362, 6144;
	add.s32 	%r1531, %r1531, 1;
	setp.ne.s32 	%p324, %r1531, 0;
	@%p324 bra 	$L__BB2_128;
$L__BB2_129:
	setp.lt.u32 	%p325, %r268, 1536;
	@%p325 bra 	$L__BB2_268;
	mul.wide.u32 	%rd355, %r1535, 12;
	add.s64 	%rd356, %rd355, %rd361;
	add.s64 	%rd363, %rd356, 14336;
	add.s64 	%rd30, %rd24, 4096;
	add.s32 	%r1534, %r1524, %r1535;
	add.s64 	%rd31, %rd25, 4096;
$L__BB2_131:
	mul.wide.s32 	%rd357, %r1534, 4;
	add.s64 	%rd358, %rd30, %rd357;
	add.s64 	%rd359, %rd31, %rd357;
	ld.u32 	%r1410, [%rd363+-12288];
	st.global.u32 	[%rd358+-4096], %r1410;
	ld.u32 	%r1411, [%rd363+-12284];
	ld.u32 	%r1412, [%rd363+-12280];
	mul.lo.s32 	%r1413, %r1412, %r1411;
	st.global.u32 	[%rd359+-4096], %r1413;
	ld.u32 	%r1414, [%rd363+-6144];
	st.global.u32 	[%rd358+-2048], %r1414;
	ld.u32 	%r1415, [%rd363+-6140];
	ld.u32 	%r1416, [%rd363+-6136];
	mul.lo.s32 	%r1417, %r1416, %r1415;
	st.global.u32 	[%rd359+-2048], %r1417;
	ld.u32 	%r1418, [%rd363];
	st.global.u32 	[%rd358], %r1418;
	ld.u32 	%r1419, [%rd363+4];
	ld.u32 	%r1420, [%rd363+8];
	mul.lo.s32 	%r1421, %r1420, %r1419;
	st.global.u32 	[%rd359], %r1421;
	ld.u32 	%r1422, [%rd363+6144];
	st.global.u32 	[%rd358+2048], %r1422;
	ld.u32 	%r1423, [%rd363+6148];
	ld.u32 	%r1424, [%rd363+6152];
	mul.lo.s32 	%r1425, %r1424, %r1423;
	st.global.u32 	[%rd359+2048], %r1425;
	add.s32 	%r1535, %r1535, 2048;
	add.s64 	%rd363, %rd363, 24576;
	add.s32 	%r1534, %r1534, 2048;
	setp.lt.s32 	%p326, %r1535, %r1522;
	@%p326 bra 	$L__BB2_131;
	bra.uni 	$L__BB2_268;
$L__BB2_132:
	mul.wide.u32 	%rd73, %r3, 8;
	add.s64 	%rd74, %rd1, %rd73;
	ld.global.u32 	%r282, [%rd74];
	ld.global.u32 	%r283, [%rd74+4];
	ld.global.u32 	%r584, [%rd74+8];
	ld.global.u32 	%r585, [%rd74+12];
	sub.s32 	%r284, %r584, %r282;
	sub.s32 	%r586, %r585, %r283;
	cvt.s64.s32 	%rd75, %r282;
	cvt.s64.s32 	%rd34, %r283;
	mov.u32 	%r286, %tid.x;
	add.s32 	%r287, %r586, %r284;
	setp.ge.s32 	%p13, %r286, %r287;
	cvt.u64.u32 	%rd35, %r286;
	add.s64 	%rd76, %rd35, %rd75;
	shl.b64 	%rd77, %rd76, 2;
	add.s64 	%rd36, %rd5, %rd77;
	add.s64 	%rd37, %rd6, %rd77;
	add.s64 	%rd38, %rd7, %rd77;
	mov.b32 	%r1536, 0;
	mov.u32 	%r1537, %r1536;
	mov.u32 	%r1538, %r1536;
	@%p13 bra 	$L__BB2_136;
	setp.ge.s32 	%p14, %r286, %r284;
	@%p14 bra 	$L__BB2_135;
	ld.global.u32 	%r1538, [%rd36];
	ld.global.u32 	%r1537, [%rd37];
	ld.global.u32 	%r1536, [%rd38];
	bra.uni 	$L__BB2_136;
$L__BB2_135:
	sub.s32 	%r587, %r286, %r284;
	cvt.s64.s32 	%rd78, %r587;
	add.s64 	%rd79, %rd78, %rd34;
	shl.b64 	%rd80, %rd79, 2;
	add.s64 	%rd81, %rd8, %rd80;
	ld.global.u32 	%r1538, [%rd81];
	mov.u32 	%r1536, %r568;
	mov.u32 	%r1537, %r567;
$L__BB2_136:
	add.s32 	%r295, %r286, 512;
	setp.ge.s32 	%p15, %r295, %r287;
	cvt.s64.s32 	%rd82, %r284;
	sub.s64 	%rd83, %rd35, %rd82;
	add.s64 	%rd84, %rd83, %rd34;
	shl.b64 	%rd85, %rd84, 2;
	add.s64 	%rd39, %rd8, %rd85;
	mov.b32 	%r1539, 0;
	mov.u32 	%r1540, %r1539;
	mov.u32 	%r1541, %r1539;
	@%p15 bra 	$L__BB2_140;
	setp.lt.s32 	%p16, %r295, %r284;
	@%p16 bra 	$L__BB2_139;
	ld.global.u32 	%r1541, [%rd39+2048];
	mov.u32 	%r1539, %r568;
	mov.u32 	%r1540, %r567;
	bra.uni 	$L__BB2_140;
$L__BB2_139:
	ld.global.u32 	%r1541, [%rd36+2048];
	ld.global.u32 	%r1540, [%rd37+2048];
	ld.global.u32 	%r1539, [%rd38+2048];
$L__BB2_140:
	or.b32  	%r303, %r286, 1024;
	setp.ge.s32 	%p17, %r303, %r287;
	mov.b32 	%r1542, 0;
	mov.u32 	%r1543, %r1542;
	mov.u32 	%r1544, %r1542;
	@%p17 bra 	$L__BB2_144;
	setp.lt.s32 	%p18, %r303, %r284;
	@%p18 bra 	$L__BB2_143;
	ld.global.u32 	%r1544, [%rd39+4096];
	mov.u32 	%r1542, %r568;
	mov.u32 	%r1543, %r567;
	bra.uni 	$L__BB2_144;
$L__BB2_143:
	ld.global.u32 	%r1544, [%rd36+4096];
	ld.global.u32 	%r1543, [%rd37+4096];
	ld.global.u32 	%r1542, [%rd38+4096];
$L__BB2_144:
	add.s32 	%r311, %r286, 1536;
	setp.ge.s32 	%p19, %r311, %r287;
	mov.b32 	%r1545, 0;
	mov.u32 	%r1546, %r1545;
	mov.u32 	%r1547, %r1545;
	@%p19 bra 	$L__BB2_148;
	setp.lt.s32 	%p20, %r311, %r284;
	@%p20 bra 	$L__BB2_147;
	ld.global.u32 	%r1547, [%rd39+6144];
	mov.u32 	%r1545, %r568;
	mov.u32 	%r1546, %r567;
	bra.uni 	$L__BB2_148;
$L__BB2_147:
	ld.global.u32 	%r1547, [%rd36+6144];
	ld.global.u32 	%r1546, [%rd37+6144];
	ld.global.u32 	%r1545, [%rd38+6144];
$L__BB2_148:
	or.b32  	%r319, %r286, 2048;
	setp.ge.s32 	%p21, %r319, %r287;
	mov.b32 	%r1548, 0;
	mov.u32 	%r1549, %r1548;
	mov.u32 	%r1550, %r1548;
	@%p21 bra 	$L__BB2_152;
	setp.lt.s32 	%p22, %r319, %r284;
	@%p22 bra 	$L__BB2_151;
	ld.global.u32 	%r1550, [%rd39+8192];
	mov.u32 	%r1548, %r568;
	mov.u32 	%r1549, %r567;
	bra.uni 	$L__BB2_152;
$L__BB2_151:
	cvta.to.global.u64 	%rd86, %rd62;
	cvt.u64.u32 	%rd87, %r286;
	cvt.s64.s32 	%rd88, %r282;
	add.s64 	%rd89, %rd87, %rd88;
	shl.b64 	%rd90, %rd89, 2;
	add.s64 	%rd91, %rd86, %rd90;
	ld.global.u32 	%r1550, [%rd36+8192];
	ld.global.u32 	%r1549, [%rd37+8192];
	ld.global.u32 	%r1548, [%rd91+8192];
$L__BB2_152:
	add.s32 	%r329, %r286, 2560;
	setp.ge.s32 	%p23, %r329, %r287;
	mov.b32 	%r1551, 0;
	mov.u32 	%r1552, %r1551;
	mov.u32 	%r1553, %r1551;
	@%p23 bra 	$L__BB2_156;
	setp.lt.s32 	%p24, %r329, %r284;
	@%p24 bra 	$L__BB2_155;
	cvta.to.global.u64 	%rd92, %rd63;
	cvt.u64.u32 	%rd93, %r286;
	cvt.s64.s32 	%rd94, %r284;
	sub.s64 	%rd95, %rd93, %rd94;
	cvt.s64.s32 	%rd96, %r283;
	add.s64 	%rd97, %rd95, %rd96;
	shl.b64 	%rd98, %rd97, 2;
	add.s64 	%rd99, %rd92, %rd98;
	ld.global.u32 	%r1553, [%rd99+10240];
	mov.u32 	%r1551, %r568;
	mov.u32 	%r1552, %r567;
	bra.uni 	$L__BB2_156;
$L__BB2_155:
	cvta.to.global.u64 	%rd100, %rd61;
	cvt.u64.u32 	%rd101, %r286;
	cvt.s64.s32 	%rd102, %r282;
	add.s64 	%rd103, %rd101, %rd102;
	shl.b64 	%rd104, %rd103, 2;
	add.s64 	%rd105, %rd100, %rd104;
	cvta.to.global.u64 	%rd106, %rd62;
	add.s64 	%rd107, %rd106, %rd104;
	ld.global.u32 	%r1553, [%rd36+10240];
	ld.global.u32 	%r1552, [%rd105+10240];
	ld.global.u32 	%r1551, [%rd107+10240];
$L__BB2_156:
	or.b32  	%r339, %r286, 3072;
	setp.ge.s32 	%p25, %r339, %r287;
	mov.b32 	%r1554, 0;
	mov.u32 	%r1555, %r1554;
	mov.u32 	%r1556, %r1554;
	@%p25 bra 	$L__BB2_160;
	setp.lt.s32 	%p26, %r339, %r284;
	@%p26 bra 	$L__BB2_159;
	cvta.to.global.u64 	%rd108, %rd63;
	cvt.u64.u32 	%rd109, %r286;
	cvt.s64.s32 	%rd110, %r284;
	sub.s64 	%rd111, %rd109, %rd110;
	cvt.s64.s32 	%rd112, %r283;
	add.s64 	%rd113, %rd111, %rd112;
	shl.b64 	%rd114, %rd113, 2;
	add.s64 	%rd115, %rd108, %rd114;
	ld.global.u32 	%r1556, [%rd115+12288];
	mov.u32 	%r1554, %r568;
	mov.u32 	%r1555, %r567;
	bra.uni 	$L__BB2_160;
$L__BB2_159:
	cvta.to.global.u64 	%rd116, %rd61;
	cvt.u64.u32 	%rd117, %r286;
	cvt.s64.s32 	%rd118, %r282;
	add.s64 	%rd119, %rd117, %rd118;
	shl.b64 	%rd120, %rd119, 2;
	add.s64 	%rd121, %rd116, %rd120;
	cvta.to.global.u64 	%rd122, %rd62;
	add.s64 	%rd123, %rd122, %rd120;
	ld.global.u32 	%r1556, [%rd36+12288];
	ld.global.u32 	%r1555, [%rd121+12288];
	ld.global.u32 	%r1554, [%rd123+12288];
$L__BB2_160:
	cvt.u64.u32 	%rd40, %r286;
	mul.wide.u32 	%rd124, %r286, 12;
	add.s64 	%rd41, %rd361, %rd124;
	st.u32 	[%rd41+2048], %r1538;
	st.u32 	[%rd41+2052], %r1537;
	st.u32 	[%rd41+2056], %r1536;
	st.u32 	[%rd41+8192], %r1541;
	st.u32 	[%rd41+8196], %r1540;
	st.u32 	[%rd41+8200], %r1539;
	st.u32 	[%rd41+14336], %r1544;
	st.u32 	[%rd41+14340], %r1543;
	st.u32 	[%rd41+14344], %r1542;
	st.u32 	[%rd41+20480], %r1547;
	st.u32 	[%rd41+20484], %r1546;
	st.u32 	[%rd41+20488], %r1545;
	st.u32 	[%rd41+26624], %r1550;
	st.u32 	[%rd41+26628], %r1549;
	st.u32 	[%rd41+26632], %r1548;
	st.u32 	[%rd41+32768], %r1553;
	st.u32 	[%rd41+32772], %r1552;
	st.u32 	[%rd41+32776], %r1551;
	st.u32 	[%rd41+38912], %r1556;
	st.u32 	[%rd41+38916], %r1555;
	st.u32 	[%rd41+38920], %r1554;
	bar.sync 	0;
	mul.lo.s32 	%r595, %r286, 7;
	min.s32 	%r349, %r287, %r595;
	mul.wide.s32 	%rd125, %r284, 12;
	add.s64 	%rd42, %rd361, %rd125;
	sub.s32 	%r596, %r349, %r586;
	max.s32 	%r1559, %r596, 0;
	min.s32 	%r1558, %r284, %r349;
	setp.ge.s32 	%p27, %r1559, %r1558;
	@%p27 bra 	$L__BB2_162;
$L__BB2_161:
	add.s32 	%r597, %r1559, %r1558;
	shr.s32 	%r598, %r597, 1;
	mul.wide.s32 	%rd126, %r598, 12;
	add.s64 	%rd127, %rd361, %rd126;
	ld.u32 	%r599, [%rd127+2048];
	not.b32 	%r600, %r598;
	add.s32 	%r601, %r349, %r600;
	mul.wide.s32 	%rd128, %r601, 12;
	add.s64 	%rd129, %rd42, %rd128;
	ld.u32 	%r602, [%rd129+2048];
	setp.lt.s32 	%p28, %r602, %r599;
	add.s32 	%r603, %r598, 1;
	selp.b32 	%r1559, %r1559, %r603, %p28;
	selp.b32 	%r1558, %r598, %r1558, %p28;
	setp.lt.s32 	%p29, %r1559, %r1558;
	@%p29 bra 	$L__BB2_161;
$L__BB2_162:
	sub.s32 	%r357, %r349, %r1559;
	setp.ge.s32 	%p30, %r357, %r586;
	mov.b32 	%r1586, 0;
	@%p30 bra 	$L__BB2_187;
	mul.wide.s32 	%rd130, %r357, 12;
	add.s64 	%rd43, %rd42, %rd130;
	ld.u32 	%r358, [%rd43+2048];
	setp.lt.s32 	%p31, %r1559, 1;
	mov.b32 	%r1563, 0;
	mov.u32 	%r1562, %r1559;
	@%p31 bra 	$L__BB2_165;
	mul.lo.s32 	%r607, %r1559, 511;
	shr.s32 	%r608, %r607, 9;
	mul.wide.s32 	%rd131, %r608, 12;
	add.s64 	%rd132, %rd361, %rd131;
	ld.u32 	%r609, [%rd132+2048];
	setp.lt.s32 	%p32, %r609, %r358;
	add.s32 	%r610, %r608, 1;
	selp.b32 	%r1562, %r1559, %r608, %p32;
	selp.b32 	%r1563, %r610, 0, %p32;
$L__BB2_165:
	setp.ge.s32 	%p33, %r1563, %r1562;
	@%p33 bra 	$L__BB2_167;
	mad.lo.s32 	%r611, %r1562, 127, %r1563;
	shr.s32 	%r612, %r611, 7;
	mul.wide.s32 	%rd133, %r612, 12;
	add.s64 	%rd134, %rd361, %rd133;
	ld.u32 	%r613, [%rd134+2048];
	setp.lt.s32 	%p34, %r613, %r358;
	add.s32 	%r614, %r612, 1;
	selp.b32 	%r1562, %r1562, %r612, %p34;
	selp.b32 	%r1563, %r614, %r1563, %p34;
$L__BB2_167:
	setp.ge.s32 	%p35, %r1563, %r1562;
	@%p35 bra 	$L__BB2_169;
	mad.lo.s32 	%r615, %r1562, 31, %r1563;
	shr.s32 	%r616, %r615, 5;
	mul.wide.s32 	%rd135, %r616, 12;
	add.s64 	%rd136, %rd361, %rd135;
	ld.u32 	%r617, [%rd136+2048];
	setp.lt.s32 	%p36, %r617, %r358;
	add.s32 	%r618, %r616, 1;
	selp.b32 	%r1562, %r1562, %r616, %p36;
	selp.b32 	%r1563, %r618, %r1563, %p36;
$L__BB2_169:
	setp.ge.s32 	%p37, %r1563, %r1562;
	@%p37 bra 	$L__BB2_171;
	mad.lo.s32 	%r619, %r1562, 15, %r1563;
	shr.s32 	%r620, %r619, 4;
	mul.wide.s32 	%rd137, %r620, 12;
	add.s64 	%rd138, %rd361, %rd137;
	ld.u32 	%r621, [%rd138+2048];
	setp.lt.s32 	%p38, %r621, %r358;
	add.s32 	%r622, %r620, 1;
	selp.b32 	%r1562, %r1562, %r620, %p38;
	selp.b32 	%r1563, %r622, %r1563, %p38;
$L__BB2_171:
	setp.ge.s32 	%p39, %r1563, %r1562;
	@%p39 bra 	$L__BB2_173;
$L__BB2_172:
	add.s32 	%r624, %r1563, %r1562;
	shr.s32 	%r625, %r624, 1;
	mul.wide.s32 	%rd139, %r625, 12;
	add.s64 	%rd140, %rd361, %rd139;
	ld.u32 	%r626, [%rd140+2048];
	setp.lt.s32 	%p40, %r626, %r358;
	add.s32 	%r627, %r625, 1;
	selp.b32 	%r1562, %r1562, %r625, %p40;
	selp.b32 	%r1563, %r627, %r1563, %p40;
	setp.lt.s32 	%p41, %r1563, %r1562;
	@%p41 bra 	$L__BB2_172;
$L__BB2_173:
	setp.lt.s32 	%p42, %r357, 1;
	mov.b32 	%r1574, 0;
	mov.u32 	%r1573, %r357;
	@%p42 bra 	$L__BB2_175;
	mul.lo.s32 	%r630, %r357, 511;
	shr.s32 	%r631, %r630, 9;
	mul.wide.s32 	%rd141, %r631, 12;
	add.s64 	%rd142, %rd42, %rd141;
	ld.u32 	%r632, [%rd142+2048];
	setp.lt.s32 	%p43, %r632, %r358;
	add.s32 	%r633, %r631, 1;
	selp.b32 	%r1573, %r357, %r631, %p43;
	selp.b32 	%r1574, %r633, 0, %p43;
$L__BB2_175:
	setp.ge.s32 	%p44, %r1574, %r1573;
	@%p44 bra 	$L__BB2_177;
	mad.lo.s32 	%r635, %r1573, 127, %r1574;
	shr.s32 	%r636, %r635, 7;
	mul.wide.s32 	%rd143, %r636, 12;
	add.s64 	%rd144, %rd42, %rd143;
	ld.u32 	%r637, [%rd144+2048];
	setp.lt.s32 	%p45, %r637, %r358;
	add.s32 	%r638, %r636, 1;
	selp.b32 	%r1573, %r1573, %r636, %p45;
	selp.b32 	%r1574, %r638, %r1574, %p45;
$L__BB2_177:
	setp.ge.s32 	%p46, %r1574, %r1573;
	@%p46 bra 	$L__BB2_179;
	mad.lo.s32 	%r639, %r1573, 31, %r1574;
	shr.s32 	%r640, %r639, 5;
	mul.wide.s32 	%rd145, %r640, 12;
	add.s64 	%rd146, %rd42, %rd145;
	ld.u32 	%r641, [%rd146+2048];
	setp.lt.s32 	%p47, %r641, %r358;
	add.s32 	%r642, %r640, 1;
	selp.b32 	%r1573, %r1573, %r640, %p47;
	selp.b32 	%r1574, %r642, %r1574, %p47;
$L__BB2_179:
	setp.ge.s32 	%p48, %r1574, %r1573;
	@%p48 bra 	$L__BB2_181;
	mad.lo.s32 	%r643, %r1573, 15, %r1574;
	shr.s32 	%r644, %r643, 4;
	mul.wide.s32 	%rd147, %r644, 12;
	add.s64 	%rd148, %rd42, %rd147;
	ld.u32 	%r645, [%rd148+2048];
	setp.lt.s32 	%p49, %r645, %r358;
	add.s32 	%r646, %r644, 1;
	selp.b32 	%r1573, %r1573, %r644, %p49;
	selp.b32 	%r1574, %r646, %r1574, %p49;
$L__BB2_181:
	setp.ge.s32 	%p50, %r1574, %r1573;
	@%p50 bra 	$L__BB2_183;
$L__BB2_182:
	add.s32 	%r648, %r1574, %r1573;
	shr.s32 	%r649, %r648, 1;
	mul.wide.s32 	%rd149, %r649, 12;
	add.s64 	%rd150, %rd42, %rd149;
	ld.u32 	%r650, [%rd150+2048];
	setp.lt.s32 	%p51, %r650, %r358;
	add.s32 	%r651, %r649, 1;
	selp.b32 	%r1573, %r1573, %r649, %p51;
	selp.b32 	%r1574, %r651, %r1574, %p51;
	setp.lt.s32 	%p52, %r1574, %r1573;
	@%p52 bra 	$L__BB2_182;
$L__BB2_183:
	sub.s32 	%r654, %r1559, %r1563;
	sub.s32 	%r403, %r357, %r1574;
	add.s32 	%r404, %r403, %r654;
	shr.s32 	%r655, %r404, 1;
	max.s32 	%r405, %r655, %r403;
	add.s32 	%r657, %r1574, %r405;
	add.s32 	%r658, %r657, 1;
	min.s32 	%r659, %r658, %r586;
	sub.s32 	%r1583, %r659, %r357;
	setp.lt.s32 	%p53, %r1583, 1;
	mov.b32 	%r1584, 0;
	@%p53 bra 	$L__BB2_186;
	mov.b32 	%r1584, 0;
$L__BB2_185:
	add.s32 	%r661, %r1584, %r1583;
	shr.s32 	%r662, %r661, 1;
	mul.wide.s32 	%rd151, %r662, 12;
	add.s64 	%rd152, %rd43, %rd151;
	ld.u32 	%r663, [%rd152+2048];
	setp.lt.s32 	%p54, %r358, %r663;
	add.s32 	%r664, %r662, 1;
	selp.b32 	%r1583, %r662, %r1583, %p54;
	selp.b32 	%r1584, %r1584, %r664, %p54;
	setp.lt.s32 	%p55, %r1584, %r1583;
	@%p55 bra 	$L__BB2_185;
$L__BB2_186:
	add.s32 	%r665, %r403, %r1584;
	min.s32 	%r666, %r665, %r405;
	sub.s32 	%r667, %r404, %r666;
	add.s32 	%r668, %r666, 1;
	setp.eq.s32 	%p56, %r667, %r668;
	setp.lt.s32 	%p57, %r405, %r665;
	and.pred  	%p58, %p56, %p57;
	add.s32 	%r1559, %r667, %r1563;
	selp.u32 	%r1586, 1, 0, %p58;
$L__BB2_187:
	sub.s32 	%r669, %r349, %r1559;
	add.s32 	%r670, %r669, %r1586;
	setp.eq.s32 	%p59, %r286, 0;
	shl.b32 	%r672, %r284, 16;
	or.b32  	%r673, %r672, %r586;
	shl.b32 	%r674, %r1559, 16;
	or.b32  	%r675, %r670, %r674;
	selp.b32 	%r676, %r673, %r675, %p59;
	add.s32 	%r677, %r286, -1;
	selp.b32 	%r678, 511, %r677, %p59;
	mul.wide.u32 	%rd153, %r678, 4;
	add.s64 	%rd154, %rd361, %rd153;
	st.u32 	[%rd154], %r676;
	bar.sync 	0;
	shl.b64 	%rd155, %rd40, 3;
	sub.s64 	%rd156, %rd41, %rd155;
	ld.u32 	%r679, [%rd156];
	shr.s32 	%r416, %r679, 16;
	and.b32  	%r681, %r679, 65535;
	add.s32 	%r1598, %r670, %r284;
	add.s32 	%r418, %r681, %r284;
	mul.wide.s32 	%rd157, %r1559, 12;
	add.s64 	%rd44, %rd361, %rd157;
	mul.wide.s32 	%rd158, %r670, 12;
	add.s64 	%rd45, %rd42, %rd158;
	ld.u32 	%r419, [%rd45+2048];
	ld.u32 	%r420, [%rd44+2048];
	ld.u32 	%r421, [%rd44+2052];
	ld.u32 	%r422, [%rd44+2056];
	setp.lt.s32 	%p60, %r419, %r420;
	setp.lt.s32 	%p61, %r1559, %r416;
	setp.lt.s32 	%p62, %r1598, %r418;
	and.pred  	%p63, %p61, %p62;
	setp.eq.s32 	%p64, %r419, %r420;
	and.pred  	%p6, %p63, %p64;
	mov.u32 	%r1587, %r420;
	mov.u32 	%r1588, %r421;
	mov.u32 	%r1589, %r422;
	@%p60 bra 	$L__BB2_189;
	add.s32 	%r1559, %r1559, 1;
	ld.u32 	%r1587, [%rd44+2060];
	ld.u32 	%r1588, [%rd44+2064];
	ld.u32 	%r1589, [%rd44+2068];
$L__BB2_189:
	setp.lt.s32 	%p65, %r420, %r419;
	mov.u32 	%r1597, %r419;
	@%p65 bra 	$L__BB2_191;
	add.s32 	%r1598, %r1598, 1;
	ld.u32 	%r1597, [%rd45+2060];
$L__BB2_191:
	add.s64 	%rd46, %rd361, 2048;
	setp.lt.s32 	%p66, %r1597, %r1587;
	setp.ge.s32 	%p67, %r1559, %r416;
	setp.ge.s32 	%p68, %r1598, %r418;
	or.pred  	%p69, %p67, %p68;
	setp.ne.s32 	%p70, %r1597, %r1587;
	or.pred  	%p7, %p69, %p70;
	mov.u32 	%r1593, %r1587;
	mov.u32 	%r1594, %r1588;
	mov.u32 	%r1595, %r1589;
	@%p66 bra 	$L__BB2_193;
	add.s32 	%r435, %r1559, 1;
	mul.wide.s32 	%rd159, %r1559, 12;
	add.s64 	%rd160, %rd46, %rd159;
	ld.u32 	%r1593, [%rd160+12];
	ld.u32 	%r1594, [%rd160+16];
	ld.u32 	%r1595, [%rd160+20];
	mov.u32 	%r1559, %r435;
$L__BB2_193:
	setp.lt.s32 	%p71, %r1587, %r1597;
	@%p71 bra 	$L__BB2_195;
	add.s32 	%r443, %r1598, 1;
	mul.wide.s32 	%rd161, %r1598, 12;
	add.s64 	%rd162, %rd46, %rd161;
	ld.u32 	%r1597, [%rd162+12];
	mov.u32 	%r1598, %r443;
$L__BB2_195:
	setp.lt.s32 	%p72, %r1597, %r1593;
	setp.ge.s32 	%p73, %r1559, %r416;
	setp.ge.s32 	%p74, %r1598, %r418;
	or.pred  	%p75, %p73, %p74;
	setp.ne.s32 	%p76, %r1597, %r1593;
	or.pred  	%p8, %p75, %p76;
	mov.u32 	%r1599, %r1593;
	mov.u32 	%r1600, %r1594;
	mov.u32 	%r1601, %r1595;
	@%p72 bra 	$L__BB2_197;
	add.s32 	%r447, %r1559, 1;
	mul.wide.s32 	%rd163, %r1559, 12;
	add.s64 	%rd164, %rd46, %rd163;
	ld.u32 	%r1599, [%rd164+12];
	ld.u32 	%r1600, [%rd164+16];
	ld.u32 	%r1601, [%rd164+20];
	mov.u32 	%r1559, %r447;
$L__BB2_197:
	setp.lt.s32 	%p77, %r1593, %r1597;
	@%p77 bra 	$L__BB2_199;
	add.s32 	%r455, %r1598, 1;
	mul.wide.s32 	%rd165, %r1598, 12;
	add.s64 	%rd166, %rd46, %rd165;
	ld.u32 	%r1597, [%rd166+12];
	mov.u32 	%r1598, %r455;
$L__BB2_199:
	setp.lt.s32 	%p78, %r1597, %r1599;
	setp.ge.s32 	%p79, %r1559, %r416;
	setp.ge.s32 	%p80, %r1598, %r418;
	or.pred  	%p81, %p79, %p80;
	setp.ne.s32 	%p82, %r1597, %r1599;
	or.pred  	%p9, %p81, %p82;
	mov.u32 	%r1605, %r1599;
	mov.u32 	%r1606, %r1600;
	mov.u32 	%r1607, %r1601;
	@%p78 bra 	$L__BB2_201;
	add.s32 	%r459, %r1559, 1;
	mul.wide.s32 	%rd167, %r1559, 12;
	add.s64 	%rd168, %rd46, %rd167;
	ld.u32 	%r1605, [%rd168+12];
	ld.u32 	%r1606, [%rd168+16];
	ld.u32 	%r1607, [%rd168+20];
	mov.u32 	%r1559, %r459;
$L__BB2_201:
	setp.lt.s32 	%p83, %r1599, %r1597;
	@%p83 bra 	$L__BB2_203;
	add.s32 	%r467, %r1598, 1;
	mul.wide.s32 	%rd169, %r1598, 12;
	add.s64 	%rd170, %rd46, %rd169;
	ld.u32 	%r1597, [%rd170+12];
	mov.u32 	%r1598, %r467;
$L__BB2_203:
	setp.lt.s32 	%p84, %r1597, %r1605;
	setp.ge.s32 	%p85, %r1559, %r416;
	setp.ge.s32 	%p86, %r1598, %r418;
	or.pred  	%p87, %p85, %p86;
	setp.ne.s32 	%p88, %r1597, %r1605;
	or.pred  	%p10, %p87, %p88;
	mov.u32 	%r1611, %r1605;
	mov.u32 	%r1612, %r1606;
	mov.u32 	%r1613, %r1607;
	@%p84 bra 	$L__BB2_205;
	add.s32 	%r471, %r1559, 1;
	mul.wide.s32 	%rd171, %r1559, 12;
	add.s64 	%rd172, %rd46, %rd171;
	ld.u32 	%r1611, [%rd172+12];
	ld.u32 	%r1612, [%rd172+16];
	ld.u32 	%r1613, [%rd172+20];
	mov.u32 	%r1559, %r471;
$L__BB2_205:
	setp.lt.s32 	%p89, %r1605, %r1597;
	@%p89 bra 	$L__BB2_207;
	add.s32 	%r479, %r1598, 1;
	mul.wide.s32 	%rd173, %r1598, 12;
	add.s64 	%rd174, %rd46, %rd173;
	ld.u32 	%r1597, [%rd174+12];
	mov.u32 	%r1598, %r479;
$L__BB2_207:
	setp.lt.s32 	%p90, %r1597, %r1611;
	mov.u32 	%r1617, %r1611;
	mov.u32 	%r1618, %r1612;
	mov.u32 	%r1619, %r1613;
	mov.u32 	%r1620, %r1559;
	@%p90 bra 	$L__BB2_209;
	add.s32 	%r1620, %r1559, 1;
	mul.wide.s32 	%rd175, %r1559, 12;
	add.s64 	%rd176, %rd361, %rd175;
	ld.u32 	%r1617, [%rd176+2060];
	ld.u32 	%r1618, [%rd176+2064];
	ld.u32 	%r1619, [%rd176+2068];
$L__BB2_209:
	setp.lt.s32 	%p91, %r1611, %r1597;
	mov.u32 	%r1621, %r1597;
	mov.u32 	%r1622, %r1598;
	@%p91 bra 	$L__BB2_211;
	add.s32 	%r1622, %r1598, 1;
	mul.wide.s32 	%rd177, %r1598, 12;
	add.s64 	%rd178, %rd361, %rd177;
	ld.u32 	%r1621, [%rd178+2060];
$L__BB2_211:
	mov.u32 	%r495, %tid.x;
	setp.lt.s32 	%p92, %r1620, %r416;
	setp.lt.s32 	%p93, %r1622, %r418;
	setp.eq.s32 	%p94, %r1621, %r1617;
	selp.b32 	%r682, 64, 0, %p94;
	selp.b32 	%r683, %r682, 0, %p93;
	selp.b32 	%r684, %r683, 0, %p92;
	setp.eq.s32 	%p95, %r1597, %r1611;
	setp.lt.s32 	%p96, %r1598, %r418;
	setp.lt.s32 	%p97, %r1559, %r416;
	selp.b32 	%r685, 32, 0, %p95;
	selp.b32 	%r686, %r685, 0, %p96;
	selp.b32 	%r687, %r686, 0, %p97;
	or.b32  	%r688, %r687, %r684;
	selp.b32 	%r689, 0, 8, %p9;
	selp.b32 	%r690, 0, 4, %p8;
	selp.u32 	%r691, 1, 0, %p6;
	selp.b32 	%r692, 0, 2, %p7;
	or.b32  	%r693, %r692, %r691;
	or.b32  	%r694, %r693, %r690;
	or.b32  	%r695, %r694, %r689;
	selp.b32 	%r696, 0, 16, %p10;
	or.b32  	%r697, %r695, %r696;
	or.b32  	%r496, %r688, %r697;
	bar.sync 	0;
	popc.b32 	%r497, %r496;
	mov.u32 	%r698, %ctaid.x;
	setp.ne.s32 	%p98, %r698, 0;
	@%p98 bra 	$L__BB2_215;
	// begin inline asm
	mov.u32 %r891, %laneid;
	// end inline asm
	mov.b32 	%r894, 1;
	mov.b32 	%r919, 0;
	mov.b32 	%r921, -1;
	// begin inline asm
	{  .reg .s32 r0;  .reg .pred p;  shfl.sync.up.b32 r0|p, %r497, %r894, %r919, %r921;  @p add.s32 r0, r0, %r497;  mov.s32 %r892, r0;}
	// end inline asm
	mov.b32 	%r900, 2;
	// begin inline asm
	{  .reg .s32 r0;  .reg .pred p;  shfl.sync.up.b32 r0|p, %r892, %r900, %r919, %r921;  @p add.s32 r0, r0, %r892;  mov.s32 %r898, r0;}
	// end inline asm
	mov.b32 	%r906, 4;
	// begin inline asm
	{  .reg .s32 r0;  .reg .pred p;  shfl.sync.up.b32 r0|p, %r898, %r906, %r919, %r921;  @p add.s32 r0, r0, %r898;  mov.s32 %r904, r0;}
	// end inline asm
	mov.b32 	%r912, 8;
	// begin inline asm
	{  .reg .s32 r0;  .reg .pred p;  shfl.sync.up.b32 r0|p, %r904, %r912, %r919, %r921;  @p add.s32 r0, r0, %r904;  mov.s32 %r910, r0;}
	// end inline asm
	mov.b32 	%r918, 16;
	// begin inline asm
	{  .reg .s32 r0;  .reg .pred p;  shfl.sync.up.b32 r0|p, %r910, %r918, %r919, %r921;  @p add.s32 r0, r0, %r910;  mov.s32 %r916, r0;}
	// end inline asm
	setp.ne.s32 	%p147, %r891, 31;
	@%p147 bra 	$L__BB2_214;
	shr.u32 	%r922, %r495, 5;
	mul.wide.u32 	%rd198, %r922, 4;
	add.s64 	%rd199, %rd361, %rd198;
	st.u32 	[%rd199], %r916;
$L__BB2_214:
	bar.sync 	0;
	ld.v4.u32 	{%r924, %r925, %r926, %r927}, [%rd361];
	shr.u32 	%r928, %r495, 5;
	add.s32 	%r929, %r925, %r924;
	setp.eq.s32 	%p148, %r928, 2;
	selp.b32 	%r930, %r929, %r924, %p148;
	add.s32 	%r931, %r929, %r926;
	setp.eq.s32 	%p149, %r928, 3;
	selp.b32 	%r932, %r931, %r930, %p149;
	add.s32 	%r933, %r931, %r927;
	setp.eq.s32 	%p150, %r928, 4;
	selp.b32 	%r934, %r933, %r932, %p150;
	ld.v4.u32 	{%r935, %r936, %r937, %r938}, [%rd361+16];
	add.s32 	%r939, %r933, %r935;
	setp.eq.s32 	%p151, %r928, 5;
	selp.b32 	%r940, %r939, %r934, %p151;
	add.s32 	%r941, %r939, %r936;
	setp.eq.s32 	%p152, %r928, 6;
	selp.b32 	%r942, %r941, %r940, %p152;
	add.s32 	%r943, %r941, %r937;
	setp.eq.s32 	%p153, %r928, 7;
	selp.b32 	%r944, %r943, %r942, %p153;
	add.s32 	%r945, %r943, %r938;
	setp.eq.s32 	%p154, %r928, 8;
	selp.b32 	%r946, %r945, %r944, %p154;
	ld.v4.u32 	{%r947, %r948, %r949, %r950}, [%rd361+32];
	add.s32 	%r951, %r945, %r947;
	setp.eq.s32 	%p155, %r928, 9;
	selp.b32 	%r952, %r951, %r946, %p155;
	add.s32 	%r953, %r951, %r948;
	setp.eq.s32 	%p156, %r928, 10;
	selp.b32 	%r954, %r953, %r952, %p156;
	add.s32 	%r955, %r953, %r949;
	setp.eq.s32 	%p157, %r928, 11;
	selp.b32 	%r956, %r955, %r954, %p157;
	add.s32 	%r957, %r955, %r950;
	setp.eq.s32 	%p158, %r928, 12;
	selp.b32 	%r958, %r957, %r956, %p158;
	ld.v4.u32 	{%r959, %r960, %r961, %r962}, [%rd361+48];
	add.s32 	%r963, %r957, %r959;
	setp.eq.s32 	%p159, %r928, 13;
	selp.b32 	%r964, %r963, %r958, %p159;
	add.s32 	%r965, %r963, %r960;
	setp.eq.s32 	%p160, %r928, 14;
	selp.b32 	%r966, %r965, %r964, %p160;
	add.s32 	%r967, %r965, %r961;
	setp.eq.s32 	%p161, %r928, 15;
	selp.b32 	%r968, %r967, %r966, %p161;
	add.s32 	%r1633, %r967, %r962;
	setp.lt.u32 	%p162, %r495, 32;
	selp.b32 	%r969, 0, %r968, %p162;
	setp.eq.s32 	%p163, %r891, 0;
	sub.s32 	%r970, %r916, %r497;
	selp.b32 	%r971, 0, %r970, %p163;
	add.s32 	%r1630, %r969, %r971;
	mov.b32 	%r1634, 0;
	bra.uni 	$L__BB2_245;
$L__BB2_215:
	// begin inline asm
	mov.u32 %r699, %laneid;
	// end inline asm
	mov.b32 	%r702, 1;
	mov.b32 	%r727, 0;
	mov.b32 	%r729, -1;
	// begin inline asm
	{  .reg .s32 r0;  .reg .pred p;  shfl.sync.up.b32 r0|p, %r497, %r702, %r727, %r729;  @p add.s32 r0, r0, %r497;  mov.s32 %r700, r0;}
	// end inline asm
	mov.b32 	%r708, 2;
	// begin inline asm
	{  .reg .s32 r0;  .reg .pred p;  shfl.sync.up.b32 r0|p, %r700, %r708, %r727, %r729;  @p add.s32 r0, r0, %r700;  mov.s32 %r706, r0;}
	// end inline asm
	mov.b32 	%r714, 4;
	// begin inline asm
	{  .reg .s32 r0;  .reg .pred p;  shfl.sync.up.b32 r0|p, %r706, %r714, %r727, %r729;  @p add.s32 r0, r0, %r706;  mov.s32 %r712, r0;}
	// end inline asm
	mov.b32 	%r720, 8;
	// begin inline asm
	{  .reg .s32 r0;  .reg .pred p;  shfl.sync.up.b32 r0|p, %r712, %r720, %r727, %r729;  @p add.s32 r0, r0, %r712;  mov.s32 %r718, r0;}
	// end inline asm
	mov.b32 	%r726, 16;
	// begin inline asm
	{  .reg .s32 r0;  .reg .pred p;  shfl.sync.up.b32 r0|p, %r718, %r726, %r727, %r729;  @p add.s32 r0, r0, %r718;  mov.s32 %r724, r0;}
	// end inline asm
	setp.ne.s32 	%p99, %r699, 31;
	@%p99 bra 	$L__BB2_217;
	shr.u32 	%r730, %r495, 5;
	mul.wide.u32 	%rd179, %r730, 4;
	add.s64 	%rd180, %rd361, %rd179;
	st.u32 	[%rd180], %r724;
$L__BB2_217:
	sub.s32 	%r731, %r724, %r497;
	bar.sync 	0;
	ld.v4.u32 	{%r732, %r733, %r734, %r735}, [%rd361];
	shr.u32 	%r736, %r495, 5;
	add.s32 	%r737, %r733, %r732;
	setp.eq.s32 	%p100, %r736, 2;
	selp.b32 	%r738, %r737, %r732, %p100;
	add.s32 	%r739, %r737, %r734;
	setp.eq.s32 	%p101, %r736, 3;
	selp.b32 	%r740, %r739, %r738, %p101;
	add.s32 	%r741, %r739, %r735;
	setp.eq.s32 	%p102, %r736, 4;
	selp.b32 	%r742, %r741, %r740, %p102;
	ld.v4.u32 	{%r743, %r744, %r745, %r746}, [%rd361+16];
	add.s32 	%r747, %r741, %r743;
	setp.eq.s32 	%p103, %r736, 5;
	selp.b32 	%r748, %r747, %r742, %p103;
	add.s32 	%r749, %r747, %r744;
	setp.eq.s32 	%p104, %r736, 6;
	selp.b32 	%r750, %r749, %r748, %p104;
	add.s32 	%r751, %r749, %r745;
	setp.eq.s32 	%p105, %r736, 7;
	selp.b32 	%r752, %r751, %r750, %p105;
	add.s32 	%r753, %r751, %r746;
	setp.eq.s32 	%p106, %r736, 8;
	selp.b32 	%r754, %r753, %r752, %p106;
	ld.v4.u32 	{%r755, %r756, %r757, %r758}, [%rd361+32];
	add.s32 	%r759, %r753, %r755;
	setp.eq.s32 	%p107, %r736, 9;
	selp.b32 	%r760, %r759, %r754, %p107;
	add.s32 	%r761, %r759, %r756;
	setp.eq.s32 	%p108, %r736, 10;
	selp.b32 	%r762, %r761, %r760, %p108;
	add.s32 	%r763, %r761, %r757;
	setp.eq.s32 	%p109, %r736, 11;
	selp.b32 	%r764, %r763, %r762, %p109;
	add.s32 	%r765, %r763, %r758;
	setp.eq.s32 	%p110, %r736, 12;
	selp.b32 	%r766, %r765, %r764, %p110;
	ld.v4.u32 	{%r767, %r768, %r769, %r770}, [%rd361+48];
	add.s32 	%r771, %r765, %r767;
	setp.eq.s32 	%p111, %r736, 13;
	selp.b32 	%r772, %r771, %r766, %p111;
	add.s32 	%r773, %r771, %r768;
	setp.eq.s32 	%p112, %r736, 14;
	selp.b32 	%r774, %r773, %r772, %p112;
	add.s32 	%r775, %r773, %r769;
	setp.eq.s32 	%p113, %r736, 15;
	selp.b32 	%r776, %r775, %r774, %p113;
	add.s32 	%r504, %r775, %r770;
	setp.gt.u32 	%p114, %r495, 31;
	setp.lt.u32 	%p115, %r495, 32;
	setp.eq.s32 	%p116, %r699, 0;
	selp.b32 	%r777, 0, %r731, %p116;
	add.s32 	%r1630, %r776, %r777;
	selp.b32 	%r506, %r731, %r1630, %p115;
	@%p114 bra 	$L__BB2_242;
	setp.ne.s32 	%p117, %r495, 0;
	mov.u32 	%r778, %ctaid.x;
	mul.wide.u32 	%rd181, %r778, 8;
	add.s64 	%rd47, %rd68, %rd181;
	@%p117 bra 	$L__BB2_220;
	st.u32 	[%rd361+108], %r504;
	add.s64 	%rd182, %rd47, 256;
	mov.b32 	%r779, 100;
	// begin inline asm
	st.relaxed.gpu.v2.u32 [%rd182], {%r779, %r504};
	// end inline asm
$L__BB2_220:
	mov.u32 	%r781, %nctaid.x;
	setp.gt.u32 	%p118, %r781, 499;
	@%p118 bra 	$L__BB2_222;
	membar.cta;
	bra.uni 	$L__BB2_223;
$L__BB2_222:
	mov.b32 	%r782, 450;
	// begin inline asm
	nanosleep.u32 %r782;
	// end inline asm
$L__BB2_223:
	mul.wide.u32 	%rd184, %r495, 8;
	xor.b64  	%rd185, %rd184, -8;
	add.s64 	%rd186, %rd47, %rd185;
	add.s64 	%rd183, %rd186, 256;
	// begin inline asm
	ld.relaxed.gpu.v2.u32 {%r1628, %r1624}, [%rd183];
	// end inline asm
$L__BB2_224:
	setp.eq.s32 	%p119, %r1628, 99;
	mov.b32 	%r785, -1;
	vote.sync.any.pred 	%p120, %p119, %r785;
	not.pred 	%p121, %p120;
	@%p121 bra 	$L__BB2_229;
	setp.gt.u32 	%p146, %r781, 499;
	@%p146 bra 	$L__BB2_227;
	membar.cta;
	bra.uni 	$L__BB2_228;
$L__BB2_227:
	mov.b32 	%r888, 350;
	// begin inline asm
	nanosleep.u32 %r888;
	// end inline asm
$L__BB2_228:
	// begin inline asm
	ld.relaxed.gpu.v2.u32 {%r1628, %r1624}, [%rd183];
	// end inline asm
	bra.uni 	$L__BB2_224;
$L__BB2_229:
	setp.eq.s32 	%p122, %r1628, 101;
	mov.b32 	%r812, -1;
	vote.sync.ballot.b32 	%r813, %p122, %r812;
	// begin inline asm
	mov.u32 %r787, %lanemask_ge;
	// end inline asm
	and.b32  	%r814, %r813, %r787;
	or.b32  	%r815, %r814, -2147483648;
	add.s32 	%r816, %r815, -1;
	not.b32 	%r817, %r815;
	and.b32  	%r818, %r817, %r816;
	popc.b32 	%r791, %r818;
	mov.b32 	%r790, 1;
	// begin inline asm
	shfl.sync.down.b32 %r788, %r1624, %r790, %r791, %r812;
	// end inline asm
	setp.lt.s32 	%p124, %r699, %r791;
	selp.b32 	%r819, %r788, 0, %p124;
	add.s32 	%r794, %r819, %r1624;
	mov.b32 	%r795, 2;
	// begin inline asm
	shfl.sync.down.b32 %r793, %r794, %r795, %r791, %r812;
	// end inline asm
	add.s32 	%r820, %r699, 2;
	setp.gt.s32 	%p125, %r820, %r791;
	selp.b32 	%r821, 0, %r793, %p125;
	add.s32 	%r799, %r794, %r821;
	mov.b32 	%r800, 4;
	// begin inline asm
	shfl.sync.down.b32 %r798, %r799, %r800, %r791, %r812;
	// end inline asm
	add.s32 	%r822, %r699, 4;
	setp.gt.s32 	%p126, %r822, %r791;
	selp.b32 	%r823, 0, %r798, %p126;
	add.s32 	%r804, %r799, %r823;
	mov.b32 	%r805, 8;
	// begin inline asm
	shfl.sync.down.b32 %r803, %r804, %r805, %r791, %r812;
	// end inline asm
	add.s32 	%r824, %r699, 8;
	setp.gt.s32 	%p127, %r824, %r791;
	selp.b32 	%r825, 0, %r803, %p127;
	add.s32 	%r809, %r804, %r825;
	mov.b32 	%r810, 16;
	// begin inline asm
	shfl.sync.down.b32 %r808, %r809, %r810, %r791, %r812;
	// end inline asm
	add.s32 	%r826, %r699, 16;
	setp.gt.s32 	%p128, %r826, %r791;
	selp.b32 	%r827, 0, %r808, %p128;
	add.s32 	%r1625, %r809, %r827;
	mov.u32 	%r828, %tid.x;
	not.b32 	%r829, %r828;
	mov.u32 	%r830, %ctaid.x;
	add.s32 	%r1627, %r830, %r829;
	add.s64 	%rd48, %rd68, 256;
$L__BB2_230:
	setp.ne.s32 	%p129, %r1628, 101;
	mov.b32 	%r831, -1;
	vote.sync.all.pred 	%p130, %p129, %r831;
	not.pred 	%p131, %p130;
	@%p131 bra 	$L__BB2_238;
	mul.wide.s32 	%rd189, %r1627, 8;
	add.s64 	%rd190, %rd48, %rd189;
	add.s64 	%rd188, %rd190, -256;
	// begin inline asm
	ld.relaxed.gpu.v2.u32 {%r1628, %r1629}, [%rd188];
	// end inline asm
$L__BB2_232:
	setp.eq.s32 	%p135, %r1628, 99;
	mov.b32 	%r840, -1;
	vote.sync.any.pred 	%p136, %p135, %r840;
	not.pred 	%p137, %p136;
	@%p137 bra 	$L__BB2_237;
	mov.u32 	%r883, %nctaid.x;
	setp.gt.u32 	%p145, %r883, 499;
	@%p145 bra 	$L__BB2_235;
	membar.cta;
	bra.uni 	$L__BB2_236;
$L__BB2_235:
	mov.b32 	%r884, 350;
	// begin inline asm
	nanosleep.u32 %r884;
	// end inline asm
$L__BB2_236:
	// begin inline asm
	ld.relaxed.gpu.v2.u32 {%r1628, %r1629}, [%rd188];
	// end inline asm
	bra.uni 	$L__BB2_232;
$L__BB2_237:
	setp.eq.s32 	%p138, %r1628, 101;
	mov.b32 	%r866, -1;
	vote.sync.ballot.b32 	%r867, %p138, %r866;
	and.b32  	%r868, %r867, %r787;
	or.b32  	%r869, %r868, -2147483648;
	add.s32 	%r870, %r869, -1;
	not.b32 	%r871, %r869;
	and.b32  	%r872, %r871, %r870;
	popc.b32 	%r845, %r872;
	mov.b32 	%r844, 1;
	// begin inline asm
	shfl.sync.down.b32 %r842, %r1629, %r844, %r845, %r866;
	// end inline asm
	setp.lt.s32 	%p140, %r699, %r845;
	selp.b32 	%r873, %r842, 0, %p140;
	add.s32 	%r848, %r873, %r1629;
	mov.b32 	%r849, 2;
	// begin inline asm
	shfl.sync.down.b32 %r847, %r848, %r849, %r845, %r866;
	// end inline asm
	add.s32 	%r874, %r699, 2;
	setp.gt.s32 	%p141, %r874, %r845;
	selp.b32 	%r875, 0, %r847, %p141;
	add.s32 	%r853, %r848, %r875;
	mov.b32 	%r854, 4;
	// begin inline asm
	shfl.sync.down.b32 %r852, %r853, %r854, %r845, %r866;
	// end inline asm
	add.s32 	%r876, %r699, 4;
	setp.gt.s32 	%p142, %r876, %r845;
	selp.b32 	%r877, 0, %r852, %p142;
	add.s32 	%r858, %r853, %r877;
	mov.b32 	%r859, 8;
	// begin inline asm
	shfl.sync.down.b32 %r857, %r858, %r859, %r845, %r866;
	// end inline asm
	add.s32 	%r878, %r699, 8;
	setp.gt.s32 	%p143, %r878, %r845;
	selp.b32 	%r879, 0, %r857, %p143;
	add.s32 	%r863, %r858, %r879;
	mov.b32 	%r864, 16;
	// begin inline asm
	shfl.sync.down.b32 %r862, %r863, %r864, %r845, %r866;
	// end inline asm
	add.s32 	%r880, %r699, 16;
	setp.gt.s32 	%p144, %r880, %r845;
	selp.b32 	%r881, 0, %r862, %p144;
	add.s32 	%r882, %r881, %r1625;
	add.s32 	%r1625, %r882, %r863;
	add.s32 	%r1627, %r1627, -32;
	bra.uni 	$L__BB2_230;
$L__BB2_238:
	mov.u32 	%r833, %tid.x;
	setp.ne.s32 	%p132, %r833, 0;
	@%p132 bra 	$L__BB2_240;
	add.s32 	%r835, %r1625, %r504;
	add.s64 	%rd187, %rd47, 256;
	mov.b32 	%r834, 101;
	// begin inline asm
	st.relaxed.gpu.v2.u32 [%rd187], {%r834, %r835};
	// end inline asm
	st.u32 	[%rd361+100], %r1625;
	st.u32 	[%rd361+104], %r835;
$L__BB2_240:
	setp.ne.s32 	%p133, %r699, 0;
	mov.u32 	%r1630, %r506;
	@%p133 bra 	$L__BB2_242;
	st.u32 	[%rd361+80], %r1625;
	mov.u32 	%r1630, %r1625;
$L__BB2_242:
	mov.u32 	%r836, %tid.x;
	setp.eq.s32 	%p134, %r836, 0;
	bar.sync 	0;
	@%p134 bra 	$L__BB2_244;
	ld.u32 	%r837, [%rd361+80];
	add.s32 	%r1630, %r837, %r1630;
$L__BB2_244:
	ld.u32 	%r1633, [%rd361+108];
	ld.u32 	%r1634, [%rd361+100];
$L__BB2_245:
	bar.sync 	0;
	sub.s32 	%r1636, %r1630, %r1634;
	not.pred 	%p164, %p6;
	@%p164 bra 	$L__BB2_247;
	add.s32 	%r540, %r1636, 1;
	mul.wide.s32 	%rd200, %r1636, 12;
	add.s64 	%rd201, %rd361, %rd200;
	st.u32 	[%rd201+2048], %r419;
	st.u32 	[%rd201+2052], %r421;
	st.u32 	[%rd201+2056], %r422;
	mov.u32 	%r1636, %r540;
$L__BB2_247:
	@%p7 bra 	$L__BB2_249;
	add.s32 	%r542, %r1636, 1;
	mul.wide.s32 	%rd202, %r1636, 12;
	add.s64 	%rd203, %rd361, %rd202;
	st.u32 	[%rd203+2048], %r1587;
	st.u32 	[%rd203+2052], %r1588;
	st.u32 	[%rd203+2056], %r1589;
	mov.u32 	%r1636, %r542;
$L__BB2_249:
	@%p8 bra 	$L__BB2_251;
	add.s32 	%r544, %r1636, 1;
	mul.wide.s32 	%rd204, %r1636, 12;
	add.s64 	%rd205, %rd361, %rd204;
	st.u32 	[%rd205+2048], %r1593;
	st.u32 	[%rd205+2052], %r1594;
	st.u32 	[%rd205+2056], %r1595;
	mov.u32 	%r1636, %r544;
$L__BB2_251:
	@%p9 bra 	$L__BB2_253;
	add.s32 	%r546, %r1636, 1;
	mul.wide.s32 	%rd206, %r1636, 12;
	add.s64 	%rd207, %rd361, %rd206;
	st.u32 	[%rd207+2048], %r1599;
	st.u32 	[%rd207+2052], %r1600;
	st.u32 	[%rd207+2056], %r1601;
	mov.u32 	%r1636, %r546;
$L__BB2_253:
	@%p10 bra 	$L__BB2_255;
	add.s32 	%r548, %r1636, 1;
	mul.wide.s32 	%rd208, %r1636, 12;
	add.s64 	%rd209, %rd361, %rd208;
	st.u32 	[%rd209+2048], %r1605;
	st.u32 	[%rd209+2052], %r1606;
	st.u32 	[%rd209+2056], %r1607;
	mov.u32 	%r1636, %r548;
$L__BB2_255:
	and.b32  	%r972, %r496, 32;
	setp.eq.s32 	%p165, %r972, 0;
	@%p165 bra 	$L__BB2_257;
	add.s32 	%r550, %r1636, 1;
	mul.wide.s32 	%rd210, %r1636, 12;
	add.s64 	%rd211, %rd361, %rd210;
	st.u32 	[%rd211+2048], %r1611;
	st.u32 	[%rd211+2052], %r1612;
	st.u32 	[%rd211+2056], %r1613;
	mov.u32 	%r1636, %r550;
$L__BB2_257:
	and.b32  	%r973, %r496, 64;
	setp.eq.s32 	%p166, %r973, 0;
	@%p166 bra 	$L__BB2_259;
	mul.wide.s32 	%rd212, %r1636, 12;
	add.s64 	%rd213, %rd361, %rd212;
	st.u32 	[%rd213+2048], %r1617;
	st.u32 	[%rd213+2052], %r1618;
	st.u32 	[%rd213+2056], %r1619;
$L__BB2_259:
	bar.sync 	0;
	mov.u32 	%r552, %tid.x;
	setp.ge.s32 	%p167, %r552, %r1633;
	@%p167 bra 	$L__BB2_266;
	cvta.to.global.u64 	%rd49, %rd65;
	cvta.to.global.u64 	%rd50, %rd66;
	not.b32 	%r974, %r552;
	add.s32 	%r553, %r1633, %r974;
	and.b32  	%r975, %r553, 1536;
	setp.eq.s32 	%p168, %r975, 1536;
	mov.u32 	%r1645, %r552;
	@%p168 bra 	$L__BB2_263;
	shr.u32 	%r976, %r553, 9;
	add.s32 	%r977, %r976, 1;
	and.b32  	%r978, %r977, 3;
	add.s32 	%r1642, %r552, %r1634;
	mul.wide.u32 	%rd214, %r552, 12;
	add.s64 	%rd215, %rd214, %rd361;
	add.s64 	%rd364, %rd215, 2056;
	neg.s32 	%r1641, %r978;
	shl.b32 	%r979, %r977, 9;
	and.b32  	%r980, %r979, 1536;
	add.s32 	%r1645, %r552, %r980;
$L__BB2_262:
	.pragma "nounroll";
	mul.wide.s32 	%rd216, %r1642, 4;
	add.s64 	%rd217, %rd50, %rd216;
	add.s64 	%rd218, %rd49, %rd216;
	ld.u32 	%r981, [%rd364+-8];
	st.global.u32 	[%rd218], %r981;
	ld.u32 	%r982, [%rd364+-4];
	ld.u32 	%r983, [%rd364];
	mul.lo.s32 	%r984, %r983, %r982;
	st.global.u32 	[%rd217], %r984;
	add.s32 	%r1642, %r1642, 512;
	add.s64 	%rd364, %rd364, 6144;
	add.s32 	%r1641, %r1641, 1;
	setp.ne.s32 	%p169, %r1641, 0;
	@%p169 bra 	$L__BB2_262;
$L__BB2_263:
	setp.lt.u32 	%p170, %r553, 1536;
	@%p170 bra 	$L__BB2_266;
	mul.wide.u32 	%rd219, %r1645, 12;
	add.s64 	%rd220, %rd219, %rd361;
	add.s64 	%rd365, %rd220, 14336;
	add.s64 	%rd55, %rd49, 4096;
	add.s32 	%r1644, %r1645, %r1634;
	add.s64 	%rd56, %rd50, 4096;
$L__BB2_265:
	mul.wide.s32 	%rd221, %r1644, 4;
	add.s64 	%rd222, %rd55, %rd221;
	add.s64 	%rd223, %rd56, %rd221;
	ld.u32 	%r985, [%rd365+-12288];
	st.global.u32 	[%rd222+-4096], %r985;
	ld.u32 	%r986, [%rd365+-12284];
	ld.u32 	%r987, [%rd365+-12280];
	mul.lo.s32 	%r988, %r987, %r986;
	st.global.u32 	[%rd223+-4096], %r988;
	ld.u32 	%r989, [%rd365+-6144];
	st.global.u32 	[%rd222+-2048], %r989;
	ld.u32 	%r990, [%rd365+-6140];
	ld.u32 	%r991, [%rd365+-6136];
	mul.lo.s32 	%r992, %r991, %r990;
	st.global.u32 	[%rd223+-2048], %r992;
	ld.u32 	%r993, [%rd365];
	st.global.u32 	[%rd222], %r993;
	ld.u32 	%r994, [%rd365+4];
	ld.u32 	%r995, [%rd365+8];
	mul.lo.s32 	%r996, %r995, %r994;
	st.global.u32 	[%rd223], %r996;
	ld.u32 	%r997, [%rd365+6144];
	st.global.u32 	[%rd222+2048], %r997;
	ld.u32 	%r998, [%rd365+6148];
	ld.u32 	%r999, [%rd365+6152];
	mul.lo.s32 	%r1000, %r999, %r998;
	st.global.u32 	[%rd223+2048], %r1000;
	add.s32 	%r1645, %r1645, 2048;
	add.s64 	%rd365, %rd365, 24576;
	add.s32 	%r1644, %r1644, 2048;
	setp.lt.s32 	%p171, %r1645, %r1633;
	@%p171 bra 	$L__BB2_265;
$L__BB2_266:
	setp.ne.s32 	%p172, %r552, 0;
	@%p172 bra 	$L__BB2_268;
	ld.param.u64 	%rd360, [_ZN6thrust24THRUST_300001_SM_1000_NS8cuda_cub4core6detail20_kernel_agent_vshmemINS1_16__set_operations10SetOpAgentINS0_12zip_iteratorIN4cuda3std3__45tupleIJNS0_6detail15normal_iteratorINS0_10device_ptrIiEEEENS7_INSB_IJSG_SG_EEEEEEEEEENS7_INSB_IJSG_NS0_17constant_iteratorINSB_IJiiEEENS0_11use_defaultESN_EEEEEEEPNSB_IJiSM_EEESS_NS7_INSB_IJSG_25transform_output_iteratorISG_10MultiplierEEEEEESS_iNSC_13compare_firstINSA_4lessIiEEEENS5_23serial_set_intersectionENSA_17integral_constantIbLb0EEEEEJSK_SQ_SS_SS_iiSX_SS_S11_S12_PNSA_4pairIiiEEPmN3cub18CUB_300001_SM_100013ScanTileStateIiLb1EEEEEEvPcDpT0__param_12];
	add.s32 	%r1001, %r1634, %r1633;
	cvt.s64.s32 	%rd224, %r1001;
	cvta.to.global.u64 	%rd225, %rd360;
	st.global.u64 	[%rd225], %rd224;
$L__BB2_268:
	ret;

}
	// .globl	_ZN6thrust24THRUST_300001_SM_1000_NS8cuda_cub4core6detail13_kernel_agentINS1_16__set_operations9InitAgentIN3cub18CUB_300001_SM_100013ScanTileStateIlLb1EEElEEJSA_lEEEvDpT0_
.visible .entry _ZN6thrust24THRUST_300001_SM_1000_NS8cuda_cub4core6detail13_kernel_agentINS1_16__set_operations9InitAgentIN3cub18CUB_300001_SM_100013ScanTileStateIlLb1EEElEEJSA_lEEEvDpT0_(
	.param .align 8 .b8 _ZN6thrust24THRUST_300001_SM_1000_NS8cuda_cub4core6detail13_kernel_agentINS1_16__set_operations9InitAgentIN3cub18CUB_300001_SM_100013ScanTileStateIlLb1EEElEEJSA_lEEEvDpT0__param_0[8],
	.param .u64 _ZN6thrust24THRUST_300001_SM_1000_NS8cuda_cub4core6detail13_kernel_agentINS1_16__set_operations9InitAgentIN3cub18CUB_300001_SM_100013ScanTileStateIlLb1EEElEEJSA_lEEEvDpT0__param_1
)
.maxntid 128
{
	.reg .pred 	%p<5>;
	.reg .b32 	%r<7>;
	.reg .b64 	%rd<10>;

	ld.param.u64 	%rd2, [_ZN6thrust24THRUST_300001_SM_1000_NS8cuda_cub4core6detail13_kernel_agentINS1_16__set_operations9InitAgentIN3cub18CUB_300001_SM_100013ScanTileStateIlLb1EEElEEJSA_lEEEvDpT0__param_0];
	ld.param.u32 	%r4, [_ZN6thrust24THRUST_300001_SM_1000_NS8cuda_cub4core6detail13_kernel_agentINS1_16__set_operations9InitAgentIN3cub18CUB_300001_SM_100013ScanTileStateIlLb1EEElEEJSA_lEEEvDpT0__param_1];
	cvta.to.global.u64 	%rd1, %rd2;
	mov.u32 	%r1, %ctaid.x;
	mov.u32 	%r5, %ntid.x;
	mov.u32 	%r2, %tid.x;
	mad.lo.s32 	%r3, %r1, %r5, %r2;
	setp.ge.s32 	%p1, %r3, %r4;
	@%p1 bra 	$L__BB3_2;
	mul.wide.s32 	%rd3, %r3, 16;
	add.s64 	%rd4, %rd1, %rd3;
	mov.b64 	%rd5, 0;
	mov.b64 	%rd6, 99;
	st.global.v2.u64 	[%rd4+512], {%rd6, %rd5};
$L__BB3_2:
	setp.ne.s32 	%p2, %r1, 0;
	setp.gt.u32 	%p3, %r2, 31;
	or.pred  	%p4, %p2, %p3;
	@%p4 bra 	$L__BB3_4;
	mul.wide.u32 	%rd7, %r2, 16;
	add.s64 	%rd8, %rd1, %rd7;
	mov.b64 	%rd9, 0;
	st.global.v2.u64 	[%rd8], {%rd9, %rd9};
$L__BB3_4:
	ret;

}
	// .globl	_ZN6thrust24THRUST_300001_SM_1000_NS8cuda_cub4core6detail13_kernel_agentINS1_16__set_operations14PartitionAgentINS0_12zip_iteratorIN4cuda3std3__45tupleIJNS0_6detail15normal_iteratorINS0_10device_ptrIiEEEENS7_INSB_IJSG_SG_EEEEEEEEEENS7_INSB_IJSG_NS0_17constant_iteratorINSB_IJiiEEENS0_11use_defaultESN_EEEEEEElNSC_13compare_firstINSA_4lessIiEEEEEEJSK_SQ_lllPNSA_4pairIllEESU_iEEEvDpT0_
.visible .entry _ZN6thrust24THRUST_300001_SM_1000_NS8cuda_cub4core6detail13_kernel_agentINS1_16__set_operations14PartitionAgentINS0_12zip_iteratorIN4cuda3std3__45tupleIJNS0_6detail15normal_iteratorINS0_10device_ptrIiEEEENS7_INSB_IJSG_SG_EEEEEEEEEENS7_INSB_IJSG_NS0_17constant_iteratorINSB_IJiiEEENS0_11use_defaultESN_EEEEEEElNSC_13compare_firstINSA_4lessIiEEEEEEJSK_SQ_lllPNSA_4pairIllEESU_iEEEvDpT0_(
	.param .align 8 .b8 _ZN6thrust24THRUST_300001_SM_1000_NS8cuda_cub4core6detail13_kernel_agentINS1_16__set_operations14PartitionAgentINS0_12zip_iteratorIN4cuda3std3__45tupleIJNS0_6detail15normal_iteratorINS0_10device_ptrIiEEEENS7_INSB_IJSG_SG_EEEEEEEEEENS7_INSB_IJSG_NS0_17constant_iteratorINSB_IJiiEEENS0_11use_defaultESN_EEEEEEElNSC_13compare_firstINSA_4lessIiEEEEEEJSK_SQ_lllPNSA_4pairIllEESU_iEEEvDpT0__param_0[24],
	.param .align 8 .b8 _ZN6thrust24THRUST_300001_SM_1000_NS8cuda_cub4core6detail13_kernel_agentINS1_16__set_operations14PartitionAgentINS0_12zip_iteratorIN4cuda3std3__45tupleIJNS0_6detail15normal_iteratorINS0_10device_ptrIiEEEENS7_INSB_IJSG_SG_EEEEEEEEEENS7_INSB_IJSG_NS0_17constant_iteratorINSB_IJiiEEENS0_11use_defaultESN_EEEEEEElNSC_13compare_firstINSA_4lessIiEEEEEEJSK_SQ_lllPNSA_4pairIllEESU_iEEEvDpT0__param_1[24],
	.param .u64 _ZN6thrust24THRUST_300001_SM_1000_NS8cuda_cub4core6detail13_kernel_agentINS1_16__set_operations14PartitionAgentINS0_12zip_iteratorIN4cuda3std3__45tupleIJNS0_6detail15normal_iteratorINS0_10device_ptrIiEEEENS7_INSB_IJSG_SG_EEEEEEEEEENS7_INSB_IJSG_NS0_17constant_iteratorINSB_IJiiEEENS0_11use_defaultESN_EEEEEEElNSC_13compare_firstINSA_4lessIiEEEEEEJSK_SQ_lllPNSA_4pairIllEESU_iEEEvDpT0__param_2,
	.param .u64 _ZN6thrust24THRUST_300001_SM_1000_NS8cuda_cub4core6detail13_kernel_agentINS1_16__set_operations14PartitionAgentINS0_12zip_iteratorIN4cuda3std3__45tupleIJNS0_6detail15normal_iteratorINS0_10device_ptrIiEEEENS7_INSB_IJSG_SG_EEEEEEEEEENS7_INSB_IJSG_NS0_17constant_iteratorINSB_IJiiEEENS0_11use_defaultESN_EEEEEEElNSC_13compare_firstINSA_4lessIiEEEEEEJSK_SQ_lllPNSA_4pairIllEESU_iEEEvDpT0__param_3,
	.param .u64 _ZN6thrust24THRUST_300001_SM_1000_NS8cuda_cub4core6detail13_kernel_agentINS1_16__set_operations14PartitionAgentINS0_12zip_iteratorIN4cuda3std3__45tupleIJNS0_6detail15normal_iteratorINS0_10device_ptrIiEEEENS7_INSB_IJSG_SG_EEEEEEEEEENS7_INSB_IJSG_NS0_17constant_iteratorINSB_IJiiEEENS0_11use_defaultESN_EEEEEEElNSC_13compare_firstINSA_4lessIiEEEEEEJSK_SQ_lllPNSA_4pairIllEESU_iEEEvDpT0__param_4,
	.param .u64 .ptr .align 1 _ZN6thrust24THRUST_300001_SM_1000_NS8cuda_cub4core6detail13_kernel_agentINS1_16__set_operations14PartitionAgentINS0_12zip_iteratorIN4cuda3std3__45tupleIJNS0_6detail15normal_iteratorINS0_10device_ptrIiEEEENS7_INSB_IJSG_SG_EEEEEEEEEENS7_INSB_IJSG_NS0_17constant_iteratorINSB_IJiiEEENS0_11use_defaultESN_EEEEEEElNSC_13compare_firstINSA_4lessIiEEEEEEJSK_SQ_lllPNSA_4pairIllEESU_iEEEvDpT0__param_5,
	.param .align 1 .b8 _ZN6thrust24THRUST_300001_SM_1000_NS8cuda_cub4core6detail13_kernel_agentINS1_16__set_operations14PartitionAgentINS0_12zip_iteratorIN4cuda3std3__45tupleIJNS0_6detail15normal_iteratorINS0_10device_ptrIiEEEENS7_INSB_IJSG_SG_EEEEEEEEEENS7_INSB_IJSG_NS0_17constant_iteratorINSB_IJiiEEENS0_11use_defaultESN_EEEEEEElNSC_13compare_firstINSA_4lessIiEEEEEEJSK_SQ_lllPNSA_4pairIllEESU_iEEEvDpT0__param_6[1],
	.param .u32 _ZN6thrust24THRUST_300001_SM_1000_NS8cuda_cub4core6detail13_kernel_agentINS1_16__set_operations14PartitionAgentINS0_12zip_iteratorIN4cuda3std3__45tupleIJNS0_6detail15normal_iteratorINS0_10device_ptrIiEEEENS7_INSB_IJSG_SG_EEEEEEEEEENS7_INSB_IJSG_NS0_17constant_iteratorINSB_IJiiEEENS0_11use_defaultESN_EEEEEEElNSC_13compare_firstINSA_4lessIiEEEEEEJSK_SQ_lllPNSA_4pairIllEESU_iEEEvDpT0__param_7
)
.maxntid 256
{
	.reg .pred 	%p<34>;
	.reg .b32 	%r<22>;
	.reg .b64 	%rd<192>;

	ld.param.u64 	%rd70, [_ZN6thrust24THRUST_300001_SM_1000_NS8cuda_cub4core6detail13_kernel_agentINS1_16__set_operations14PartitionAgentINS0_12zip_iteratorIN4cuda3std3__45tupleIJNS0_6detail15normal_iteratorINS0_10device_ptrIiEEEENS7_INSB_IJSG_SG_EEEEEEEEEENS7_INSB_IJSG_NS0_17constant_iteratorINSB_IJiiEEENS0_11use_defaultESN_EEEEEEElNSC_13compare_firstINSA_4lessIiEEEEEEJSK_SQ_lllPNSA_4pairIllEESU_iEEEvDpT0__param_1];
	ld.param.u64 	%rd67, [_ZN6thrust24THRUST_300001_SM_1000_NS8cuda_cub4core6detail13_kernel_agentINS1_16__set_operations14PartitionAgentINS0_12zip_iteratorIN4cuda3std3__45tupleIJNS0_6detail15normal_iteratorINS0_10device_ptrIiEEEENS7_INSB_IJSG_SG_EEEEEEEEEENS7_INSB_IJSG_NS0_17constant_iteratorINSB_IJiiEEENS0_11use_defaultESN_EEEEEEElNSC_13compare_firstINSA_4lessIiEEEEEEJSK_SQ_lllPNSA_4pairIllEESU_iEEEvDpT0__param_0];
	ld.param.u64 	%rd72, [_ZN6thrust24THRUST_300001_SM_1000_NS8cuda_cub4core6detail13_kernel_agentINS1_16__set_operations14PartitionAgentINS0_12zip_iteratorIN4cuda3std3__45tupleIJNS0_6detail15normal_iteratorINS0_10device_ptrIiEEEENS7_INSB_IJSG_SG_EEEEEEEEEENS7_INSB_IJSG_NS0_17constant_iteratorINSB_IJiiEEENS0_11use_defaultESN_EEEEEEElNSC_13compare_firstINSA_4lessIiEEEEEEJSK_SQ_lllPNSA_4pairIllEESU_iEEEvDpT0__param_2];
	ld.param.u64 	%rd73, [_ZN6thrust24THRUST_300001_SM_1000_NS8cuda_cub4core6detail13_kernel_agentINS1_16__set_operations14PartitionAgentINS0_12zip_iteratorIN4cuda3std3__45tupleIJNS0_6detail15normal_iteratorINS0_10device_ptrIiEEEENS7_INSB_IJSG_SG_EEEEEEEEEENS7_INSB_IJSG_NS0_17constant_iteratorINSB_IJiiEEENS0_11use_defaultESN_EEEEEEElNSC_13compare_firstINSA_4lessIiEEEEEEJSK_SQ_lllPNSA_4pairIllEESU_iEEEvDpT0__param_3];
	ld.param.u64 	%rd75, [_ZN6thrust24THRUST_300001_SM_1000_NS8cuda_cub4core6detail13_kernel_agentINS1_16__set_operations14PartitionAgentINS0_12zip_iteratorIN4cuda3std3__45tupleIJNS0_6detail15normal_iteratorINS0_10device_ptrIiEEEENS7_INSB_IJSG_SG_EEEEEEEEEENS7_INSB_IJSG_NS0_17constant_iteratorINSB_IJiiEEENS0_11use_defaultESN_EEEEEEElNSC_13compare_firstINSA_4lessIiEEEEEEJSK_SQ_lllPNSA_4pairIllEESU_iEEEvDpT0__param_4];
	ld.param.u64 	%rd74, [_ZN6thrust24THRUST_300001_SM_1000_NS8cuda_cub4core6detail13_kernel_agentINS1_16__set_operations14PartitionAgentINS0_12zip_iteratorIN4cuda3std3__45tupleIJNS0_6detail15normal_iteratorINS0_10device_ptrIiEEEENS7_INSB_IJSG_SG_EEEEEEEEEENS7_INSB_IJSG_NS0_17constant_iteratorINSB_IJiiEEENS0_11use_defaultESN_EEEEEEElNSC_13compare_firstINSA_4lessIiEEEEEEJSK_SQ_lllPNSA_4pairIllEESU_iEEEvDpT0__param_5];
	ld.param.u32 	%r4, [_ZN6thrust24THRUST_300001_SM_1000_NS8cuda_cub4core6detail13_kernel_agentINS1_16__set_operations14PartitionAgentINS0_12zip_iteratorIN4cuda3std3__45tupleIJNS0_6detail15normal_iteratorINS0_10device_ptrIiEEEENS7_INSB_IJSG_SG_EEEEEEEEEENS7_INSB_IJSG_NS0_17constant_iteratorINSB_IJiiEEENS0_11use_defaultESN_EEEEEEElNSC_13compare_firstINSA_4lessIiEEEEEEJSK_SQ_lllPNSA_4pairIllEESU_iEEEvDpT0__param_7];
	mov.u32 	%r5, %ntid.x;
	mov.u32 	%r6, %ctaid.x;
	mov.u32 	%r7, %tid.x;
	mad.lo.s32 	%r8, %r5, %r6, %r7;
	cvt.u64.u32 	%rd1, %r8;
	setp.le.s64 	%p1, %rd75, %rd1;
	@%p1 bra 	$L__BB4_28;
	cvt.s64.s32 	%rd76, %r4;
	mul.lo.s64 	%rd77, %rd76, %rd1;
	add.s64 	%rd78, %rd73, %rd72;
	min.s64 	%rd2, %rd78, %rd77;
	cvta.to.global.u64 	%rd3, %rd70;
	cvta.to.global.u64 	%rd4, %rd67;
	sub.s64 	%rd79, %rd2, %rd73;
	max.s64 	%rd166, %rd79, 0;
	min.s64 	%rd164, %rd72, %rd2;
	setp.ge.s64 	%p2, %rd166, %rd164;
	@%p2 bra 	$L__BB4_3;
$L__BB4_2:
	add.s64 	%rd80, %rd164, %rd166;
	shr.u64 	%rd81, %rd80, 1;
	shl.b64 	%rd82, %rd81, 2;
	add.s64 	%rd83, %rd4, %rd82;
	ld.global.u32 	%r9, [%rd83];
	not.b64 	%rd84, %rd81;
	add.s64 	%rd85, %rd2, %rd84;
	shl.b64 	%rd86, %rd85, 2;
	add.s64 	%rd87, %rd3, %rd86;
	ld.global.u32 	%r10, [%rd87];
	setp.lt.s32 	%p3, %r10, %r9;
	add.s64 	%rd88, %rd81, 1;
	selp.b64 	%rd166, %rd166, %rd88, %p3;
	selp.b64 	%rd164, %rd81, %rd164, %p3;
	setp.lt.s64 	%p4, %rd166, %rd164;
	@%p4 bra 	$L__BB4_2;
$L__BB4_3:
	sub.s64 	%rd12, %rd2, %rd166;
	setp.ge.s64 	%p5, %rd12, %rd73;
	mov.b64 	%rd191, 0;
	@%p5 bra 	$L__BB4_27;
	shl.b64 	%rd91, %rd12, 2;
	add.s64 	%rd13, %rd3, %rd91;
	ld.global.u32 	%r1, [%rd13];
	setp.lt.s64 	%p6, %rd166, 1;
	mov.b64 	%rd169, 0;
	mov.u64 	%rd175, %rd169;
	@%p6 bra 	$L__BB4_11;
	mul.lo.s64 	%rd92, %rd166, 511;
	shr.u64 	%rd93, %rd92, 9;
	shl.b64 	%rd94, %rd93, 2;
	add.s64 	%rd95, %rd4, %rd94;
	ld.global.u32 	%r11, [%rd95];
	setp.lt.s32 	%p7, %r11, %r1;
	add.s64 	%rd96, %rd93, 1;
	selp.b64 	%rd169, %rd166, %rd93, %p7;
	selp.b64 	%rd175, %rd96, 0, %p7;
	setp.ge.u64 	%p8, %rd175, %rd169;
	@%p8 bra 	$L__BB4_7;
	mad.lo.s64 	%rd97, %rd169, 127, %rd175;
	shr.u64 	%rd98, %rd97, 7;
	shl.b64 	%rd99, %rd98, 2;
	add.s64 	%rd100, %rd4, %rd99;
	ld.global.u32 	%r12, [%rd100];
	setp.lt.s32 	%p9, %r12, %r1;
	add.s64 	%rd101, %rd98, 1;
	selp.b64 	%rd169, %rd169, %rd98, %p9;
	selp.b64 	%rd175, %rd101, %rd175, %p9;
$L__BB4_7:
	setp.ge.u64 	%p10, %rd175, %rd169;
	@%p10 bra 	$L__BB4_9;
	mad.lo.s64 	%rd102, %rd169, 31, %rd175;
	shr.u64 	%rd103, %rd102, 5;
	shl.b64 	%rd104, %rd103, 2;
	add.s64 	%rd105, %rd4, %rd104;
	ld.global.u32 	%r13, [%rd105];
	setp.lt.s32 	%p11, %r13, %r1;
	add.s64 	%rd106, %rd103, 1;
	selp.b64 	%rd169, %rd169, %rd103, %p11;
	selp.b64 	%rd175, %rd106, %rd175, %p11;
$L__BB4_9:
	setp.ge.u64 	%p12, %rd175, %rd169;
	@%p12 bra 	$L__BB4_11;
	mad.lo.s64 	%rd107, %rd169, 15, %rd175;
	shr.u64 	%rd108, %rd107, 4;
	shl.b64 	%rd109, %rd108, 2;
	add.s64 	%rd110, %rd4, %rd109;
	ld.global.u32 	%r14, [%rd110];
	setp.lt.s32 	%p13, %r14, %r1;
	add.s64 	%rd111, %rd108, 1;
	selp.b64 	%rd169, %rd169, %rd108, %p13;
	selp.b64 	%rd175, %rd111, %rd175, %p13;
$L__BB4_11:
	setp.ge.u64 	%p14, %rd175, %rd169;
	@%p14 bra 	$L__BB4_13;
$L__BB4_12:
	add.s64 	%rd112, %rd175, %rd169;
	shr.s64 	%rd113, %rd112, 1;
	shl.b64 	%rd114, %rd113, 2;
	add.s64 	%rd115, %rd4, %rd114;
	ld.global.u32 	%r15, [%rd115];
	setp.lt.s32 	%p15, %r15, %r1;
	add.s64 	%rd116, %rd113, 1;
	selp.b64 	%rd169, %rd169, %rd113, %p15;
	selp.b64 	%rd175, %rd116, %rd175, %p15;
	setp.lt.s64 	%p16, %rd175, %rd169;
	@%p16 bra 	$L__BB4_12;
$L__BB4_13:
	setp.lt.s64 	%p17, %rd12, 1;
	mov.b64 	%rd179, 0;
	mov.u64 	%rd178, %rd12;
	@%p17 bra 	$L__BB4_15;
	mul.lo.s64 	%rd118, %rd12, 511;
	shr.u64 	%rd119, %rd118, 9;
	shl.b64 	%rd120, %rd119, 2;
	add.s64 	%rd121, %rd3, %rd120;
	ld.global.u32 	%r16, [%rd121];
	setp.lt.s32 	%p18, %r16, %r1;
	add.s64 	%rd122, %rd119, 1;
	selp.b64 	%rd178, %rd12, %rd119, %p18;
	selp.b64 	%rd179, %rd122, 0, %p18;
$L__BB4_15:
	setp.ge.s64 	%p19, %rd179, %rd178;
	@%p19 bra 	$L__BB4_17;
	mad.lo.s64 	%rd123, %rd178, 127, %rd179;
	shr.u64 	%rd124, %rd123, 7;
	shl.b64 	%rd125, %rd124, 2;
	add.s64 	%rd126, %rd3, %rd125;
	ld.global.u32 	%r17, [%rd126];
	setp.lt.s32 	%p20, %r17, %r1;
	add.s64 	%rd127, %rd124, 1;
	selp.b64 	%rd178, %rd178, %rd124, %p20;
	selp.b64 	%rd179, %rd127, %rd179, %p20;
$L__BB4_17:
	setp.ge.s64 	%p21, %rd179, %rd178;
	@%p21 bra 	$L__BB4_19;
	mad.lo.s64 	%rd128, %rd178, 31, %rd179;
	shr.u64 	%rd129, %rd128, 5;
	shl.b64 	%rd130, %rd129, 2;
	add.s64 	%rd131, %rd3, %rd130;
	ld.global.u32 	%r18, [%rd131];
	setp.lt.s32 	%p22, %r18, %r1;
	add.s64 	%rd132, %rd129, 1;
	selp.b64 	%rd178, %rd178, %rd129, %p22;
	selp.b64 	%rd179, %rd132, %rd179, %p22;
$L__BB4_19:
	setp.ge.s64 	%p23, %rd179, %rd178;
	@%p23 bra 	$L__BB4_21;
	mad.lo.s64 	%rd133, %rd178, 15, %rd179;
	shr.u64 	%rd134, %rd133, 4;
	shl.b64 	%rd135, %rd134, 2;
	add.s64 	%rd136, %rd3, %rd135;
	ld.global.u32 	%r19, [%rd136];
	setp.lt.s32 	%p24, %r19, %r1;
	add.s64 	%rd137, %rd134, 1;
	selp.b64 	%rd178, %rd178, %rd134, %p24;
	selp.b64 	%rd179, %rd137, %rd179, %p24;
$L__BB4_21:
	setp.ge.s64 	%p25, %rd179, %rd178;
	@%p25 bra 	$L__BB4_23;
$L__BB4_22:
	add.s64 	%rd138, %rd179, %rd178;
	shr.s64 	%rd139, %rd138, 1;
	shl.b64 	%rd140, %rd139, 2;
	add.s64 	%rd141, %rd3, %rd140;
	ld.global.u32 	%r20, [%rd141];
	setp.lt.s32 	%p26, %r20, %r1;
	add.s64 	%rd142, %rd139, 1;
	selp.b64 	%rd178, %rd178, %rd139, %p26;
	selp.b64 	%rd179, %rd142, %rd179, %p26;
	setp.lt.s64 	%p27, %rd179, %rd178;
	@%p27 bra 	$L__BB4_22;
$L__BB4_23:
	sub.s64 	%rd144, %rd166, %rd175;
	sub.s64 	%rd54, %rd12, %rd179;
	add.s64 	%rd55, %rd54, %rd144;
	shr.s64 	%rd145, %rd55, 1;
	max.s64 	%rd56, %rd145, %rd54;
	add.s64 	%rd146, %rd179, %rd56;
	add.s64 	%rd147, %rd146, 1;
	min.s64 	%rd148, %rd147, %rd73;
	sub.s64 	%rd188, %rd148, %rd12;
	setp.lt.s64 	%p28, %rd188, 1;
	mov.b64 	%rd189, 0;
	@%p28 bra 	$L__BB4_26;
	mov.b64 	%rd189, 0;
$L__BB4_25:
	add.s64 	%rd150, %rd189, %rd188;
	shr.u64 	%rd151, %rd150, 1;
	shl.b64 	%rd152, %rd151, 2;
	add.s64 	%rd153, %rd13, %rd152;
	ld.global.u32 	%r21, [%rd153];
	setp.lt.s32 	%p29, %r1, %r21;
	add.s64 	%rd154, %rd151, 1;
	selp.b64 	%rd188, %rd151, %rd188, %p29;
	selp.b64 	%rd189, %rd189, %rd154, %p29;
	setp.lt.s64 	%p30, %rd189, %rd188;
	@%p30 bra 	$L__BB4_25;
$L__BB4_26:
	add.s64 	%rd155, %rd54, %rd189;
	min.s64 	%rd156, %rd155, %rd56;
	sub.s64 	%rd157, %rd55, %rd156;
	add.s64 	%rd158, %rd156, 1;
	setp.eq.s64 	%p31, %rd157, %rd158;
	setp.lt.s64 	%p32, %rd56, %rd155;
	and.pred  	%p33, %p31, %p32;
	add.s64 	%rd166, %rd157, %rd175;
	selp.u64 	%rd191, 1, 0, %p33;
$L__BB4_27:
	sub.s64 	%rd159, %rd2, %rd166;
	add.s64 	%rd160, %rd159, %rd191;
	cvta.to.global.u64 	%rd161, %rd74;
	shl.b64 	%rd162, %rd1, 4;
	add.s64 	%rd163, %rd161, %rd162;
	st.global.u64 	[%rd163], %rd166;
	st.global.u64 	[%rd163+8], %rd160;
$L__BB4_28:
	ret;

}
	// .globl	_ZN6thrust24THRUST_300001_SM_1000_NS8cuda_cub4core6detail20_kernel_agent_vshmemINS1_16__set_operations10SetOpAgentINS0_12zip_iteratorIN4cuda3std3__45tupleIJNS0_6detail15normal_iteratorINS0_10device_ptrIiEEEENS7_INSB_IJSG_SG_EEEEEEEEEENS7_INSB_IJSG_NS0_17constant_iteratorINSB_IJiiEEENS0_11use_defaultESN_EEEEEEEPNSB_IJiSM_EEESS_NS7_INSB_IJSG_25transform_output_iteratorISG_10MultiplierEEEEEESS_lNSC_13compare_firstINSA_4lessIiEEEENS5_23serial_set_intersectionENSA_17integral_constantIbLb0EEEEEJSK_SQ_SS_SS_llSX_SS_S11_S12_PNSA_4pairIllEEPmN3cub18CUB_300001_SM_100013ScanTileStateIlLb1EEEEEEvPcDpT0_
.visible .entry _ZN6thrust24THRUST_300001_SM_1000_NS8cuda_cub4core6detail20_kernel_agent_vshmemINS1_16__set_operations10SetOpAgentINS0_12zip_iteratorIN4cuda3std3__45tupleIJNS0_6detail15normal_iteratorINS0_10device_ptrIiEEEENS7_INSB_IJSG_SG_EEEEEEEEEENS7_INSB_IJSG_NS0_17constant_iteratorINSB_IJiiEEENS0_11use_defaultESN_EEEEEEEPNSB_IJiSM_EEESS_NS7_INSB_IJSG_25transform_output_iteratorISG_10MultiplierEEEEEESS_lNSC_13compare_firstINSA_4lessIiEEEENS5_23serial_set_intersectionENSA_17integral_constantIbLb0EEEEEJSK_SQ_SS_SS_llSX_SS_S11_S12_PNSA_4pairIllEEPmN3cub18CUB_300001_SM_100013ScanTileStateIlLb1EEEEEEvPcDpT0_(
	.param .u64 .ptr .align 1 _ZN6thrust24THRUST_300001_SM_1000_NS8cuda_cub4core6detail20_kernel_agent_vshmemINS1_16__set_operations10SetOpAgentINS0_12zip_iteratorIN4cuda3std3__45tupleIJNS0_6detail15normal_iteratorINS0_10device_ptrIiEEEENS7_INSB_IJSG_SG_EEEEEEEEEENS7_INSB_IJSG_NS0_17constant_iteratorINSB_IJiiEEENS0_11use_defaultESN_EEEEEEEPNSB_IJiSM_EEESS_NS7_INSB_IJSG_25transform_output_iteratorISG_10MultiplierEEEEEESS_lNSC_13compare_firstINSA_4lessIiEEEENS5_23serial_set_intersectionENSA_17integral_constantIbLb0EEEEEJSK_SQ_SS_SS_llSX_SS_S11_S12_PNSA_4pairIllEEPmN3cub18CUB_300001_SM_100013ScanTileStateIlLb1EEEEEEvPcDpT0__param_0,
	.param .align 8 .b8 _ZN6thrust24THRUST_300001_SM_1000_NS8cuda_cub4core6detail20_kernel_agent_vshmemINS1_16__set_operations10SetOpAgentINS0_12zip_iteratorIN4cuda3std3__45tupleIJNS0_6detail15normal_iteratorINS0_10device_ptrIiEEEENS7_INSB_IJSG_SG_EEEEEEEEEENS7_INSB_IJSG_NS0_17constant_iteratorINSB_IJiiEEENS0_11use_defaultESN_EEEEEEEPNSB_IJiSM_EEESS_NS7_INSB_IJSG_25transform_output_iteratorISG_10MultiplierEEEEEESS_lNSC_13compare_firstINSA_4lessIiEEEENS5_23serial_set_intersectionENSA_17integral_constantIbLb0EEEEEJSK_SQ_SS_SS_llSX_SS_S11_S12_PNSA_4pairIllEEPmN3cub18CUB_300001_SM_100013ScanTileStateIlLb1EEEEEEvPcDpT0__param_1[24],
	.param .align 8 .b8 _ZN6thrust24THRUST_300001_SM_1000_NS8cuda_cub4core6detail20_kernel_agent_vshmemINS1_16__set_operations10SetOpAgentINS0_12zip_iteratorIN4cuda3std3__45tupleIJNS0_6detail15normal_iteratorINS0_10device_ptrIiEEEENS7_INSB_IJSG_SG_EEEEEEEEEENS7_INSB_IJSG_NS0_17constant_iteratorINSB_IJiiEEENS0_11use_defaultESN_EEEEEEEPNSB_IJiSM_EEESS_NS7_INSB_IJSG_25transform_output_iteratorISG_10MultiplierEEEEEESS_lNSC_13compare_firstINSA_4lessIiEEEENS5_23serial_set_intersectionENSA_17integral_constantIbLb0EEEEEJSK_SQ_SS_SS_llSX_SS_S11_S12_PNSA_4pairIllEEPmN3cub18CUB_300001_SM_100013ScanTileStateIlLb1EEEEEEvPcDpT0__param_2[24],
	.param .u64 .ptr .align 1 _ZN6thrust24THRUST_300001_SM_1000_NS8cuda_cub4core6detail20_kernel_agent_vshmemINS1_16__set_operations10SetOpAgentINS0_12zip_iteratorIN4cuda3std3__45tupleIJNS0_6detail15normal_iteratorINS0_10device_ptrIiEEEENS7_INSB_IJSG_SG_EEEEEEEEEENS7_INSB_IJSG_NS0_17constant_iteratorINSB_IJiiEEENS0_11use_defaultESN_EEEEEEEPNSB_IJiSM_EEESS_NS7_INSB_IJSG_25transform_output_iteratorISG_10MultiplierEEEEEESS_lNSC_13compare_firstINSA_4lessIiEEEENS5_23serial_set_intersectionENSA_17integral_constantIbLb0EEEEEJSK_SQ_SS_SS_llSX_SS_S11_S12_PNSA_4pairIllEEPmN3cub18CUB_300001_SM_100013ScanTileStateIlLb1EEEEEEvPcDpT0__param_3,
	.param .u64 .ptr .align 1 _ZN6thrust24THRUST_300001_SM_1000_NS8cuda_cub4core6detail20_kernel_agent_vshmemINS1_16__set_operations10SetOpAgentINS0_12zip_iteratorIN4cuda3std3__45tupleIJNS0_6detail15normal_iteratorINS0_10device_ptrIiEEEENS7_INSB_IJSG_SG_EEEEEEEEEENS7_INSB_IJSG_NS0_17constant_iteratorINSB_IJiiEEENS0_11use_defaultESN_EEEEEEEPNSB_IJiSM_EEESS_NS7_INSB_IJSG_25transform_output_iteratorISG_10MultiplierEEEEEESS_lNSC_13compare_firstINSA_4lessIiEEEENS5_23serial_set_intersectionENSA_17integral_constantIbLb0EEEEEJSK_SQ_SS_SS_llSX_SS_S11_S12_PNSA_4pairIllEEPmN3cub18CUB_300001_SM_100013ScanTileStateIlLb1EEEEEEvPcDpT0__param_4,
	.param .u64 _ZN6thrust24THRUST_300001_SM_1000_NS8cuda_cub4core6detail20_kernel_agent_vshmemINS1_16__set_operations10SetOpAgentINS0_12zip_iteratorIN4cuda3std3__45tupleIJNS0_6detail15normal_iteratorINS0_10device_ptrIiEEEENS7_INSB_IJSG_SG_EEEEEEEEEENS7_INSB_IJSG_NS0_17constant_iteratorINSB_IJiiEEENS0_11use_defaultESN_EEEEEEEPNSB_IJiSM_EEESS_NS7_INSB_IJSG_25transform_output_iteratorISG_10MultiplierEEEEEESS_lNSC_13compare_firstINSA_4lessIiEEEENS5_23serial_set_intersectionENSA_17integral_constantIbLb0EEEEEJSK_SQ_SS_SS_llSX_SS_S11_S12_PNSA_4pairIllEEPmN3cub18CUB_300001_SM_100013ScanTileStateIlLb1EEEEEEvPcDpT0__param_5,
	.param .u64 _ZN6thrust24THRUST_300001_SM_1000_NS8cuda_cub4core6detail20_kernel_agent_vshmemINS1_16__set_operations10SetOpAgentINS0_12zip_iteratorIN4cuda3std3__45tupleIJNS0_6detail15normal_iteratorINS0_10device_ptrIiEEEENS7_INSB_IJSG_SG_EEEEEEEEEENS7_INSB_IJSG_NS0_17constant_iteratorINSB_IJiiEEENS0_11use_defaultESN_EEEEEEEPNSB_IJiSM_EEESS_NS7_INSB_IJSG_25transform_output_iteratorISG_10MultiplierEEEEEESS_lNSC_13compare_firstINSA_4lessIiEEEENS5_23serial_set_intersectionENSA_17integral_constantIbLb0EEEEEJSK_SQ_SS_SS_llSX_SS_S11_S12_PNSA_4pairIllEEPmN3cub18CUB_300001_SM_100013ScanTileStateIlLb1EEEEEEvPcDpT0__param_6,
	.param .align 8 .b8 _ZN6thrust24THRUST_300001_SM_1000_NS8cuda_cub4core6detail20_kernel_agent_vshmemINS1_16__set_operations10SetOpAgentINS0_12zip_iteratorIN4cuda3std3__45tupleIJNS0_6detail15normal_iteratorINS0_10device_ptrIiEEEENS7_INSB_IJSG_SG_EEEEEEEEEENS7_INSB_IJSG_NS0_17constant_iteratorINSB_IJiiEEENS0_11use_defaultESN_EEEEEEEPNSB_IJiSM_EEESS_NS7_INSB_IJSG_25transform_output_iteratorISG_10MultiplierEEEEEESS_lNSC_13compare_firstINSA_4lessIiEEEENS5_23serial_set_intersectionENSA_17integral_constantIbLb0EEEEEJSK_SQ_SS_SS_llSX_SS_S11_S12_PNSA_4pairIllEEPmN3cub18CUB_300001_SM_100013ScanTileStateIlLb1EEEEEEvPcDpT0__param_7[24],
	.param .u64 .ptr .align 1 _ZN6thrust24THRUST_300001_SM_1000_NS8cuda_cub4core6detail20_kernel_agent_vshmemINS1_16__set_operations10SetOpAgentINS0_12zip_iteratorIN4cuda3std3__45tupleIJNS0_6detail15normal_iteratorINS0_10device_ptrIiEEEENS7_INSB_IJSG_SG_EEEEEEEEEENS7_INSB_IJSG_NS0_17constant_iteratorINSB_IJiiEEENS0_11use_defaultESN_EEEEEEEPNSB_IJiSM_EEESS_NS7_INSB_IJSG_25transform_output_iteratorISG_10MultiplierEEEEEESS_lNSC_13compare_firstINSA_4lessIiEEEENS5_23serial_set_intersectionENSA_17integral_constantIbLb0EEEEEJSK_SQ_SS_SS_llSX_SS_S11_S12_PNSA_4pairIllEEPmN3cub18CUB_300001_SM_100013ScanTileStateIlLb1EEEEEEvPcDpT0__param_8,
	.param .align 1 .b8 _ZN6thrust24THRUST_300001_SM_1000_NS8cuda_cub4core6detail20_kernel_agent_vshmemINS1_16__set_operations10SetOpAgentINS0_12zip_iteratorIN4cuda3std3__45tupleIJNS0_6detail15normal_iteratorINS0_10device_ptrIiEEEENS7_INSB_IJSG_SG_EEEEEEEEEENS7_INSB_IJSG_NS0_17constant_iteratorINSB_IJiiEEENS0_11use_defaultESN_EEEEEEEPNSB_IJiSM_EEESS_NS7_INSB_IJSG_25transform_output_iteratorISG_10MultiplierEEEEEESS_lNSC_13compare_firstINSA_4lessIiEEEENS5_23serial_set_intersectionENSA_17integral_constantIbLb0EEEEEJSK_SQ_SS_SS_llSX_SS_S11_S12_PNSA_4pairIllEEPmN3cub18CUB_300001_SM_100013ScanTileStateIlLb1EEEEEEvPcDpT0__param_9[1],
	.param .align 1 .b8 _ZN6thrust24THRUST_300001_SM_1000_NS8cuda_cub4core6detail20_kernel_agent_vshmemINS1_16__set_operations10SetOpAgentINS0_12zip_iteratorIN4cuda3std3__45tupleIJNS0_6detail15normal_iteratorINS0_10device_ptrIiEEEENS7_INSB_IJSG_SG_EEEEEEEEEENS7_INSB_IJSG_NS0_17constant_iteratorINSB_IJiiEEENS0_11use_defaultESN_EEEEEEEPNSB_IJiSM_EEESS_NS7_INSB_IJSG_25transform_output_iteratorISG_10MultiplierEEEEEESS_lNSC_13compare_firstINSA_4lessIiEEEENS5_23serial_set_intersectionENSA_17integral_constantIbLb0EEEEEJSK_SQ_SS_SS_llSX_SS_S11_S12_PNSA_4pairIllEEPmN3cub18CUB_300001_SM_100013ScanTileStateIlLb1EEEEEEvPcDpT0__param_10[1],
	.param .u64 .ptr .align 1 _ZN6thrust24THRUST_300001_SM_1000_NS8cuda_cub4core6detail20_kernel_agent_vshmemINS1_16__set_operations10SetOpAgentINS0_12zip_iteratorIN4cuda3std3__45tupleIJNS0_6detail15normal_iteratorINS0_10device_ptrIiEEEENS7_INSB_IJSG_SG_EEEEEEEEEENS7_INSB_IJSG_NS0_17constant_iteratorINSB_IJiiEEENS0_11use_defaultESN_EEEEEEEPNSB_IJiSM_EEESS_NS7_INSB_IJSG_25transform_output_iteratorISG_10MultiplierEEEEEESS_lNSC_13compare_firstINSA_4lessIiEEEENS5_23serial_set_intersectionENSA_17integral_constantIbLb0EEEEEJSK_SQ_SS_SS_llSX_SS_S11_S12_PNSA_4pairIllEEPmN3cub18CUB_300001_SM_100013ScanTileStateIlLb1EEEEEEvPcDpT0__param_11,
	.param .u64 .ptr .align 1 _ZN6thrust24THRUST_300001_SM_1000_NS8cuda_cub4core6detail20_kernel_agent_vshmemINS1_16__set_operations10SetOpAgentINS0_12zip_iteratorIN4cuda3std3__45tupleIJNS0_6detail15normal_iteratorINS0_10device_ptrIiEEEENS7_INSB_IJSG_SG_EEEEEEEEEENS7_INSB_IJSG_NS0_17constant_iteratorINSB_IJiiEEENS0_11use_defaultESN_EEEEEEEPNSB_IJiSM_EEESS_NS7_INSB_IJSG_25transform_output_iteratorISG_10MultiplierEEEEEESS_lNSC_13compare_firstINSA_4lessIiEEEENS5_23serial_set_intersectionENSA_17integral_constantIbLb0EEEEEJSK_SQ_SS_SS_llSX_SS_S11_S12_PNSA_4pairIllEEPmN3cub18CUB_300001_SM_100013ScanTileStateIlLb1EEEEEEvPcDpT0__param_12,
	.param .align 8 .b8 _ZN6thrust24THRUST_300001_SM_1000_NS8cuda_cub4core6detail20_kernel_agent_vshmemINS1_16__set_operations10SetOpAgentINS0_12zip_iteratorIN4cuda3std3__45tupleIJNS0_6detail15normal_iteratorINS0_10device_ptrIiEEEENS7_INSB_IJSG_SG_EEEEEEEEEENS7_INSB_IJSG_NS0_17constant_iteratorINSB_IJiiEEENS0_11use_defaultESN_EEEEEEEPNSB_IJiSM_EEESS_NS7_INSB_IJSG_25transform_output_iteratorISG_10MultiplierEEEEEESS_lNSC_13compare_firstINSA_4lessIiEEEENS5_23serial_set_intersectionENSA_17integral_constantIbLb0EEEEEJSK_SQ_SS_SS_llSX_SS_S11_S12_PNSA_4pairIllEEPmN3cub18CUB_300001_SM_100013ScanTileStateIlLb1EEEEEEvPcDpT0__param_13[8]
)
.maxntid 512
{
	.reg .pred 	%p<347>;
	.reg .b16 	%rs<9>;
	.reg .b32 	%r<1486>;
	.reg .b64 	%rd<771>;

	ld.param.u64 	%rd156, [_ZN6thrust24THRUST_300001_SM_1000_NS8cuda_cub4core6detail20_kernel_agent_vshmemINS1_16__set_operations10SetOpAgentINS0_12zip_iteratorIN4cuda3std3__45tupleIJNS0_6detail15normal_iteratorINS0_10device_ptrIiEEEENS7_INSB_IJSG_SG_EEEEEEEEEENS7_INSB_IJSG_NS0_17constant_iteratorINSB_IJiiEEENS0_11use_defaultESN_EEEEEEEPNSB_IJiSM_EEESS_NS7_INSB_IJSG_25transform_output_iteratorISG_10MultiplierEEEEEESS_lNSC_13compare_firstINSA_4lessIiEEEENS5_23serial_set_intersectionENSA_17integral_constantIbLb0EEEEEJSK_SQ_SS_SS_llSX_SS_S11_S12_PNSA_4pairIllEEPmN3cub18CUB_300001_SM_100013ScanTileStateIlLb1EEEEEEvPcDpT0__param_7+8];
	ld.param.u64 	%rd155, [_ZN6thrust24THRUST_300001_SM_1000_NS8cuda_cub4core6detail20_kernel_agent_vshmemINS1_16__set_operations10SetOpAgentINS0_12zip_iteratorIN4cuda3std3__45tupleIJNS0_6detail15normal_iteratorINS0_10device_ptrIiEEEENS7_INSB_IJSG_SG_EEEEEEEEEENS7_INSB_IJSG_NS0_17constant_iteratorINSB_IJiiEEENS0_11use_defaultESN_EEEEEEEPNSB_IJiSM_EEESS_NS7_INSB_IJSG_25transform_output_iteratorISG_10MultiplierEEEEEESS_lNSC_13compare_firstINSA_4lessIiEEEENS5_23serial_set_intersectionENSA_17integral_constantIbLb0EEEEEJSK_SQ_SS_SS_llSX_SS_S11_S12_PNSA_4pairIllEEPmN3cub18CUB_300001_SM_100013ScanTileStateIlLb1EEEEEEvPcDpT0__param_7];
	ld.param.u64 	%rd153, [_ZN6thrust24THRUST_300001_SM_1000_NS8cuda_cub4core6detail20_kernel_agent_vshmemINS1_16__set_operations10SetOpAgentINS0_12zip_iteratorIN4cuda3std3__45tupleIJNS0_6detail15normal_iteratorINS0_10device_ptrIiEEEENS7_INSB_IJSG_SG_EEEEEEEEEENS7_INSB_IJSG_NS0_17constant_iteratorINSB_IJiiEEENS0_11use_defaultESN_EEEEEEEPNSB_IJiSM_EEESS_NS7_INSB_IJSG_25transform_output_iteratorISG_10MultiplierEEEEEESS_lNSC_13compare_firstINSA_4lessIiEEEENS5_23serial_set_intersectionENSA_17integral_constantIbLb0EEEEEJSK_SQ_SS_SS_llSX_SS_S11_S12_PNSA_4pairIllEEPmN3cub18CUB_300001_SM_100013ScanTileStateIlLb1EEEEEEvPcDpT0__param_2];
	ld.param.u64 	%rd152, [_ZN6thrust24THRUST_300001_SM_1000_NS8cuda_cub4core6detail20_kernel_agent_vshmemINS1_16__set_operations10SetOpAgentINS0_12zip_iteratorIN4cuda3std3__45tupleIJNS0_6detail15normal_iteratorINS0_10device_ptrIiEEEENS7_INSB_IJSG_SG_EEEEEEEEEENS7_INSB_IJSG_NS0_17constant_iteratorINSB_IJiiEEENS0_11use_defaultESN_EEEEEEEPNSB_IJiSM_EEESS_NS7_INSB_IJSG_25transform_output_iteratorISG_10MultiplierEEEEEESS_lNSC_13compare_firstINSA_4lessIiEEEENS5_23serial_set_intersectionENSA_17integral_constantIbLb0EEEEEJSK_SQ_SS_SS_llSX_SS_S11_S12_PNSA_4pairIllEEPmN3cub18CUB_300001_SM_100013ScanTileStateIlLb1EEEEEEvPcDpT0__param_1+16];
	ld.param.u64 	%rd151, [_ZN6thrust24THRUST_300001_SM_1000_NS8cuda_cub4core6detail20_kernel_agent_vshmemINS1_16__set_operations10SetOpAgentINS0_12zip_iteratorIN4cuda3std3__45tupleIJNS0_6detail15normal_iteratorINS0_10device_ptrIiEEEENS7_INSB_IJSG_SG_EEEEEEEEEENS7_INSB_IJSG_NS0_17constant_iteratorINSB_IJiiEEENS0_11use_defaultESN_EEEEEEEPNSB_IJiSM_EEESS_NS7_INSB_IJSG_25transform_output_iteratorISG_10MultiplierEEEEEESS_lNSC_13compare_firstINSA_4lessIiEEEENS5_23serial_set_intersectionENSA_17integral_constantIbLb0EEEEEJSK_SQ_SS_SS_llSX_SS_S11_S12_PNSA_4pairIllEEPmN3cub18CUB_300001_SM_100013ScanTileStateIlLb1EEEEEEvPcDpT0__param_1+8];
	ld.param.u64 	%rd150, [_ZN6thrust24THRUST_300001_SM_1000_NS8cuda_cub4core6detail20_kernel_agent_vshmemINS1_16__set_operations10SetOpAgentINS0_12zip_iteratorIN4cuda3std3__45tupleIJNS0_6detail15normal_iteratorINS0_10device_ptrIiEEEENS7_INSB_IJSG_SG_EEEEEEEEEENS7_INSB_IJSG_NS0_17constant_iteratorINSB_IJiiEEENS0_11use_defaultESN_EEEEEEEPNSB_IJiSM_EEESS_NS7_INSB_IJSG_25transform_output_iteratorISG_10MultiplierEEEEEESS_lNSC_13compare_firstINSA_4lessIiEEEENS5_23serial_set_intersectionENSA_17integral_constantIbLb0EEEEEJSK_SQ_SS_SS_llSX_SS_S11_S12_PNSA_4pairIllEEPmN3cub18CUB_300001_SM_100013ScanTileStateIlLb1EEEEEEvPcDpT0__param_1];
	ld.param.u64 	%rd158, [_ZN6thrust24THRUST_300001_SM_1000_NS8cuda_cub4core6detail20_kernel_agent_vshmemINS1_16__set_operations10SetOpAgentINS0_12zip_iteratorIN4cuda3std3__45tupleIJNS0_6detail15normal_iteratorINS0_10device_ptrIiEEEENS7_INSB_IJSG_SG_EEEEEEEEEENS7_INSB_IJSG_NS0_17constant_iteratorINSB_IJiiEEENS0_11use_defaultESN_EEEEEEEPNSB_IJiSM_EEESS_NS7_INSB_IJSG_25transform_output_iteratorISG_10MultiplierEEEEEESS_lNSC_13compare_firstINSA_4lessIiEEEENS5_23serial_set_intersectionENSA_17integral_constantIbLb0EEEEEJSK_SQ_SS_SS_llSX_SS_S11_S12_PNSA_4pairIllEEPmN3cub18CUB_300001_SM_100013ScanTileStateIlLb1EEEEEEvPcDpT0__param_13];
	ld.param.u64 	%rd149, [_ZN6thrust24THRUST_300001_SM_1000_NS8cuda_cub4core6detail20_kernel_agent_vshmemINS1_16__set_operations10SetOpAgentINS0_12zip_iteratorIN4cuda3std3__45tupleIJNS0_6detail15normal_iteratorINS0_10device_ptrIiEEEENS7_INSB_IJSG_SG_EEEEEEEEEENS7_INSB_IJSG_NS0_17constant_iteratorINSB_IJiiEEENS0_11use_defaultESN_EEEEEEEPNSB_IJiSM_EEESS_NS7_INSB_IJSG_25transform_output_iteratorISG_10MultiplierEEEEEESS_lNSC_13compare_firstINSA_4lessIiEEEENS5_23serial_set_intersectionENSA_17integral_constantIbLb0EEEEEJSK_SQ_SS_SS_llSX_SS_S11_S12_PNSA_4pairIllEEPmN3cub18CUB_300001_SM_100013ScanTileStateIlLb1EEEEEEvPcDpT0__param_0];
	ld.param.v2.u32 	{%r488, %r489}, [_ZN6thrust24THRUST_300001_SM_1000_NS8cuda_cub4core6detail20_kernel_agent_vshmemINS1_16__set_operations10SetOpAgentINS0_12zip_iteratorIN4cuda3std3__45tupleIJNS0_6detail15normal_iteratorINS0_10device_ptrIiEEEENS7_INSB_IJSG_SG_EEEEEEEEEENS7_INSB_IJSG_NS0_17constant_iteratorINSB_IJiiEEENS0_11use_defaultESN_EEEEEEEPNSB_IJiSM_EEESS_NS7_INSB_IJSG_25transform_output_iteratorISG_10MultiplierEEEEEESS_lNSC_13compare_firstINSA_4lessIiEEEENS5_23serial_set_intersectionENSA_17integral_constantIbLb0EEEEEJSK_SQ_SS_SS_llSX_SS_S11_S12_PNSA_4pairIllEEPmN3cub18CUB_300001_SM_100013ScanTileStateIlLb1EEEEEEvPcDpT0__param_2+16];
	ld.param.u64 	%rd160, [_ZN6thrust24THRUST_300001_SM_1000_NS8cuda_cub4core6detail20_kernel_agent_vshmemINS1_16__set_operations10SetOpAgentINS0_12zip_iteratorIN4cuda3std3__45tupleIJNS0_6detail15normal_iteratorINS0_10device_ptrIiEEEENS7_INSB_IJSG_SG_EEEEEEEEEENS7_INSB_IJSG_NS0_17constant_iteratorINSB_IJiiEEENS0_11use_defaultESN_EEEEEEEPNSB_IJiSM_EEESS_NS7_INSB_IJSG_25transform_output_iteratorISG_10MultiplierEEEEEESS_lNSC_13compare_firstINSA_4lessIiEEEENS5_23serial_set_intersectionENSA_17integral_constantIbLb0EEEEEJSK_SQ_SS_SS_llSX_SS_S11_S12_PNSA_4pairIllEEPmN3cub18CUB_300001_SM_100013ScanTileStateIlLb1EEEEEEvPcDpT0__param_11];
	cvta.to.global.u64 	%rd1, %rd160;
	mov.u32 	%r500, _ZN6thrust24THRUST_300001_SM_1000_NS8cuda_cub4core6detail5shmemE;
	cvt.u64.u32 	%rd161, %r500;
	cvta.shared.u64 	%rd736, %rd161;
	setp.eq.s64 	%p11, %rd149, 0;
	@%p11 bra 	$L__BB5_2;
	mov.u32 	%r501, %ctaid.x;
	mul.wide.u32 	%rd162, %r501, 51200;
	add.s64 	%rd736, %rd149, %rd162;
$L__BB5_2:
	cvta.to.global.u64 	%rd5, %rd150;
	cvta.to.global.u64 	%rd6, %rd151;
	cvta.to.global.u64 	%rd7, %rd152;
	cvta.to.global.u64 	%rd8, %rd153;
	mov.u32 	%r3, %ctaid.x;
	mov.u32 	%r502, %nctaid.x;
	add.s32 	%r503, %r502, -1;
	setp.ge.u32 	%p12, %r3, %r503;
	@%p12 bra 	$L__BB5_132;
	mul.wide.u32 	%rd448, %r3, 16;
	add.s64 	%rd449, %rd1, %rd448;
	ld.global.u64 	%rd450, [%rd449];
	ld.global.u64 	%rd451, [%rd449+8];
	ld.global.u64 	%rd452, [%rd449+16];
	ld.global.u64 	%rd453, [%rd449+24];
	sub.s64 	%rd9, %rd452, %rd450;
	cvt.u32.u64 	%r4, %rd9;
	sub.s64 	%rd454, %rd453, %rd451;
	cvt.u32.u64 	%r5, %rd454;
	mov.u32 	%r6, %tid.x;
	setp.ge.s32 	%p183, %r6, %r4;
	cvt.u64.u32 	%rd456, %r6;
	add.s64 	%rd457, %rd450, %rd456;
	shl.b64 	%rd458, %rd457, 2;
	add.s64 	%rd10, %rd5, %rd458;
	add.s64 	%rd11, %rd6, %rd458;
	add.s64 	%rd12, %rd7, %rd458;
	sub.s32 	%r899, %r6, %r4;
	cvt.s64.s32 	%rd459, %r899;
	add.s64 	%rd460, %rd451, %rd459;
	shl.b64 	%rd461, %rd460, 2;
	add.s64 	%rd13, %rd8, %rd461;
	@%p183 bra 	$L__BB5_5;
	ld.global.u32 	%r1294, [%rd10];
	ld.global.u32 	%r1293, [%rd11];
	ld.global.u32 	%r1292, [%rd12];
	bra.uni 	$L__BB5_6;
$L__BB5_5:
	ld.global.u32 	%r1294, [%rd13];
	mov.u32 	%r1292, %r489;
	mov.u32 	%r1293, %r488;
$L__BB5_6:
	add.s32 	%r900, %r6, 512;
	setp.lt.s32 	%p184, %r900, %r4;
	@%p184 bra 	$L__BB5_8;
	ld.global.u32 	%r1297, [%rd13+2048];
	mov.u32 	%r1295, %r489;
	mov.u32 	%r1296, %r488;
	bra.uni 	$L__BB5_9;
$L__BB5_8:
	ld.global.u32 	%r1297, [%rd10+2048];
	ld.global.u32 	%r1296, [%rd11+2048];
	ld.global.u32 	%r1295, [%rd12+2048];
$L__BB5_9:
	or.b32  	%r901, %r6, 1024;
	setp.lt.s32 	%p185, %r901, %r4;
	@%p185 bra 	$L__BB5_11;
	ld.global.u32 	%r1300, [%rd13+4096];
	mov.u32 	%r1298, %r489;
	mov.u32 	%r1299, %r488;
	bra.uni 	$L__BB5_12;
$L__BB5_11:
	ld.global.u32 	%r1300, [%rd10+4096];
	ld.global.u32 	%r1299, [%rd11+4096];
	ld.global.u32 	%r1298, [%rd12+4096];
$L__BB5_12:
	add.s32 	%r902, %r6, 1536;
	setp.lt.s32 	%p186, %r902, %r4;
	@%p186 bra 	$L__BB5_14;
	ld.global.u32 	%r1303, [%rd13+6144];
	mov.u32 	%r1301, %r489;
	mov.u32 	%r1302, %r488;
	bra.uni 	$L__BB5_15;
$L__BB5_14:
	ld.global.u32 	%r1303, [%rd10+6144];
	ld.global.u32 	%r1302, [%rd11+6144];
	ld.global.u32 	%r1301, [%rd12+6144];
$L__BB5_15:
	or.b32  	%r903, %r6, 2048;
	setp.lt.s32 	%p187, %r903, %r4;
	@%p187 bra 	$L__BB5_17;
	ld.global.u32 	%r1306, [%rd13+8192];
	mov.u32 	%r1304, %r489;
	mov.u32 	%r1305, %r488;
	bra.uni 	$L__BB5_18;
$L__BB5_17:
	ld.global.u32 	%r1306, [%rd10+8192];
	ld.global.u32 	%r1305, [%rd11+8192];
	ld.global.u32 	%r1304, [%rd12+8192];
$L__BB5_18:
	add.s32 	%r904, %r6, 2560;
	setp.lt.s32 	%p188, %r904, %r4;
	@%p188 bra 	$L__BB5_20;
	ld.global.u32 	%r1309, [%rd13+10240];
	mov.u32 	%r1307, %r489;
	mov.u32 	%r1308, %r488;
	bra.uni 	$L__BB5_21;
$L__BB5_20:
	ld.global.u32 	%r1309, [%rd10+10240];
	ld.global.u32 	%r1308, [%rd11+10240];
	ld.global.u32 	%r1307, [%rd12+10240];
$L__BB5_21:
	mov.u32 	%r53, %tid.x;
	or.b32  	%r906, %r53, 3072;
	cvt.u32.u64 	%r54, %rd9;
	add.s32 	%r907, %r5, %r54;
	setp.ge.s32 	%p189, %r906, %r907;
	mov.b32 	%r1310, 0;
	mov.u32 	%r1311, %r1310;
	mov.u32 	%r1312, %r1310;
	@%p189 bra 	$L__BB5_25;
	or.b32  	%r908, %r53, 3072;
	setp.ge.s32 	%p190, %r908, %r54;
	@%p190 bra 	$L__BB5_24;
	ld.global.u32 	%r1312, [%rd10+12288];
	ld.global.u32 	%r1311, [%rd11+12288];
	ld.global.u32 	%r1310, [%rd12+12288];
	bra.uni 	$L__BB5_25;
$L__BB5_24:
	ld.global.u32 	%r1312, [%rd13+12288];
	mov.u32 	%r1310, %r489;
	mov.u32 	%r1311, %r488;
$L__BB5_25:
	cvt.u64.u32 	%rd14, %r53;
	mul.wide.u32 	%rd462, %r53, 12;
	add.s64 	%rd15, %rd736, %rd462;
	st.u32 	[%rd15+2048], %r1294;
	st.u32 	[%rd15+2052], %r1293;
	st.u32 	[%rd15+2056], %r1292;
	st.u32 	[%rd15+8192], %r1297;
	st.u32 	[%rd15+8196], %r1296;
	st.u32 	[%rd15+8200], %r1295;
	st.u32 	[%rd15+14336], %r1300;
	st.u32 	[%rd15+14340], %r1299;
	st.u32 	[%rd15+14344], %r1298;
	st.u32 	[%rd15+20480], %r1303;
	st.u32 	[%rd15+20484], %r1302;
	st.u32 	[%rd15+20488], %r1301;
	st.u32 	[%rd15+26624], %r1306;
	st.u32 	[%rd15+26628], %r1305;
	st.u32 	[%rd15+26632], %r1304;
	st.u32 	[%rd15+32768], %r1309;
	st.u32 	[%rd15+32772], %r1308;
	st.u32 	[%rd15+32776], %r1307;
	st.u32 	[%rd15+38912], %r1312;
	st.u32 	[%rd15+38916], %r1311;
	st.u32 	[%rd15+38920], %r1310;
	bar.sync 	0;
	mul.lo.s32 	%r909, %r53, 7;
	add.s32 	%r910, %r5, %r54;
	min.s32 	%r911, %r910, %r909;
	cvt.s64.s32 	%rd463, %rd9;
	mad.lo.s64 	%rd16, %rd463, 12, %rd736;
	sub.s32 	%r912, %r911, %r5;
	max.s32 	%r1315, %r912, 0;
	min.s32 	%r1314, %r911, %r54;
	setp.ge.s32 	%p191, %r1315, %r1314;
	@%p191 bra 	$L__BB5_27;
$L__BB5_26:
	add.s32 	%r913, %r1315, %r1314;
	shr.s32 	%r914, %r913, 1;
	mul.wide.s32 	%rd464, %r914, 12;
	add.s64 	%rd465, %rd736, %rd464;
	ld.u32 	%r915, [%rd465+2048];
	not.b32 	%r916, %r914;
	add.s32 	%r917, %r911, %r916;
	mul.wide.s32 	%rd466, %r917, 12;
	add.s64 	%rd467, %rd16, %rd466;
	ld.u32 	%r918, [%rd467+2048];
	setp.lt.s32 	%p192, %r918, %r915;
	add.s32 	%r919, %r914, 1;
	selp.b32 	%r1315, %r1315, %r919, %p192;
	selp.b32 	%r1314, %r914, %r1314, %p192;
	setp.lt.s32 	%p193, %r1315, %r1314;
	@%p193 bra 	$L__BB5_26;
$L__BB5_27:
	sub.s32 	%r72, %r911, %r1315;
	setp.ge.s32 	%p194, %r72, %r5;
	mov.b32 	%r1342, 0;
	@%p194 bra 	$L__BB5_52;
	mul.wide.s32 	%rd468, %r72, 12;
	add.s64 	%rd17, %rd16, %rd468;
	ld.u32 	%r73, [%rd17+2048];
	setp.lt.s32 	%p195, %r1315, 1;
	mov.b32 	%r1319, 0;
	mov.u32 	%r1318, %r1315;
	@%p195 bra 	$L__BB5_30;
	mul.lo.s32 	%r923, %r1315, 511;
	shr.s32 	%r924, %r923, 9;
	mul.wide.s32 	%rd469, %r924, 12;
	add.s64 	%rd470, %rd736, %rd469;
	ld.u32 	%r925, [%rd470+2048];
	setp.lt.s32 	%p196, %r925, %r73;
	add.s32 	%r926, %r924, 1;
	selp.b32 	%r1318, %r1315, %r924, %p196;
	selp.b32 	%r1319, %r926, 0, %p196;
$L__BB5_30:
	setp.ge.s32 	%p197, %r1319, %r1318;
	@%p197 bra 	$L__BB5_32;
	mad.lo.s32 	%r927, %r1318, 127, %r1319;
	shr.s32 	%r928, %r927, 7;
	mul.wide.s32 	%rd471, %r928, 12;
	add.s64 	%rd472, %rd736, %rd471;
	ld.u32 	%r929, [%rd472+2048];
	setp.lt.s32 	%p198, %r929, %r73;
	add.s32 	%r930, %r928, 1;
	selp.b32 	%r1318, %r1318, %r928, %p198;
	selp.b32 	%r1319, %r930, %r1319, %p198;
$L__BB5_32:
	setp.ge.s32 	%p199, %r1319, %r1318;
	@%p199 bra 	$L__BB5_34;
	mad.lo.s32 	%r931, %r1318, 31, %r1319;
	shr.s32 	%r932, %r931, 5;
	mul.wide.s32 	%rd473, %r932, 12;
	add.s64 	%rd474, %rd736, %rd473;
	ld.u32 	%r933, [%rd474+2048];
	setp.lt.s32 	%p200, %r933, %r73;
	add.s32 	%r934, %r932, 1;
	selp.b32 	%r1318, %r1318, %r932, %p200;
	selp.b32 	%r1319, %r934, %r1319, %p200;
$L__BB5_34:
	setp.ge.s32 	%p201, %r1319, %r1318;
	@%p201 bra 	$L__BB5_36;
	mad.lo.s32 	%r935, %r1318, 15, %r1319;
	shr.s32 	%r936, %r935, 4;
	mul.wide.s32 	%rd475, %r936, 12;
	add.s64 	%rd476, %rd736, %rd475;
	ld.u32 	%r937, [%rd476+2048];
	setp.lt.s32 	%p202, %r937, %r73;
	add.s32 	%r938, %r936, 1;
	selp.b32 	%r1318, %r1318, %r936, %p202;
	selp.b32 	%r1319, %r938, %r1319, %p202;
$L__BB5_36:
	setp.ge.s32 	%p203, %r1319, %r1318;
	@%p203 bra 	$L__BB5_38;
$L__BB5_37:
	add.s32 	%r940, %r1319, %r1318;
	shr.s32 	%r941, %r940, 1;
	mul.wide.s32 	%rd477, %r941, 12;
	add.s64 	%rd478, %rd736, %rd477;
	ld.u32 	%r942, [%rd478+2048];
	setp.lt.s32 	%p204, %r942, %r73;
	add.s32 	%r943, %r941, 1;
	selp.b32 	%r1318, %r1318, %r941, %p204;
	selp.b32 	%r1319, %r943, %r1319, %p204;
	setp.lt.s32 	%p205, %r1319, %r1318;
	@%p205 bra 	$L__BB5_37;
$L__BB5_38:
	setp.lt.s32 	%p206, %r72, 1;
	mov.b32 	%r1330, 0;
	mov.u32 	%r1329, %r72;
	@%p206 bra 	$L__BB5_40;
	mul.lo.s32 	%r946, %r72, 511;
	shr.s32 	%r947, %r946, 9;
	mul.wide.s32 	%rd479, %r947, 12;
	add.s64 	%rd480, %rd16, %rd479;
	ld.u32 	%r948, [%rd480+2048];
	setp.lt.s32 	%p207, %r948, %r73;
	add.s32 	%r949, %r947, 1;
	selp.b32 	%r1329, %r72, %r947, %p207;
	selp.b32 	%r1330, %r949, 0, %p207;
$L__BB5_40:
	setp.ge.s32 	%p208, %r1330, %r1329;
	@%p208 bra 	$L__BB5_42;
	mad.lo.s32 	%r951, %r1329, 127, %r1330;
	shr.s32 	%r952, %r951, 7;
	mul.wide.s32 	%rd481, %r952, 12;
	add.s64 	%rd482, %rd16, %rd481;
	ld.u32 	%r953, [%rd482+2048];
	setp.lt.s32 	%p209, %r953, %r73;
	add.s32 	%r954, %r952, 1;
	selp.b32 	%r1329, %r1329, %r952, %p209;
	selp.b32 	%r1330, %r954, %r1330, %p209;
$L__BB5_42:
	setp.ge.s32 	%p210, %r1330, %r1329;
	@%p210 bra 	$L__BB5_44;
	mad.lo.s32 	%r955, %r1329, 31, %r1330;
	shr.s32 	%r956, %r955, 5;
	mul.wide.s32 	%rd483, %r956, 12;
	add.s64 	%rd484, %rd16, %rd483;
	ld.u32 	%r957, [%rd484+2048];
	setp.lt.s32 	%p211, %r957, %r73;
	add.s32 	%r958, %r956, 1;
	selp.b32 	%r1329, %r1329, %r956, %p211;
	selp.b32 	%r1330, %r958, %r1330, %p211;
$L__BB5_44:
	setp.ge.s32 	%p212, %r1330, %r1329;
	@%p212 bra 	$L__BB5_46;
	mad.lo.s32 	%r959, %r1329, 15, %r1330;
	shr.s32 	%r960, %r959, 4;
	mul.wide.s32 	%rd485, %r960, 12;
	add.s64 	%rd486, %rd16, %rd485;
	ld.u32 	%r961, [%rd486+2048];
	setp.lt.s32 	%p213, %r961, %r73;
	add.s32 	%r962, %r960, 1;
	selp.b32 	%r1329, %r1329, %r960, %p213;
	selp.b32 	%r1330, %r962, %r1330, %p213;
$L__BB5_46:
	setp.ge.s32 	%p214, %r1330, %r1329;
	@%p214 bra 	$L__BB5_48;
$L__BB5_47:
	add.s32 	%r964, %r1330, %r1329;
	shr.s32 	%r965, %r964, 1;
	mul.wide.s32 	%rd487, %r965, 12;
	add.s64 	%rd488, %rd16, %rd487;
	ld.u32 	%r966, [%rd488+2048];
	setp.lt.s32 	%p215, %r966, %r73;
	add.s32 	%r967, %r965, 1;
	selp.b32 	%r1329, %r1329, %r965, %p215;
	selp.b32 	%r1330, %r967, %r1330, %p215;
	setp.lt.s32 	%p216, %r1330, %r1329;
	@%p216 bra 	$L__BB5_47;
$L__BB5_48:
	sub.s32 	%r970, %r1315, %r1319;
	sub.s32 	%r118, %r72, %r1330;
	add.s32 	%r119, %r118, %r970;
	shr.s32 	%r971, %r119, 1;
	max.s32 	%r120, %r971, %r118;
	add.s32 	%r973, %r1330, %r120;
	add.s32 	%r974, %r973, 1;
	min.s32 	%r975, %r974, %r5;
	sub.s32 	%r1339, %r975, %r72;
	setp.lt.s32 	%p217, %r1339, 1;
	mov.b32 	%r1340, 0;
	@%p217 bra 	$L__BB5_51;
	mov.b32 	%r1340, 0;
$L__BB5_50:
	add.s32 	%r977, %r1340, %r1339;
	shr.s32 	%r978, %r977, 1;
	mul.wide.s32 	%rd489, %r978, 12;
	add.s64 	%rd490, %rd17, %rd489;
	ld.u32 	%r979, [%rd490+2048];
	setp.lt.s32 	%p218, %r73, %r979;
	add.s32 	%r980, %r978, 1;
	selp.b32 	%r1339, %r978, %r1339, %p218;
	selp.b32 	%r1340, %r1340, %r980, %p218;
	setp.lt.s32 	%p219, %r1340, %r1339;
	@%p219 bra 	$L__BB5_50;
$L__BB5_51:
	add.s32 	%r981, %r118, %r1340;
	min.s32 	%r982, %r981, %r120;
	sub.s32 	%r983, %r119, %r982;
	add.s32 	%r984, %r982, 1;
	setp.eq.s32 	%p220, %r983, %r984;
	setp.lt.s32 	%p221, %r120, %r981;
	and.pred  	%p222, %p220, %p221;
	add.s32 	%r1315, %r983, %r1319;
	selp.u32 	%r1342, 1, 0, %p222;
$L__BB5_52:
	sub.s32 	%r985, %r911, %r1315;
	add.s32 	%r986, %r985, %r1342;
	setp.eq.s32 	%p223, %r53, 0;
	shl.b32 	%r988, %r54, 16;
	or.b32  	%r989, %r988, %r5;
	shl.b32 	%r990, %r1315, 16;
	or.b32  	%r991, %r986, %r990;
	selp.b32 	%r992, %r989, %r991, %p223;
	add.s32 	%r993, %r53, -1;
	selp.b32 	%r994, 511, %r993, %p223;
	mul.wide.u32 	%rd491, %r994, 4;
	add.s64 	%rd492, %rd736, %rd491;
	st.u32 	[%rd492], %r992;
	bar.sync 	0;
	shl.b64 	%rd493, %rd14, 3;
	sub.s64 	%rd494, %rd15, %rd493;
	ld.u32 	%r995, [%rd494];
	shr.s32 	%r131, %r995, 16;
	and.b32  	%r997, %r995, 65535;
	add.s32 	%r1354, %r986, %r54;
	add.s32 	%r133, %r997, %r54;
	mul.wide.s32 	%rd495, %r1315, 12;
	add.s64 	%rd18, %rd736, %rd495;
	mul.wide.s32 	%rd496, %r986, 12;
	add.s64 	%rd19, %rd16, %rd496;
	ld.u32 	%r134, [%rd19+2048];
	ld.u32 	%r135, [%rd18+2048];
	ld.u32 	%r136, [%rd18+2052];
	ld.u32 	%r137, [%rd18+2056];
	setp.lt.s32 	%p224, %r134, %r135;
	setp.lt.s32 	%p225, %r1315, %r131;
	setp.lt.s32 	%p226, %r1354, %r133;
	and.pred  	%p227, %p225, %p226;
	setp.eq.s32 	%p228, %r134, %r135;
	and.pred  	%p1, %p227, %p228;
	mov.u32 	%r1343, %r135;
	mov.u32 	%r1344, %r136;
	mov.u32 	%r1345, %r137;
	@%p224 bra 	$L__BB5_54;
	add.s32 	%r1315, %r1315, 1;
	ld.u32 	%r1343, [%rd18+2060];
	ld.u32 	%r1344, [%rd18+2064];
	ld.u32 	%r1345, [%rd18+2068];
$L__BB5_54:
	setp.lt.s32 	%p229, %r135, %r134;
	mov.u32 	%r1353, %r134;
	@%p229 bra 	$L__BB5_56;
	add.s32 	%r1354, %r1354, 1;
	ld.u32 	%r1353, [%rd19+2060];
$L__BB5_56:
	add.s64 	%rd20, %rd736, 2048;
	setp.lt.s32 	%p230, %r1353, %r1343;
	setp.ge.s32 	%p231, %r1315, %r131;
	setp.ge.s32 	%p232, %r1354, %r133;
	or.pred  	%p233, %p231, %p232;
	setp.ne.s32 	%p234, %r1353, %r1343;
	or.pred  	%p2, %p233, %p234;
	mov.u32 	%r1349, %r1343;
	mov.u32 	%r1350, %r1344;
	mov.u32 	%r1351, %r1345;
	@%p230 bra 	$L__BB5_58;
	add.s32 	%r150, %r1315, 1;
	mul.wide.s32 	%rd497, %r1315, 12;
	add.s64 	%rd498, %rd20, %rd497;
	ld.u32 	%r1349, [%rd498+12];
	ld.u32 	%r1350, [%rd498+16];
	ld.u32 	%r1351, [%rd498+20];
	mov.u32 	%r1315, %r150;
$L__BB5_58:
	setp.lt.s32 	%p235, %r1343, %r1353;
	@%p235 bra 	$L__BB5_60;
	add.s32 	%r158, %r1354, 1;
	mul.wide.s32 	%rd499, %r1354, 12;
	add.s64 	%rd500, %rd20, %rd499;
	ld.u32 	%r1353, [%rd500+12];
	mov.u32 	%r1354, %r158;
$L__BB5_60:
	setp.lt.s32 	%p236, %r1353, %r1349;
	setp.ge.s32 	%p237, %r1315, %r131;
	setp.ge.s32 	%p238, %r1354, %r133;
	or.pred  	%p239, %p237, %p238;
	setp.ne.s32 	%p240, %r1353, %r1349;
	or.pred  	%p3, %p239, %p240;
	mov.u32 	%r1355, %r1349;
	mov.u32 	%r1356, %r1350;
	mov.u32 	%r1357, %r1351;
	@%p236 bra 	$L__BB5_62;
	add.s32 	%r162, %r1315, 1;
	mul.wide.s32 	%rd501, %r1315, 12;
	add.s64 	%rd502, %rd20, %rd501;
	ld.u32 	%r1355, [%rd502+12];
	ld.u32 	%r1356, [%rd502+16];
	ld.u32 	%r1357, [%rd502+20];
	mov.u32 	%r1315, %r162;
$L__BB5_62:
	setp.lt.s32 	%p241, %r1349, %r1353;
	@%p241 bra 	$L__BB5_64;
	add.s32 	%r170, %r1354, 1;
	mul.wide.s32 	%rd503, %r1354, 12;
	add.s64 	%rd504, %rd20, %rd503;
	ld.u32 	%r1353, [%rd504+12];
	mov.u32 	%r1354, %r170;
$L__BB5_64:
	setp.lt.s32 	%p242, %r1353, %r1355;
	setp.ge.s32 	%p243, %r1315, %r131;
	setp.ge.s32 	%p244, %r1354, %r133;
	or.pred  	%p245, %p243, %p244;
	setp.ne.s32 	%p246, %r1353, %r1355;
	or.pred  	%p4, %p245, %p246;
	mov.u32 	%r1361, %r1355;
	mov.u32 	%r1362, %r1356;
	mov.u32 	%r1363, %r1357;
	@%p242 bra 	$L__BB5_66;
	add.s32 	%r174, %r1315, 1;
	mul.wide.s32 	%rd505, %r1315, 12;
	add.s64 	%rd506, %rd20, %rd505;
	ld.u32 	%r1361, [%rd506+12];
	ld.u32 	%r1362, [%rd506+16];
	ld.u32 	%r1363, [%rd506+20];
	mov.u32 	%r1315, %r174;
$L__BB5_66:
	setp.lt.s32 	%p247, %r1355, %r1353;
	@%p247 bra 	$L__BB5_68;
	add.s32 	%r182, %r1354, 1;
	mul.wide.s32 	%rd507, %r1354, 12;
	add.s64 	%rd508, %rd20, %rd507;
	ld.u32 	%r1353, [%rd508+12];
	mov.u32 	%r1354, %r182;
$L__BB5_68:
	setp.lt.s32 	%p248, %r1353, %r1361;
	setp.ge.s32 	%p249, %r1315, %r131;
	setp.ge.s32 	%p250, %r1354, %r133;
	or.pred  	%p251, %p249, %p250;
	setp.ne.s32 	%p252, %r1353, %r1361;
	or.pred  	%p5, %p251, %p252;
	mov.u32 	%r1367, %r1361;
	mov.u32 	%r1368, %r1362;
	mov.u32 	%r1369, %r1363;
	@%p248 bra 	$L__BB5_70;
	add.s32 	%r186, %r1315, 1;
	mul.wide.s32 	%rd509, %r1315, 12;
	add.s64 	%rd510, %rd20, %rd509;
	ld.u32 	%r1367, [%rd510+12];
	ld.u32 	%r1368, [%rd510+16];
	ld.u32 	%r1369, [%rd510+20];
	mov.u32 	%r1315, %r186;
$L__BB5_70:
	setp.lt.s32 	%p253, %r1361, %r1353;
	@%p253 bra 	$L__BB5_72;
	add.s32 	%r194, %r1354, 1;
	mul.wide.s32 	%rd511, %r1354, 12;
	add.s64 	%rd512, %rd20, %rd511;
	ld.u32 	%r1353, [%rd512+12];
	mov.u32 	%r1354, %r194;
$L__BB5_72:
	setp.lt.s32 	%p254, %r1353, %r1367;
	mov.u32 	%r1373, %r1367;
	mov.u32 	%r1374, %r1368;
	mov.u32 	%r1375, %r1369;
	mov.u32 	%r1376, %r1315;
	@%p254 bra 	$L__BB5_74;
	add.s32 	%r1376, %r1315, 1;
	mul.wide.s32 	%rd513, %r1315, 12;
	add.s64 	%rd514, %rd736, %rd513;
	ld.u32 	%r1373, [%rd514+2060];
	ld.u32 	%r1374, [%rd514+2064];
	ld.u32 	%r1375, [%rd514+2068];
$L__BB5_74:
	setp.lt.s32 	%p255, %r1367, %r1353;
	mov.u32 	%r1377, %r1353;
	mov.u32 	%r1378, %r1354;
	@%p255 bra 	$L__BB5_76;
	add.s32 	%r1378, %r1354, 1;
	mul.wide.s32 	%rd515, %r1354, 12;
	add.s64 	%rd516, %rd736, %rd515;
	ld.u32 	%r1377, [%rd516+2060];
$L__BB5_76:
	mov.u32 	%r210, %tid.x;
	setp.lt.s32 	%p256, %r1376, %r131;
	setp.lt.s32 	%p257, %r1378, %r133;
	setp.eq.s32 	%p258, %r1377, %r1373;
	selp.b32 	%r998, 64, 0, %p258;
	selp.b32 	%r999, %r998, 0, %p257;
	selp.b32 	%r1000, %r999, 0, %p256;
	setp.eq.s32 	%p259, %r1353, %r1367;
	setp.lt.s32 	%p260, %r1354, %r133;
	setp.lt.s32 	%p261, %r1315, %r131;
	selp.b32 	%r1001, 32, 0, %p259;
	selp.b32 	%r1002, %r1001, 0, %p260;
	selp.b32 	%r1003, %r1002, 0, %p261;
	or.b32  	%r1004, %r1003, %r1000;
	selp.b32 	%r1005, 0, 8, %p4;
	selp.b32 	%r1006, 0, 4, %p3;
	selp.u32 	%r1007, 1, 0, %p1;
	selp.b32 	%r1008, 0, 2, %p2;
	or.b32  	%r1009, %r1008, %r1007;
	or.b32  	%r1010, %r1009, %r1006;
	or.b32  	%r1011, %r1010, %r1005;
	selp.b32 	%r1012, 0, 16, %p5;
	or.b32  	%r1013, %r1011, %r1012;
	or.b32  	%r211, %r1004, %r1013;
	bar.sync 	0;
	popc.b32 	%r212, %r211;
	mov.u32 	%r1014, %ctaid.x;
	setp.ne.s32 	%p262, %r1014, 0;
	@%p262 bra 	$L__BB5_81;
	// begin inline asm
	mov.u32 %r1209, %laneid;
	// end inline asm
	cvt.u64.u32 	%rd640, %r212;
	mov.b64 	{%r1211, %r1216}, %rd640;
	mov.b32 	%r1217, 1;
	mov.b32 	%r1258, 0;
	mov.b32 	%r1259, -1;
	// begin inline asm
	shfl.sync.up.b32 %r1210, %r1211, %r1217, %r1258, %r1259;
	// end inline asm
	// begin inline asm
	shfl.sync.up.b32 %r1215, %r1216, %r1217, %r1258, %r1259;
	// end inline asm
	mov.b64 	%rd641, {%r1210, %r1215};
	setp.lt.s32 	%p316, %r1209, 1;
	selp.b64 	%rd642, 0, %rd641, %p316;
	add.s64 	%rd643, %rd642, %rd640;
	mov.b64 	{%r1221, %r1226}, %rd643;
	mov.b32 	%r1227, 2;
	// begin inline asm
	shfl.sync.up.b32 %r1220, %r1221, %r1227, %r1258, %r1259;
	// end inline asm
	// begin inline asm
	shfl.sync.up.b32 %r1225, %r1226, %r1227, %r1258, %r1259;
	// end inline asm
	mov.b64 	%rd644, {%r1220, %r1225};
	setp.lt.s32 	%p317, %r1209, 2;
	selp.b64 	%rd645, 0, %rd644, %p317;
	add.s64 	%rd646, %rd645, %rd643;
	mov.b64 	{%r1231, %r1236}, %rd646;
	mov.b32 	%r1237, 4;
	// begin inline asm
	shfl.sync.up.b32 %r1230, %r1231, %r1237, %r1258, %r1259;
	// end inline asm
	// begin inline asm
	shfl.sync.up.b32 %r1235, %r1236, %r1237, %r1258, %r1259;
	// end inline asm
	mov.b64 	%rd647, {%r1230, %r1235};
	setp.lt.s32 	%p318, %r1209, 4;
	selp.b64 	%rd648, 0, %rd647, %p318;
	add.s64 	%rd649, %rd648, %rd646;
	mov.b64 	{%r1241, %r1246}, %rd649;
	mov.b32 	%r1247, 8;
	// begin inline asm
	shfl.sync.up.b32 %r1240, %r1241, %r1247, %r1258, %r1259;
	// end inline asm
	// begin inline asm
	shfl.sync.up.b32 %r1245, %r1246, %r1247, %r1258, %r1259;
	// end inline asm
	mov.b64 	%rd650, {%r1240, %r1245};
	setp.lt.s32 	%p319, %r1209, 8;
	selp.b64 	%rd651, 0, %rd650, %p319;
	add.s64 	%rd652, %rd651, %rd649;
	mov.b64 	{%r1251, %r1256}, %rd652;
	mov.b32 	%r1257, 16;
	// begin inline asm
	shfl.sync.up.b32 %r1250, %r1251, %r1257, %r1258, %r1259;
	// end inline asm
	// begin inline asm
	shfl.sync.up.b32 %r1255, %r1256, %r1257, %r1258, %r1259;
	// end inline asm
	mov.b64 	%rd653, {%r1250, %r1255};
	setp.lt.s32 	%p320, %r1209, 16;
	selp.b64 	%rd654, 0, %rd653, %p320;
	add.s64 	%rd21, %rd654, %rd652;
	setp.ne.s32 	%p321, %r1209, 31;
	@%p321 bra 	$L__BB5_79;
	shr.u32 	%r1260, %r210, 5;
	mul.wide.u32 	%rd655, %r1260, 8;
	add.s64 	%rd656, %rd736, %rd655;
	st.u64 	[%rd656], %rd21;
$L__BB5_79:
	mov.u32 	%r1261, %tid.x;
	setp.ne.s32 	%p322, %r1261, 0;
	bar.sync 	0;
	ld.v2.u64 	{%rd658, %rd659}, [%rd736];
	shr.u32 	%r1262, %r1261, 5;
	add.s64 	%rd660, %rd659, %rd658;
	setp.eq.s32 	%p323, %r1262, 2;
	selp.b64 	%rd661, %rd660, %rd658, %p323;
	ld.v2.u64 	{%rd662, %rd663}, [%rd736+16];
	add.s64 	%rd664, %rd660, %rd662;
	setp.eq.s32 	%p324, %r1262, 3;
	selp.b64 	%rd665, %rd664, %rd661, %p324;
	add.s64 	%rd666, %rd664, %rd663;
	setp.eq.s32 	%p325, %r1262, 4;
	selp.b64 	%rd667, %rd666, %rd665, %p325;
	ld.v2.u64 	{%rd668, %rd669}, [%rd736+32];
	add.s64 	%rd670, %rd666, %rd668;
	setp.eq.s32 	%p326, %r1262, 5;
	selp.b64 	%rd671, %rd670, %rd667, %p326;
	add.s64 	%rd672, %rd670, %rd669;
	setp.eq.s32 	%p327, %r1262, 6;
	selp.b64 	%rd673, %rd672, %rd671, %p327;
	ld.v2.u64 	{%rd674, %rd675}, [%rd736+48];
	add.s64 	%rd676, %rd672, %rd674;
	setp.eq.s32 	%p328, %r1262, 7;
	selp.b64 	%rd677, %rd676, %rd673, %p328;
	add.s64 	%rd678, %rd676, %rd675;
	setp.eq.s32 	%p329, %r1262, 8;
	selp.b64 	%rd679, %rd678, %rd677, %p329;
	ld.v2.u64 	{%rd680, %rd681}, [%rd736+64];
	add.s64 	%rd682, %rd678, %rd680;
	setp.eq.s32 	%p330, %r1262, 9;
	selp.b64 	%rd683, %rd682, %rd679, %p330;
	add.s64 	%rd684, %rd682, %rd681;
	setp.eq.s32 	%p331, %r1262, 10;
	selp.b64 	%rd685, %rd684, %rd683, %p331;
	ld.v2.u64 	{%rd686, %rd687}, [%rd736+80];
	add.s64 	%rd688, %rd684, %rd686;
	setp.eq.s32 	%p332, %r1262, 11;
	selp.b64 	%rd689, %rd688, %rd685, %p332;
	add.s64 	%rd690, %rd688, %rd687;
	setp.eq.s32 	%p333, %r1262, 12;
	selp.b64 	%rd691, %rd690, %rd689, %p333;
	ld.v2.u64 	{%rd692, %rd693}, [%rd736+96];
	add.s64 	%rd694, %rd690, %rd692;
	setp.eq.s32 	%p334, %r1262, 13;
	selp.b64 	%rd695, %rd694, %rd691, %p334;
	add.s64 	%rd696, %rd694, %rd693;
	setp.eq.s32 	%p335, %r1262, 14;
	selp.b64 	%rd697, %rd696, %rd695, %p335;
	ld.v2.u64 	{%rd698, %rd699}, [%rd736+112];
	add.s64 	%rd700, %rd696, %rd698;
	setp.eq.s32 	%p336, %r1262, 15;
	selp.b64 	%rd701, %rd700, %rd697, %p336;
	add.s64 	%rd745, %rd700, %rd699;
	setp.lt.u32 	%p337, %r1261, 32;
	selp.b64 	%rd702, 0, %rd701, %p337;
	setp.eq.s32 	%p338, %r1209, 0;
	cvt.u64.u32 	%rd703, %r212;
	sub.s64 	%rd704, %rd21, %rd703;
	selp.b64 	%rd705, 0, %rd704, %p338;
	add.s64 	%rd743, %rd702, %rd705;
	mov.b64 	%rd747, 0;
	@%p322 bra 	$L__BB5_111;
	add.s64 	%rd706, %rd158, 512;
	mov.b64 	%rd707, 101;
	// begin inline asm
	st.relaxed.gpu.v2.u64 [%rd706], {%rd707, %rd745};
	// end inline asm
	bra.uni 	$L__BB5_111;
$L__BB5_81:
	// begin inline asm
	mov.u32 %r1015, %laneid;
	// end inline asm
	cvt.u64.u32 	%rd517, %r212;
	mov.b64 	{%r1017, %r1022}, %rd517;
	mov.b32 	%r1023, 1;
	mov.b32 	%r1064, 0;
	mov.b32 	%r1065, -1;
	// begin inline asm
	shfl.sync.up.b32 %r1016, %r1017, %r1023, %r1064, %r1065;
	// end inline asm
	// begin inline asm
	shfl.sync.up.b32 %r1021, %r1022, %r1023, %r1064, %r1065;
	// end inline asm
	mov.b64 	%rd518, {%r1016, %r1021};
	setp.lt.s32 	%p263, %r1015, 1;
	selp.b64 	%rd519, 0, %rd518, %p263;
	add.s64 	%rd520, %rd519, %rd517;
	mov.b64 	{%r1027, %r1032}, %rd520;
	mov.b32 	%r1033, 2;
	// begin inline asm
	shfl.sync.up.b32 %r1026, %r1027, %r1033, %r1064, %r1065;
	// end inline asm
	// begin inline asm
	shfl.sync.up.b32 %r1031, %r1032, %r1033, %r1064, %r1065;
	// end inline asm
	mov.b64 	%rd521, {%r1026, %r1031};
	setp.lt.s32 	%p264, %r1015, 2;
	selp.b64 	%rd522, 0, %rd521, %p264;
	add.s64 	%rd523, %rd522, %rd520;
	mov.b64 	{%r1037, %r1042}, %rd523;
	mov.b32 	%r1043, 4;
	// begin inline asm
	shfl.sync.up.b32 %r1036, %r1037, %r1043, %r1064, %r1065;
	// end inline asm
	// begin inline asm
	shfl.sync.up.b32 %r1041, %r1042, %r1043, %r1064, %r1065;
	// end inline asm
	mov.b64 	%rd524, {%r1036, %r1041};
	setp.lt.s32 	%p265, %r1015, 4;
	selp.b64 	%rd525, 0, %rd524, %p265;
	add.s64 	%rd526, %rd525, %rd523;
	mov.b64 	{%r1047, %r1052}, %rd526;
	mov.b32 	%r1053, 8;
	// begin inline asm
	shfl.sync.up.b32 %r1046, %r1047, %r1053, %r1064, %r1065;
	// end inline asm
	// begin inline asm
	shfl.sync.up.b32 %r1051, %r1052, %r1053, %r1064, %r1065;
	// end inline asm
	mov.b64 	%rd527, {%r1046, %r1051};
	setp.lt.s32 	%p266, %r1015, 8;
	selp.b64 	%rd528, 0, %rd527, %p266;
	add.s64 	%rd529, %rd528, %rd526;
	mov.b64 	{%r1057, %r1062}, %rd529;
	mov.b32 	%r1063, 16;
	// begin inline asm
	shfl.sync.up.b32 %r1056, %r1057, %r1063, %r1064, %r1065;
	// end inline asm
	// begin inline asm
	shfl.sync.up.b32 %r1061, %r1062, %r1063, %r1064, %r1065;
	// end inline asm
	mov.b64 	%rd530, {%r1056, %r1061};
	setp.lt.s32 	%p267, %r1015, 16;
	selp.b64 	%rd531, 0, %rd530, %p267;
	add.s64 	%rd24, %rd531, %rd529;
	setp.ne.s32 	%p268, %r1015, 31;
	@%p268 bra 	$L__BB5_83;
	shr.u32 	%r1066, %r210, 5;
	mul.wide.u32 	%rd532, %r1066, 8;
	add.s64 	%rd533, %rd736, %rd532;
	st.u64 	[%rd533], %rd24;
$L__BB5_83:
	cvt.u64.u32 	%rd534, %r212;
	sub.s64 	%rd535, %rd24, %rd534;
	bar.sync 	0;
	ld.v2.u64 	{%rd536, %rd537}, [%rd736];
	mov.u32 	%r215, %tid.x;
	shr.u32 	%r1067, %r215, 5;
	add.s64 	%rd538, %rd537, %rd536;
	setp.eq.s32 	%p269, %r1067, 2;
	selp.b64 	%rd539, %rd538, %rd536, %p269;
	ld.v2.u64 	{%rd540, %rd541}, [%rd736+16];
	add.s64 	%rd542, %rd538, %rd540;
	setp.eq.s32 	%p270, %r1067, 3;
	selp.b64 	%rd543, %rd542, %rd539, %p270;
	add.s64 	%rd544, %rd542, %rd541;
	setp.eq.s32 	%p271, %r1067, 4;
	selp.b64 	%rd545, %rd544, %rd543, %p271;
	ld.v2.u64 	{%rd546, %rd547}, [%rd736+32];
	add.s64 	%rd548, %rd544, %rd546;
	setp.eq.s32 	%p272, %r1067, 5;
	selp.b64 	%rd549, %rd548, %rd545, %p272;
	add.s64 	%rd550, %rd548, %rd547;
	setp.eq.s32 	%p273, %r1067, 6;
	selp.b64 	%rd551, %rd550, %rd549, %p273;
	ld.v2.u64 	{%rd552, %rd553}, [%rd736+48];
	add.s64 	%rd554, %rd550, %rd552;
	setp.eq.s32 	%p274, %r1067, 7;
	selp.b64 	%rd555, %rd554, %rd551, %p274;
	add.s64 	%rd556, %rd554, %rd553;
	setp.eq.s32 	%p275, %r1067, 8;
	selp.b64 	%rd557, %rd556, %rd555, %p275;
	ld.v2.u64 	{%rd558, %rd559}, [%rd736+64];
	add.s64 	%rd560, %rd556, %rd558;
	setp.eq.s32 	%p276, %r1067, 9;
	selp.b64 	%rd561, %rd560, %rd557, %p276;
	add.s64 	%rd562, %rd560, %rd559;
	setp.eq.s32 	%p277, %r1067, 10;
	selp.b64 	%rd563, %rd562, %rd561, %p277;
	ld.v2.u64 	{%rd564, %rd565}, [%rd736+80];
	add.s64 	%rd566, %rd562, %rd564;
	setp.eq.s32 	%p278, %r1067, 11;
	selp.b64 	%rd567, %rd566, %rd563, %p278;
	add.s64 	%rd568, %rd566, %rd565;
	setp.eq.s32 	%p279, %r1067, 12;
	selp.b64 	%rd569, %rd568, %rd567, %p279;
	ld.v2.u64 	{%rd570, %rd571}, [%rd736+96];
	add.s64 	%rd572, %rd568, %rd570;
	setp.eq.s32 	%p280, %r1067, 13;
	selp.b64 	%rd573, %rd572, %rd569, %p280;
	add.s64 	%rd574, %rd572, %rd571;
	setp.eq.s32 	%p281, %r1067, 14;
	selp.b64 	%rd575, %rd574, %rd573, %p281;
	ld.v2.u64 	{%rd576, %rd577}, [%rd736+112];
	add.s64 	%rd578, %rd574, %rd576;
	setp.eq.s32 	%p282, %r1067, 15;
	selp.b64 	%rd579, %rd578, %rd575, %p282;
	add.s64 	%rd25, %rd578, %rd577;
	setp.gt.u32 	%p283, %r215, 31;
	setp.lt.u32 	%p284, %r215, 32;
	setp.eq.s32 	%p285, %r1015, 0;
	selp.b64 	%rd580, 0, %rd535, %p285;
	add.s64 	%rd743, %rd579, %rd580;
	selp.b64 	%rd27, %rd535, %rd743, %p284;
	@%p283 bra 	$L__BB5_108;
	setp.ne.s32 	%p286, %r215, 0;
	mov.u32 	%r1068, %ctaid.x;
	mul.wide.u32 	%rd581, %r1068, 16;
	add.s64 	%rd28, %rd158, %rd581;
	@%p286 bra 	$L__BB5_86;
	st.u64 	[%rd736+184], %rd25;
	add.s64 	%rd582, %rd28, 512;
	mov.b64 	%rd583, 100;
	// begin inline asm
	st.relaxed.gpu.v2.u64 [%rd582], {%rd583, %rd25};
	// end inline asm
$L__BB5_86:
	mov.u32 	%r1069, %nctaid.x;
	setp.gt.u32 	%p287, %r1069, 499;
	@%p287 bra 	$L__BB5_88;
	membar.cta;
	bra.uni 	$L__BB5_89;
$L__BB5_88:
	mov.b32 	%r1070, 450;
	// begin inline asm
	nanosleep.u32 %r1070;
	// end inline asm
$L__BB5_89:
	mov.u32 	%r1071, %tid.x;
	mul.wide.u32 	%rd588, %r1071, 16;
	xor.b64  	%rd589, %rd588, -16;
	add.s64 	%rd590, %rd28, %rd589;
	add.s64 	%rd587, %rd590, 512;
	// begin inline asm
	ld.relaxed.gpu.v2.u64 {%rd741, %rd738}, [%rd587];
	// end inline asm
	mov.u32 	%r1206, %nctaid.x;
$L__BB5_90:
	setp.eq.s64 	%p288, %rd741, 99;
	mov.b32 	%r1072, -1;
	vote.sync.any.pred 	%p289, %p288, %r1072;
	not.pred 	%p290, %p289;
	@%p290 bra 	$L__BB5_95;
	setp.gt.u32 	%p315, %r1206, 499;
	@%p315 bra 	$L__BB5_93;
	membar.cta;
	bra.uni 	$L__BB5_94;
$L__BB5_93:
	mov.b32 	%r1207, 350;
	// begin inline asm
	nanosleep.u32 %r1207;
	// end inline asm
$L__BB5_94:
	// begin inline asm
	ld.relaxed.gpu.v2.u64 {%rd741, %rd738}, [%rd587];
	// end inline asm
	bra.uni 	$L__BB5_90;
$L__BB5_95:
	setp.eq.s64 	%p291, %rd741, 101;
	mov.b32 	%r1124, -1;
	vote.sync.ballot.b32 	%r1125, %p291, %r1124;
	// begin inline asm
	mov.u32 %r1074, %lanemask_ge;
	// end inline asm
	and.b32  	%r1126, %r1125, %r1074;
	or.b32  	%r1127, %r1126, -2147483648;
	add.s32 	%r1128, %r1127, -1;
	not.b32 	%r1129, %r1127;
	and.b32  	%r1130, %r1129, %r1128;
	popc.b32 	%r1078, %r1130;
	mov.b64 	{%r1076, %r1081}, %rd738;
	mov.b32 	%r1082, 1;
	// begin inline asm
	shfl.sync.down.b32 %r1075, %r1076, %r1082, %r1078, %r1124;
	// end inline asm
	// begin inline asm
	shfl.sync.down.b32 %r1080, %r1081, %r1082, %r1078, %r1124;
	// end inline asm
	mov.b64 	%rd591, {%r1075, %r1080};
	setp.lt.s32 	%p293, %r1015, %r1078;
	selp.b64 	%rd592, %rd591, 0, %p293;
	add.s64 	%rd593, %rd592, %rd738;
	mov.b64 	{%r1086, %r1091}, %rd593;
	mov.b32 	%r1092, 2;
	// begin inline asm
	shfl.sync.down.b32 %r1085, %r1086, %r1092, %r1078, %r1124;
	// end inline asm
	// begin inline asm
	shfl.sync.down.b32 %r1090, %r1091, %r1092, %r1078, %r1124;
	// end inline asm
	mov.b64 	%rd594, {%r1085, %r1090};
	add.s32 	%r1131, %r1015, 2;
	setp.gt.s32 	%p294, %r1131, %r1078;
	selp.b64 	%rd595, 0, %rd594, %p294;
	add.s64 	%rd596, %rd595, %rd593;
	mov.b64 	{%r1096, %r1101}, %rd596;
	mov.b32 	%r1102, 4;
	// begin inline asm
	shfl.sync.down.b32 %r1095, %r1096, %r1102, %r1078, %r1124;
	// end inline asm
	// begin inline asm
	shfl.sync.down.b32 %r1100, %r1101, %r1102, %r1078, %r1124;
	// end inline asm
	mov.b64 	%rd597, {%r1095, %r1100};
	add.s32 	%r1132, %r1015, 4;
	setp.gt.s32 	%p295, %r1132, %r1078;
	selp.b64 	%rd598, 0, %rd597, %p295;
	add.s64 	%rd599, %rd598, %rd596;
	mov.b64 	{%r1106, %r1111}, %rd599;
	mov.b32 	%r1112, 8;
	// begin inline asm
	shfl.sync.down.b32 %r1105, %r1106, %r1112, %r1078, %r1124;
	// end inline asm
	// begin inline asm
	shfl.sync.down.b32 %r1110, %r1111, %r1112, %r1078, %r1124;
	// end inline asm
	mov.b64 	%rd600, {%r1105, %r1110};
	add.s32 	%r1133, %r1015, 8;
	setp.gt.s32 	%p296, %r1133, %r1078;
	selp.b64 	%rd601, 0, %rd600, %p296;
	add.s64 	%rd602, %rd601, %rd599;
	mov.b64 	{%r1116, %r1121}, %rd602;
	mov.b32 	%r1122, 16;
	// begin inline asm
	shfl.sync.down.b32 %r1115, %r1116, %r1122, %r1078, %r1124;
	// end inline asm
	// begin inline asm
	shfl.sync.down.b32 %r1120, %r1121, %r1122, %r1078, %r1124;
	// end inline asm
	mov.b64 	%rd603, {%r1115, %r1120};
	add.s32 	%r1134, %r1015, 16;
	setp.gt.s32 	%p297, %r1134, %r1078;
	selp.b64 	%rd604, 0, %rd603, %p297;
	add.s64 	%rd740, %rd604, %rd602;
	mov.u32 	%r1135, %tid.x;
	not.b32 	%r1136, %r1135;
	mov.u32 	%r1137, %ctaid.x;
	add.s32 	%r1379, %r1137, %r1136;
	add.s64 	%rd38, %rd158, 512;
$L__BB5_96:
	setp.ne.s64 	%p298, %rd741, 101;
	mov.b32 	%r1138, -1;
	vote.sync.all.pred 	%p299, %p298, %r1138;
	not.pred 	%p300, %p299;
	@%p300 bra 	$L__BB5_104;
	mul.wide.s32 	%rd612, %r1379, 16;
	add.s64 	%rd613, %rd38, %rd612;
	add.s64 	%rd611, %rd613, -512;
	// begin inline asm
	ld.relaxed.gpu.v2.u64 {%rd741, %rd742}, [%rd611];
	// end inline asm
$L__BB5_98:
	setp.eq.s64 	%p304, %rd741, 99;
	mov.b32 	%r1142, -1;
	vote.sync.any.pred 	%p305, %p304, %r1142;
	not.pred 	%p306, %p305;
	@%p306 bra 	$L__BB5_103;
	mov.u32 	%r1204, %nctaid.x;
	setp.gt.u32 	%p314, %r1204, 499;
	@%p314 bra 	$L__BB5_101;
	membar.cta;
	bra.uni 	$L__BB5_102;
$L__BB5_101:
	mov.b32 	%r1205, 350;
	// begin inline asm
	nanosleep.u32 %r1205;
	// end inline asm
$L__BB5_102:
	mul.wide.s32 	%rd632, %r1379, 16;
	add.s64 	%rd633, %rd38, %rd632;
	add.s64 	%rd631, %rd633, -512;
	// begin inline asm
	ld.relaxed.gpu.v2.u64 {%rd741, %rd742}, [%rd631];
	// end inline asm
	bra.uni 	$L__BB5_98;
$L__BB5_103:
	setp.eq.s64 	%p307, %rd741, 101;
	mov.b32 	%r1193, -1;
	vote.sync.ballot.b32 	%r1194, %p307, %r1193;
	and.b32  	%r1195, %r1194, %r1074;
	or.b32  	%r1196, %r1195, -2147483648;
	add.s32 	%r1197, %r1196, -1;
	not.b32 	%r1198, %r1196;
	and.b32  	%r1199, %r1198, %r1197;
	popc.b32 	%r1147, %r1199;
	mov.b64 	{%r1145, %r1150}, %rd742;
	mov.b32 	%r1151, 1;
	// begin inline asm
	shfl.sync.down.b32 %r1144, %r1145, %r1151, %r1147, %r1193;
	// end inline asm
	// begin inline asm
	shfl.sync.down.b32 %r1149, %r1150, %r1151, %r1147, %r1193;
	// end inline asm
	mov.b64 	%rd614, {%r1144, %r1149};
	setp.lt.s32 	%p309, %r1015, %r1147;
	selp.b64 	%rd615, %rd614, 0, %p309;
	add.s64 	%rd616, %rd615, %rd742;
	mov.b64 	{%r1155, %r1160}, %rd616;
	mov.b32 	%r1161, 2;
	// begin inline asm
	shfl.sync.down.b32 %r1154, %r1155, %r1161, %r1147, %r1193;
	// end inline asm
	// begin inline asm
	shfl.sync.down.b32 %r1159, %r1160, %r1161, %r1147, %r1193;
	// end inline asm
	mov.b64 	%rd617, {%r1154, %r1159};
	add.s32 	%r1200, %r1015, 2;
	setp.gt.s32 	%p310, %r1200, %r1147;
	selp.b64 	%rd618, 0, %rd617, %p310;
	add.s64 	%rd619, %rd616, %rd618;
	mov.b64 	{%r1165, %r1170}, %rd619;
	mov.b32 	%r1171, 4;
	// begin inline asm
	shfl.sync.down.b32 %r1164, %r1165, %r1171, %r1147, %r1193;
	// end inline asm
	// begin inline asm
	shfl.sync.down.b32 %r1169, %r1170, %r1171, %r1147, %r1193;
	// end inline asm
	mov.b64 	%rd620, {%r1164, %r1169};
	add.s32 	%r1201, %r1015, 4;
	setp.gt.s32 	%p311, %r1201, %r1147;
	selp.b64 	%rd621, 0, %rd620, %p311;
	add.s64 	%rd622, %rd621, %rd619;
	mov.b64 	{%r1175, %r1180}, %rd622;
	mov.b32 	%r1181, 8;
	// begin inline asm
	shfl.sync.down.b32 %r1174, %r1175, %r1181, %r1147, %r1193;
	// end inline asm
	// begin inline asm
	shfl.sync.down.b32 %r1179, %r1180, %r1181, %r1147, %r1193;
	// end inline asm
	mov.b64 	%rd623, {%r1174, %r1179};
	add.s32 	%r1202, %r1015, 8;
	setp.gt.s32 	%p312, %r1202, %r1147;
	selp.b64 	%rd624, 0, %rd623, %p312;
	add.s64 	%rd625, %rd624, %rd622;
	mov.b64 	{%r1185, %r1190}, %rd625;
	mov.b32 	%r1191, 16;
	// begin inline asm
	shfl.sync.down.b32 %r1184, %r1185, %r1191, %r1147, %r1193;
	// end inline asm
	// begin inline asm
	shfl.sync.down.b32 %r1189, %r1190, %r1191, %r1147, %r1193;
	// end inline asm
	mov.b64 	%rd626, {%r1184, %r1189};
	add.s32 	%r1203, %r1015, 16;
	setp.gt.s32 	%p313, %r1203, %r1147;
	selp.b64 	%rd627, 0, %rd626, %p313;
	add.s64 	%rd628, %rd625, %rd740;
	add.s64 	%rd740, %rd628, %rd627;
	add.s32 	%r1379, %r1379, -32;
	bra.uni 	$L__BB5_96;
$L__BB5_104:
	mov.u32 	%r1140, %tid.x;
	setp.ne.s32 	%p301, %r1140, 0;
	@%p301 bra 	$L__BB5_106;
	add.s64 	%rd607, %rd740, %rd25;
	add.s64 	%rd605, %rd28, 512;
	mov.b64 	%rd606, 101;
	// begin inline asm
	st.relaxed.gpu.v2.u64 [%rd605], {%rd606, %rd607};
	// end inline asm
	st.u64 	[%rd736+168], %rd740;
	st.u64 	[%rd736+176], %rd607;
$L__BB5_106:
	setp.ne.s32 	%p302, %r1015, 0;
	mov.u64 	%rd743, %rd27;
	@%p302 bra 	$L__BB5_108;
	st.u64 	[%rd736+144], %rd740;
	mov.u64 	%rd743, %rd740;
$L__BB5_108:
	mov.u32 	%r1141, %tid.x;
	setp.eq.s32 	%p303, %r1141, 0;
	bar.sync 	0;
	@%p303 bra 	$L__BB5_110;
	ld.u64 	%rd608, [%rd736+144];
	add.s64 	%rd743, %rd608, %rd743;
$L__BB5_110:
	ld.u64 	%rd745, [%rd736+184];
	ld.u64 	%rd747, [%rd736+168];
$L__BB5_111:
	bar.sync 	0;
	cvt.u32.u64 	%r220, %rd745;
	sub.s64 	%rd58, %rd743, %rd747;
	cvt.u32.u64 	%r1381, %rd58;
	not.pred 	%p339, %p1;
	@%p339 bra 	$L__BB5_113;
	add.s32 	%r1381, %r1381, 1;
	cvt.s64.s32 	%rd710, %rd58;
	mad.lo.s64 	%rd711, %rd710, 12, %rd736;
	st.u32 	[%rd711+2048], %r134;
	st.u32 	[%rd711+2052], %r136;
	st.u32 	[%rd711+2056], %r137;
$L__BB5_113:
	@%p2 bra 	$L__BB5_115;
	add.s32 	%r224, %r1381, 1;
	mul.wide.s32 	%rd712, %r1381, 12;
	add.s64 	%rd713, %rd736, %rd712;
	st.u32 	[%rd713+2048], %r1343;
	st.u32 	[%rd713+2052], %r1344;
	st.u32 	[%rd713+2056], %r1345;
	mov.u32 	%r1381, %r224;
$L__BB5_115:
	@%p3 bra 	$L__BB5_117;
	add.s32 	%r226, %r1381, 1;
	mul.wide.s32 	%rd714, %r1381, 12;
	add.s64 	%rd715, %rd736, %rd714;
	st.u32 	[%rd715+2048], %r1349;
	st.u32 	[%rd715+2052], %r1350;
	st.u32 	[%rd715+2056], %r1351;
	mov.u32 	%r1381, %r226;
$L__BB5_117:
	@%p4 bra 	$L__BB5_119;
	add.s32 	%r228, %r1381, 1;
	mul.wide.s32 	%rd716, %r1381, 12;
	add.s64 	%rd717, %rd736, %rd716;
	st.u32 	[%rd717+2048], %r1355;
	st.u32 	[%rd717+2052], %r1356;
	st.u32 	[%rd717+2056], %r1357;
	mov.u32 	%r1381, %r228;
$L__BB5_119:
	@%p5 bra 	$L__BB5_121;
	add.s32 	%r230, %r1381, 1;
	mul.wide.s32 	%rd718, %r1381, 12;
	add.s64 	%rd719, %rd736, %rd718;
	st.u32 	[%rd719+2048], %r1361;
	st.u32 	[%rd719+2052], %r1362;
	st.u32 	[%rd719+2056], %r1363;
	mov.u32 	%r1381, %r230;
$L__BB5_121:
	and.b32  	%r1263, %r211, 32;
	setp.eq.s32 	%p340, %r1263, 0;
	@%p340 bra 	$L__BB5_123;
	add.s32 	%r232, %r1381, 1;
	mul.wide.s32 	%rd720, %r1381, 12;
	add.s64 	%rd721, %rd736, %rd720;
	st.u32 	[%rd721+2048], %r1367;
	st.u32 	[%rd721+2052], %r1368;
	st.u32 	[%rd721+2056], %r1369;
	mov.u32 	%r1381, %r232;
$L__BB5_123:
	and.b32  	%r1264, %r211, 64;
	setp.eq.s32 	%p341, %r1264, 0;
	@%p341 bra 	$L__BB5_125;
	mul.wide.s32 	%rd722, %r1381, 12;
	add.s64 	%rd723, %rd736, %rd722;
	st.u32 	[%rd723+2048], %r1373;
	st.u32 	[%rd723+2052], %r1374;
	st.u32 	[%rd723+2056], %r1375;
$L__BB5_125:
	bar.sync 	0;
	mov.u32 	%r1388, %tid.x;
	setp.ge.s32 	%p342, %r1388, %r220;
	@%p342 bra 	$L__BB5_268;
	cvta.to.global.u64 	%rd59, %rd156;
	cvta.to.global.u64 	%rd60, %rd155;
	not.b32 	%r1265, %r1388;
	add.s32 	%r235, %r1265, %r220;
	and.b32  	%r1266, %r235, 1536;
	setp.eq.s32 	%p343, %r1266, 1536;
	@%p343 bra 	$L__BB5_129;
	shr.u32 	%r1267, %r235, 9;
	add.s32 	%r1268, %r1267, 1;
	and.b32  	%r1269, %r1268, 3;
	neg.s32 	%r1386, %r1269;
	cvt.u64.u32 	%rd724, %r1388;
	add.s64 	%rd725, %rd747, %rd724;
	shl.b64 	%rd726, %rd725, 2;
	add.s64 	%rd750, %rd60, %rd726;
	mul.wide.u32 	%rd727, %r1388, 12;
	add.s64 	%rd728, %rd727, %rd736;
	add.s64 	%rd749, %rd728, 2056;
	add.s64 	%rd748, %rd59, %rd726;
	shl.b32 	%r1270, %r1268, 9;
	and.b32  	%r1271, %r1270, 1536;
	add.s32 	%r1388, %r1388, %r1271;
$L__BB5_128:
	.pragma "nounroll";
	ld.u32 	%r1272, [%rd749+-8];
	st.global.u32 	[%rd750], %r1272;
	ld.u32 	%r1273, [%rd749+-4];
	ld.u32 	%r1274, [%rd749];
	mul.lo.s32 	%r1275, %r1274, %r1273;
	st.global.u32 	[%rd748], %r1275;
	add.s32 	%r1386, %r1386, 1;
	setp.ne.s32 	%p344, %r1386, 0;
	add.s64 	%rd750, %rd750, 2048;
	add.s64 	%rd749, %rd749, 6144;
	add.s64 	%rd748, %rd748, 2048;
	@%p344 bra 	$L__BB5_128;
$L__BB5_129:
	setp.lt.u32 	%p345, %r235, 1536;
	@%p345 bra 	$L__BB5_268;
	cvt.u64.u32 	%rd729, %r1388;
	add.s64 	%rd730, %rd747, %rd729;
	shl.b64 	%rd731, %rd730, 2;
	add.s64 	%rd732, %rd731, 4096;
	add.s64 	%rd753, %rd60, %rd732;
	add.s64 	%rd752, %rd59, %rd732;
	mul.wide.u32 	%rd733, %r1388, 12;
	add.s64 	%rd734, %rd733, %rd736;
	add.s64 	%rd751, %rd734, 14336;
$L__BB5_131:
	ld.u32 	%r1276, [%rd751+-12288];
	st.global.u32 	[%rd753+-4096], %r1276;
	ld.u32 	%r1277, [%rd751+-12284];
	ld.u32 	%r1278, [%rd751+-12280];
	mul.lo.s32 	%r1279, %r1278, %r1277;
	st.global.u32 	[%rd752+-4096], %r1279;
	ld.u32 	%r1280, [%rd751+-6144];
	st.global.u32 	[%rd753+-2048], %r1280;
	ld.u32 	%r1281, [%rd751+-6140];
	ld.u32 	%r1282, [%rd751+-6136];
	mul.lo.s32 	%r1283, %r1282, %r1281;
	st.global.u32 	[%rd752+-2048], %r1283;
	ld.u32 	%r1284, [%rd751];
	st.global.u32 	[%rd753], %r1284;
	ld.u32 	%r1285, [%rd751+4];
	ld.u32 	%r1286, [%rd751+8];
	mul.lo.s32 	%r1287, %r1286, %r1285;
	st.global.u32 	[%rd752], %r1287;
	ld.u32 	%r1288, [%rd751+6144];
	st.global.u32 	[%rd753+2048], %r1288;
	ld.u32 	%r1289, [%rd751+6148];
	ld.u32 	%r1290, [%rd751+6152];
	mul.lo.s32 	%r1291, %r1290, %r1289;
	st.global.u32 	[%rd752+2048], %r1291;
	add.s32 	%r1388, %r1388, 2048;
	add.s64 	%rd753, %rd753, 8192;
	add.s64 	%rd752, %rd752, 8192;
	add.s64 	%rd751, %rd751, 24576;
	setp.lt.s32 	%p346, %r1388, %r220;
	@%p346 bra 	$L__BB5_131;
	bra.uni 	$L__BB5_268;
$L__BB5_132:
	mul.wide.u32 	%rd163, %r3, 16;
	add.s64 	%rd164, %rd1, %rd163;
	ld.global.u64 	%rd165, [%rd164];
	ld.global.u64 	%rd166, [%rd164+8];
	ld.global.u64 	%rd167, [%rd164+16];
	ld.global.u64 	%rd168, [%rd164+24];
	sub.s64 	%rd79, %rd167, %rd165;
	cvt.u32.u64 	%r243, %rd79;
	sub.s64 	%rd169, %rd168, %rd166;
	cvt.u32.u64 	%r244, %rd169;
	mov.u32 	%r245, %tid.x;
	add.s32 	%r246, %r244, %r243;
	setp.ge.s32 	%p13, %r245, %r246;
	cvt.u64.u32 	%rd171, %r245;
	add.s64 	%rd172, %rd165, %rd171;
	shl.b64 	%rd173, %rd172, 2;
	add.s64 	%rd80, %rd5, %rd173;
	add.s64 	%rd81, %rd6, %rd173;
	add.s64 	%rd82, %rd7, %rd173;
	sub.s32 	%r505, %r245, %r243;
	cvt.s64.s32 	%rd174, %r505;
	add.s64 	%rd175, %rd166, %rd174;
	shl.b64 	%rd176, %rd175, 2;
	add.s64 	%rd83, %rd8, %rd176;
	mov.b32 	%r1389, 0;
	mov.u32 	%r1390, %r1389;
	mov.u32 	%r1391, %r1389;
	@%p13 bra 	$L__BB5_136;
	setp.ge.s32 	%p14, %r245, %r243;
	@%p14 bra 	$L__BB5_135;
	ld.global.u32 	%r1391, [%rd80];
	ld.global.u32 	%r1390, [%rd81];
	ld.global.u32 	%r1389, [%rd82];
	bra.uni 	$L__BB5_136;
$L__BB5_135:
	ld.global.u32 	%r1391, [%rd83];
	mov.u32 	%r1389, %r489;
	mov.u32 	%r1390, %r488;
$L__BB5_136:
	add.s32 	%r254, %r245, 512;
	setp.ge.s32 	%p15, %r254, %r246;
	mov.b32 	%r1392, 0;
	mov.u32 	%r1393, %r1392;
	mov.u32 	%r1394, %r1392;
	@%p15 bra 	$L__BB5_140;
	setp.lt.s32 	%p16, %r254, %r243;
	@%p16 bra 	$L__BB5_139;
	ld.global.u32 	%r1394, [%rd83+2048];
	mov.u32 	%r1392, %r489;
	mov.u32 	%r1393, %r488;
	bra.uni 	$L__BB5_140;
$L__BB5_139:
	ld.global.u32 	%r1394, [%rd80+2048];
	ld.global.u32 	%r1393, [%rd81+2048];
	ld.global.u32 	%r1392, [%rd82+2048];
$L__BB5_140:
	or.b32  	%r262, %r245, 1024;
	setp.ge.s32 	%p17, %r262, %r246;
	mov.b32 	%r1395, 0;
	mov.u32 	%r1396, %r1395;
	mov.u32 	%r1397, %r1395;
	@%p17 bra 	$L__BB5_144;
	setp.lt.s32 	%p18, %r262, %r243;
	@%p18 bra 	$L__BB5_143;
	ld.global.u32 	%r1397, [%rd83+4096];
	mov.u32 	%r1395, %r489;
	mov.u32 	%r1396, %r488;
	bra.uni 	$L__BB5_144;
$L__BB5_143:
	ld.global.u32 	%r1397, [%rd80+4096];
	ld.global.u32 	%r1396, [%rd81+4096];
	ld.global.u32 	%r1395, [%rd82+4096];
$L__BB5_144:
	add.s32 	%r270, %r245, 1536;
	setp.ge.s32 	%p19, %r270, %r246;
	mov.b32 	%r1398, 0;
	mov.u32 	%r1399, %r1398;
	mov.u32 	%r1400, %r1398;
	@%p19 bra 	$L__BB5_148;
	setp.lt.s32 	%p20, %r270, %r243;
	@%p20 bra 	$L__BB5_147;
	ld.global.u32 	%r1400, [%rd83+6144];
	mov.u32 	%r1398, %r489;
	mov.u32 	%r1399, %r488;
	bra.uni 	$L__BB5_148;
$L__BB5_147:
	ld.global.u32 	%r1400, [%rd80+6144];
	ld.global.u32 	%r1399, [%rd81+6144];
	ld.global.u32 	%r1398, [%rd82+6144];
$L__BB5_148:
	or.b32  	%r278, %r245, 2048;
	setp.ge.s32 	%p21, %r278, %r246;
	mov.b32 	%r1401, 0;
	mov.u32 	%r1402, %r1401;
	mov.u32 	%r1403, %r1401;
	@%p21 bra 	$L__BB5_152;
	setp.lt.s32 	%p22, %r278, %r243;
	@%p22 bra 	$L__BB5_151;
	ld.global.u32 	%r1403, [%rd83+8192];
	mov.u32 	%r1401, %r489;
	mov.u32 	%r1402, %r488;
	bra.uni 	$L__BB5_152;
$L__BB5_151:
	ld.global.u32 	%r1403, [%rd80+8192];
	ld.global.u32 	%r1402, [%rd81+8192];
	ld.global.u32 	%r1401, [%rd82+8192];
$L__BB5_152:
	add.s32 	%r288, %r245, 2560;
	setp.ge.s32 	%p23, %r288, %r246;
	mov.b32 	%r1404, 0;
	mov.u32 	%r1405, %r1404;
	mov.u32 	%r1406, %r1404;
	@%p23 bra 	$L__BB5_156;
	setp.lt.s32 	%p24, %r288, %r243;
	@%p24 bra 	$L__BB5_155;
	ld.global.u32 	%r1406, [%rd83+10240];
	mov.u32 	%r1404, %r489;
	mov.u32 	%r1405, %r488;
	bra.uni 	$L__BB5_156;
$L__BB5_155:
	ld.global.u32 	%r1406, [%rd80+10240];
	ld.global.u32 	%r1405, [%rd81+10240];
	ld.global.u32 	%r1404, [%rd82+10240];
$L__BB5_156:
	mov.u32 	%r298, %tid.x;
	or.b32  	%r513, %r298, 3072;
	cvt.u32.u64 	%r299, %rd79;
	add.s32 	%r514, %r244, %r299;
	setp.ge.s32 	%p25, %r513, %r514;
	mov.b32 	%r1407, 0;
	mov.u32 	%r1408, %r1407;
	mov.u32 	%r1409, %r1407;
	@%p25 bra 	$L__BB5_160;
	or.b32  	%r515, %r298, 3072;
	setp.lt.s32 	%p26, %r515, %r299;
	@%p26 bra 	$L__BB5_159;
	ld.global.u32 	%r1409, [%rd83+12288];
	mov.u32 	%r1407, %r489;
	mov.u32 	%r1408, %r488;
	bra.uni 	$L__BB5_160;
$L__BB5_159:
	ld.global.u32 	%r1409, [%rd80+12288];
	ld.global.u32 	%r1408, [%rd81+12288];
	ld.global.u32 	%r1407, [%rd82+12288];
$L__BB5_160:
	cvt.u64.u32 	%rd84, %r298;
	mul.wide.u32 	%rd177, %r298, 12;
	add.s64 	%rd85, %rd736, %rd177;
	st.u32 	[%rd85+2048], %r1391;
	st.u32 	[%rd85+2052], %r1390;
	st.u32 	[%rd85+2056], %r1389;
	st.u32 	[%rd85+8192], %r1394;
	st.u32 	[%rd85+8196], %r1393;
	st.u32 	[%rd85+8200], %r1392;
	st.u32 	[%rd85+14336], %r1397;
	st.u32 	[%rd85+14340], %r1396;
	st.u32 	[%rd85+14344], %r1395;
	st.u32 	[%rd85+20480], %r1400;
	st.u32 	[%rd85+20484], %r1399;
	st.u32 	[%rd85+20488], %r1398;
	st.u32 	[%rd85+26624], %r1403;
	st.u32 	[%rd85+26628], %r1402;
	st.u32 	[%rd85+26632], %r1401;
	st.u32 	[%rd85+32768], %r1406;
	st.u32 	[%rd85+32772], %r1405;
	st.u32 	[%rd85+32776], %r1404;
	st.u32 	[%rd85+38912], %r1409;
	st.u32 	[%rd85+38916], %r1408;
	st.u32 	[%rd85+38920], %r1407;
	bar.sync 	0;
	mul.lo.s32 	%r516, %r298, 7;
	add.s32 	%r517, %r244, %r299;
	min.s32 	%r518, %r517, %r516;
	cvt.s64.s32 	%rd178, %rd79;
	mad.lo.s64 	%rd86, %rd178, 12, %rd736;
	sub.s32 	%r519, %r518, %r244;
	max.s32 	%r1412, %r519, 0;
	min.s32 	%r1411, %r518, %r299;
	setp.ge.s32 	%p27, %r1412, %r1411;
	@%p27 bra 	$L__BB5_162;
$L__BB5_161:
	add.s32 	%r520, %r1412, %r1411;
	shr.s32 	%r521, %r520, 1;
	mul.wide.s32 	%rd179, %r521, 12;
	add.s64 	%rd180, %rd736, %rd179;
	ld.u32 	%r522, [%rd180+2048];
	not.b32 	%r523, %r521;
	add.s32 	%r524, %r518, %r523;
	mul.wide.s32 	%rd181, %r524, 12;
	add.s64 	%rd182, %rd86, %rd181;
	ld.u32 	%r525, [%rd182+2048];
	setp.lt.s32 	%p28, %r525, %r522;
	add.s32 	%r526, %r521, 1;
	selp.b32 	%r1412, %r1412, %r526, %p28;
	selp.b32 	%r1411, %r521, %r1411, %p28;
	setp.lt.s32 	%p29, %r1412, %r1411;
	@%p29 bra 	$L__BB5_161;
$L__BB5_162:
	sub.s32 	%r317, %r518, %r1412;
	setp.ge.s32 	%p30, %r317, %r244;
	mov.b32 	%r1439, 0;
	@%p30 bra 	$L__BB5_187;
	mul.wide.s32 	%rd183, %r317, 12;
	add.s64 	%rd87, %rd86, %rd183;
	ld.u32 	%r318, [%rd87+2048];
	setp.lt.s32 	%p31, %r1412, 1;
	mov.b32 	%r1416, 0;
	mov.u32 	%r1415, %r1412;
	@%p31 bra 	$L__BB5_165;
	mul.lo.s32 	%r530, %r1412, 511;
	shr.s32 	%r531, %r530, 9;
	mul.wide.s32 	%rd184, %r531, 12;
	add.s64 	%rd185, %rd736, %rd184;
	ld.u32 	%r532, [%rd185+2048];
	setp.lt.s32 	%p32, %r532, %r318;
	add.s32 	%r533, %r531, 1;
	selp.b32 	%r1415, %r1412, %r531, %p32;
	selp.b32 	%r1416, %r533, 0, %p32;
$L__BB5_165:
	setp.ge.s32 	%p33, %r1416, %r1415;
	@%p33 bra 	$L__BB5_167;
	mad.lo.s32 	%r534, %r1415, 127, %r1416;
	shr.s32 	%r535, %r534, 7;
	mul.wide.s32 	%rd186, %r535, 12;
	add.s64 	%rd187, %rd736, %rd186;
	ld.u32 	%r536, [%rd187+2048];
	setp.lt.s32 	%p34, %r536, %r318;
	add.s32 	%r537, %r535, 1;
	selp.b32 	%r1415, %r1415, %r535, %p34;
	selp.b32 	%r1416, %r537, %r1416, %p34;
$L__BB5_167:
	setp.ge.s32 	%p35, %r1416, %r1415;
	@%p35 bra 	$L__BB5_169;
	mad.lo.s32 	%r538, %r1415, 31, %r1416;
	shr.s32 	%r539, %r538, 5;
	mul.wide.s32 	%rd188, %r539, 12;
	add.s64 	%rd189, %rd736, %rd188;
	ld.u32 	%r540, [%rd189+2048];
	setp.lt.s32 	%p36, %r540, %r318;
	add.s32 	%r541, %r539, 1;
	selp.b32 	%r1415, %r1415, %r539, %p36;
	selp.b32 	%r1416, %r541, %r1416, %p36;
$L__BB5_169:
	setp.ge.s32 	%p37, %r1416, %r1415;
	@%p37 bra 	$L__BB5_171;
	mad.lo.s32 	%r542, %r1415, 15, %r1416;
	shr.s32 	%r543, %r542, 4;
	mul.wide.s32 	%rd190, %r543, 12;
	add.s64 	%rd191, %rd736, %rd190;
	ld.u32 	%r544, [%rd191+2048];
	setp.lt.s32 	%p38, %r544, %r318;
	add.s32 	%r545, %r543, 1;
	selp.b32 	%r1415, %r1415, %r543, %p38;
	selp.b32 	%r1416, %r545, %r1416, %p38;
$L__BB5_171:
	setp.ge.s32 	%p39, %r1416, %r1415;
	@%p39 bra 	$L__BB5_173;
$L__BB5_172:
	add.s32 	%r547, %r1416, %r1415;
	shr.s32 	%r548, %r547, 1;
	mul.wide.s32 	%rd192, %r548, 12;
	add.s64 	%rd193, %rd736, %rd192;
	ld.u32 	%r549, [%rd193+2048];
	setp.lt.s32 	%p40, %r549, %r318;
	add.s32 	%r550, %r548, 1;
	selp.b32 	%r1415, %r1415, %r548, %p40;
	selp.b32 	%r1416, %r550, %r1416, %p40;
	setp.lt.s32 	%p41, %r1416, %r1415;
	@%p41 bra 	$L__BB5_172;
$L__BB5_173:
	setp.lt.s32 	%p42, %r317, 1;
	mov.b32 	%r1427, 0;
	mov.u32 	%r1426, %r317;
	@%p42 bra 	$L__BB5_175;
	mul.lo.s32 	%r553, %r317, 511;
	shr.s32 	%r554, %r553, 9;
	mul.wide.s32 	%rd194, %r554, 12;
	add.s64 	%rd195, %rd86, %rd194;
	ld.u32 	%r555, [%rd195+2048];
	setp.lt.s32 	%p43, %r555, %r318;
	add.s32 	%r556, %r554, 1;
	selp.b32 	%r1426, %r317, %r554, %p43;
	selp.b32 	%r1427, %r556, 0, %p43;
$L__BB5_175:
	setp.ge.s32 	%p44, %r1427, %r1426;
	@%p44 bra 	$L__BB5_177;
	mad.lo.s32 	%r558, %r1426, 127, %r1427;
	shr.s32 	%r559, %r558, 7;
	mul.wide.s32 	%rd196, %r559, 12;
	add.s64 	%rd197, %rd86, %rd196;
	ld.u32 	%r560, [%rd197+2048];
	setp.lt.s32 	%p45, %r560, %r318;
	add.s32 	%r561, %r559, 1;
	selp.b32 	%r1426, %r1426, %r559, %p45;
	selp.b32 	%r1427, %r561, %r1427, %p45;
$L__BB5_177:
	setp.ge.s32 	%p46, %r1427, %r1426;
	@%p46 bra 	$L__BB5_179;
	mad.lo.s32 	%r562, %r1426, 31, %r1427;
	shr.s32 	%r563, %r562, 5;
	mul.wide.s32 	%rd198, %r563, 12;
	add.s64 	%rd199, %rd86, %rd198;
	ld.u32 	%r564, [%rd199+2048];
	setp.lt.s32 	%p47, %r564, %r318;
	add.s32 	%r565, %r563, 1;
	selp.b32 	%r1426, %r1426, %r563, %p47;
	selp.b32 	%r1427, %r565, %r1427, %p47;
$L__BB5_179:
	setp.ge.s32 	%p48, %r1427, %r1426;
	@%p48 bra 	$L__BB5_181;
	mad.lo.s32 	%r566, %r1426, 15, %r1427;
	shr.s32 	%r567, %r566, 4;
	mul.wide.s32 	%rd200, %r567, 12;
	add.s64 	%rd201, %rd86, %rd200;
	ld.u32 	%r568, [%rd201+2048];
	setp.lt.s32 	%p49, %r568, %r318;
	add.s32 	%r569, %r567, 1;
	selp.b32 	%r1426, %r1426, %r567, %p49;
	selp.b32 	%r1427, %r569, %r1427, %p49;
$L__BB5_181:
	setp.ge.s32 	%p50, %r1427, %r1426;
	@%p50 bra 	$L__BB5_183;
$L__BB5_182:
	add.s32 	%r571, %r1427, %r1426;
	shr.s32 	%r572, %r571, 1;
	mul.wide.s32 	%rd202, %r572, 12;
	add.s64 	%rd203, %rd86, %rd202;
	ld.u32 	%r573, [%rd203+2048];
	setp.lt.s32 	%p51, %r573, %r318;
	add.s32 	%r574, %r572, 1;
	selp.b32 	%r1426, %r1426, %r572, %p51;
	selp.b32 	%r1427, %r574, %r1427, %p51;
	setp.lt.s32 	%p52, %r1427, %r1426;
	@%p52 bra 	$L__BB5_182;
$L__BB5_183:
	sub.s32 	%r577, %r1412, %r1416;
	sub.s32 	%r363, %r317, %r1427;
	add.s32 	%r364, %r363, %r577;
	shr.s32 	%r578, %r364, 1;
	max.s32 	%r365, %r578, %r363;
	add.s32 	%r580, %r1427, %r365;
	add.s32 	%r581, %r580, 1;
	min.s32 	%r582, %r581, %r244;
	sub.s32 	%r1436, %r582, %r317;
	setp.lt.s32 	%p53, %r1436, 1;
	mov.b32 	%r1437, 0;
	@%p53 bra 	$L__BB5_186;
	mov.b32 	%r1437, 0;
$L__BB5_185:
	add.s32 	%r584, %r1437, %r1436;
	shr.s32 	%r585, %r584, 1;
	mul.wide.s32 	%rd204, %r585, 12;
	add.s64 	%rd205, %rd87, %rd204;
	ld.u32 	%r586, [%rd205+2048];
	setp.lt.s32 	%p54, %r318, %r586;
	add.s32 	%r587, %r585, 1;
	selp.b32 	%r1436, %r585, %r1436, %p54;
	selp.b32 	%r1437, %r1437, %r587, %p54;
	setp.lt.s32 	%p55, %r1437, %r1436;
	@%p55 bra 	$L__BB5_185;
$L__BB5_186:
	add.s32 	%r588, %r363, %r1437;
	min.s32 	%r589, %r588, %r365;
	sub.s32 	%r590, %r364, %r589;
	add.s32 	%r591, %r589, 1;
	setp.eq.s32 	%p56, %r590, %r591;
	setp.lt.s32 	%p57, %r365, %r588;
	and.pred  	%p58, %p56, %p57;
	add.s32 	%r1412, %r590, %r1416;
	selp.u32 	%r1439, 1, 0, %p58;
$L__BB5_187:
	sub.s32 	%r592, %r518, %r1412;
	add.s32 	%r593, %r592, %r1439;
	setp.eq.s32 	%p59, %r298, 0;
	shl.b32 	%r595, %r299, 16;
	or.b32  	%r596, %r595, %r244;
	shl.b32 	%r597, %r1412, 16;
	or.b32  	%r598, %r593, %r597;
	selp.b32 	%r599, %r596, %r598, %p59;
	add.s32 	%r600, %r298, -1;
	selp.b32 	%r601, 511, %r600, %p59;
	mul.wide.u32 	%rd206, %r601, 4;
	add.s64 	%rd207, %rd736, %rd206;
	st.u32 	[%rd207], %r599;
	bar.sync 	0;
	shl.b64 	%rd208, %rd84, 3;
	sub.s64 	%rd209, %rd85, %rd208;
	ld.u32 	%r602, [%rd209];
	shr.s32 	%r376, %r602, 16;
	and.b32  	%r604, %r602, 65535;
	add.s32 	%r1451, %r593, %r299;
	add.s32 	%r378, %r604, %r299;
	mul.wide.s32 	%rd210, %r1412, 12;
	add.s64 	%rd88, %rd736, %rd210;
	mul.wide.s32 	%rd211, %r593, 12;
	add.s64 	%rd89, %rd86, %rd211;
	ld.u32 	%r379, [%rd89+2048];
	ld.u32 	%r380, [%rd88+2048];
	ld.u32 	%r381, [%rd88+2052];
	ld.u32 	%r382, [%rd88+2056];
	setp.lt.s32 	%p60, %r379, %r380;
	setp.lt.s32 	%p61, %r1412, %r376;
	setp.lt.s32 	%p62, %r1451, %r378;
	and.pred  	%p63, %p61, %p62;
	setp.eq.s32 	%p64, %r379, %r380;
	and.pred  	%p6, %p63, %p64;
	mov.u32 	%r1440, %r380;
	mov.u32 	%r1441, %r381;
	mov.u32 	%r1442, %r382;
	@%p60 bra 	$L__BB5_189;
	add.s32 	%r1412, %r1412, 1;
	ld.u32 	%r1440, [%rd88+2060];
	ld.u32 	%r1441, [%rd88+2064];
	ld.u32 	%r1442, [%rd88+2068];
$L__BB5_189:
	setp.lt.s32 	%p65, %r380, %r379;
	mov.u32 	%r1450, %r379;
	@%p65 bra 	$L__BB5_191;
	add.s32 	%r1451, %r1451, 1;
	ld.u32 	%r1450, [%rd89+2060];
$L__BB5_191:
	add.s64 	%rd90, %rd736, 2048;
	setp.lt.s32 	%p66, %r1450, %r1440;
	setp.ge.s32 	%p67, %r1412, %r376;
	setp.ge.s32 	%p68, %r1451, %r378;
	or.pred  	%p69, %p67, %p68;
	setp.ne.s32 	%p70, %r1450, %r1440;
	or.pred  	%p7, %p69, %p70;
	mov.u32 	%r1446, %r1440;
	mov.u32 	%r1447, %r1441;
	mov.u32 	%r1448, %r1442;
	@%p66 bra 	$L__BB5_193;
	add.s32 	%r395, %r1412, 1;
	mul.wide.s32 	%rd212, %r1412, 12;
	add.s64 	%rd213, %rd90, %rd212;
	ld.u32 	%r1446, [%rd213+12];
	ld.u32 	%r1447, [%rd213+16];
	ld.u32 	%r1448, [%rd213+20];
	mov.u32 	%r1412, %r395;
$L__BB5_193:
	setp.lt.s32 	%p71, %r1440, %r1450;
	@%p71 bra 	$L__BB5_195;
	add.s32 	%r403, %r1451, 1;
	mul.wide.s32 	%rd214, %r1451, 12;
	add.s64 	%rd215, %rd90, %rd214;
	ld.u32 	%r1450, [%rd215+12];
	mov.u32 	%r1451, %r403;
$L__BB5_195:
	setp.lt.s32 	%p72, %r1450, %r1446;
	setp.ge.s32 	%p73, %r1412, %r376;
	setp.ge.s32 	%p74, %r1451, %r378;
	or.pred  	%p75, %p73, %p74;
	setp.ne.s32 	%p76, %r1450, %r1446;
	or.pred  	%p8, %p75, %p76;
	mov.u32 	%r1452, %r1446;
	mov.u32 	%r1453, %r1447;
	mov.u32 	%r1454, %r1448;
	@%p72 bra 	$L__BB5_197;
	add.s32 	%r407, %r1412, 1;
	mul.wide.s32 	%rd216, %r1412, 12;
	add.s64 	%rd217, %rd90, %rd216;
	ld.u32 	%r1452, [%rd217+12];
	ld.u32 	%r1453, [%rd217+16];
	ld.u32 	%r1454, [%rd217+20];
	mov.u32 	%r1412, %r407;
$L__BB5_197:
	setp.lt.s32 	%p77, %r1446, %r1450;
	@%p77 bra 	$L__BB5_199;
	add.s32 	%r415, %r1451, 1;
	mul.wide.s32 	%rd218, %r1451, 12;
	add.s64 	%rd219, %rd90, %rd218;
	ld.u32 	%r1450, [%rd219+12];
	mov.u32 	%r1451, %r415;
$L__BB5_199:
	setp.lt.s32 	%p78, %r1450, %r1452;
	setp.ge.s32 	%p79, %r1412, %r376;
	setp.ge.s32 	%p80, %r1451, %r378;
	or.pred  	%p81, %p79, %p80;
	setp.ne.s32 	%p82, %r1450, %r1452;
	or.pred  	%p9, %p81, %p82;
	mov.u32 	%r1458, %r1452;
	mov.u32 	%r1459, %r1453;
	mov.u32 	%r1460, %r1454;
	@%p78 bra 	$L__BB5_201;
	add.s32 	%r419, %r1412, 1;
	mul.wide.s32 	%rd220, %r1412, 12;
	add.s64 	%rd221, %rd90, %rd220;
	ld.u32 	%r1458, [%rd221+12];
	ld.u32 	%r1459, [%rd221+16];
	ld.u32 	%r1460, [%rd221+20];
	mov.u32 	%r1412, %r419;
$L__BB5_201:
	setp.lt.s32 	%p83, %r1452, %r1450;
	@%p83 bra 	$L__BB5_203;
	add.s32 	%r427, %r1451, 1;
	mul.wide.s32 	%rd222, %r1451, 12;
	add.s64 	%rd223, %rd90, %rd222;
	ld.u32 	%r1450, [%rd223+12];
	mov.u32 	%r1451, %r427;
$L__BB5_203:
	setp.lt.s32 	%p84, %r1450, %r1458;
	setp.ge.s32 	%p85, %r1412, %r376;
	setp.ge.s32 	%p86, %r1451, %r378;
	or.pred  	%p87, %p85, %p86;
	setp.ne.s32 	%p88, %r1450, %r1458;
	or.pred  	%p10, %p87, %p88;
	mov.u32 	%r1464, %r1458;
	mov.u32 	%r1465, %r1459;
	mov.u32 	%r1466, %r1460;
	@%p84 bra 	$L__BB5_205;
	add.s32 	%r431, %r1412, 1;
	mul.wide.s32 	%rd224, %r1412, 12;
	add.s64 	%rd225, %rd90, %rd224;
	ld.u32 	%r1464, [%rd225+12];
	ld.u32 	%r1465, [%rd225+16];
	ld.u32 	%r1466, [%rd225+20];
	mov.u32 	%r1412, %r431;
$L__BB5_205:
	setp.lt.s32 	%p89, %r1458, %r1450;
	@%p89 bra 	$L__BB5_207;
	add.s32 	%r439, %r1451, 1;
	mul.wide.s32 	%rd226, %r1451, 12;
	add.s64 	%rd227, %rd90, %rd226;
	ld.u32 	%r1450, [%rd227+12];
	mov.u32 	%r1451, %r439;
$L__BB5_207:
	setp.lt.s32 	%p90, %r1450, %r1464;
	mov.u32 	%r1470, %r1464;
	mov.u32 	%r1471, %r1465;
	mov.u32 	%r1472, %r1466;
	mov.u32 	%r1473, %r1412;
	@%p90 bra 	$L__BB5_209;
	add.s32 	%r1473, %r1412, 1;
	mul.wide.s32 	%rd228, %r1412, 12;
	add.s64 	%rd229, %rd736, %rd228;
	ld.u32 	%r1470, [%rd229+2060];
	ld.u32 	%r1471, [%rd229+2064];
	ld.u32 	%r1472, [%rd229+2068];
$L__BB5_209:
	setp.lt.s32 	%p91, %r1464, %r1450;
	mov.u32 	%r1474, %r1450;
	mov.u32 	%r1475, %r1451;
	@%p91 bra 	$L__BB5_211;
	add.s32 	%r1475, %r1451, 1;
	mul.wide.s32 	%rd230, %r1451, 12;
	add.s64 	%rd231, %rd736, %rd230;
	ld.u32 	%r1474, [%rd231+2060];
$L__BB5_211:
	mov.u32 	%r455, %tid.x;
	setp.lt.s32 	%p92, %r1473, %r376;
	setp.lt.s32 	%p93, %r1475, %r378;
	setp.eq.s32 	%p94, %r1474, %r1470;
	selp.b32 	%r605, 64, 0, %p94;
	selp.b32 	%r606, %r605, 0, %p93;
	selp.b32 	%r607, %r606, 0, %p92;
	setp.eq.s32 	%p95, %r1450, %r1464;
	setp.lt.s32 	%p96, %r1451, %r378;
	setp.lt.s32 	%p97, %r1412, %r376;
	selp.b32 	%r608, 32, 0, %p95;
	selp.b32 	%r609, %r608, 0, %p96;
	selp.b32 	%r610, %r609, 0, %p97;
	or.b32  	%r611, %r610, %r607;
	selp.b32 	%r612, 0, 8, %p9;
	selp.b32 	%r613, 0, 4, %p8;
	selp.u32 	%r614, 1, 0, %p6;
	selp.b32 	%r615, 0, 2, %p7;
	or.b32  	%r616, %r615, %r614;
	or.b32  	%r617, %r616, %r613;
	or.b32  	%r618, %r617, %r612;
	selp.b32 	%r619, 0, 16, %p10;
	or.b32  	%r620, %r618, %r619;
	or.b32  	%r456, %r611, %r620;
	bar.sync 	0;
	popc.b32 	%r457, %r456;
	mov.u32 	%r621, %ctaid.x;
	setp.ne.s32 	%p98, %r621, 0;
	@%p98 bra 	$L__BB5_215;
	// begin inline asm
	mov.u32 %r816, %laneid;
	// end inline asm
	cvt.u64.u32 	%rd355, %r457;
	mov.b64 	{%r818, %r823}, %rd355;
	mov.b32 	%r824, 1;
	mov.b32 	%r865, 0;
	mov.b32 	%r866, -1;
	// begin inline asm
	shfl.sync.up.b32 %r817, %r818, %r824, %r865, %r866;
	// end inline asm
	// begin inline asm
	shfl.sync.up.b32 %r822, %r823, %r824, %r865, %r866;
	// end inline asm
	mov.b64 	%rd356, {%r817, %r822};
	setp.lt.s32 	%p152, %r816, 1;
	selp.b64 	%rd357, 0, %rd356, %p152;
	add.s64 	%rd358, %rd357, %rd355;
	mov.b64 	{%r828, %r833}, %rd358;
	mov.b32 	%r834, 2;
	// begin inline asm
	shfl.sync.up.b32 %r827, %r828, %r834, %r865, %r866;
	// end inline asm
	// begin inline asm
	shfl.sync.up.b32 %r832, %r833, %r834, %r865, %r866;
	// end inline asm
	mov.b64 	%rd359, {%r827, %r832};
	setp.lt.s32 	%p153, %r816, 2;
	selp.b64 	%rd360, 0, %rd359, %p153;
	add.s64 	%rd361, %rd360, %rd358;
	mov.b64 	{%r838, %r843}, %rd361;
	mov.b32 	%r844, 4;
	// begin inline asm
	shfl.sync.up.b32 %r837, %r838, %r844, %r865, %r866;
	// end inline asm
	// begin inline asm
	shfl.sync.up.b32 %r842, %r843, %r844, %r865, %r866;
	// end inline asm
	mov.b64 	%rd362, {%r837, %r842};
	setp.lt.s32 	%p154, %r816, 4;
	selp.b64 	%rd363, 0, %rd362, %p154;
	add.s64 	%rd364, %rd363, %rd361;
	mov.b64 	{%r848, %r853}, %rd364;
	mov.b32 	%r854, 8;
	// begin inline asm
	shfl.sync.up.b32 %r847, %r848, %r854, %r865, %r866;
	// end inline asm
	// begin inline asm
	shfl.sync.up.b32 %r852, %r853, %r854, %r865, %r866;
	// end inline asm
	mov.b64 	%rd365, {%r847, %r852};
	setp.lt.s32 	%p155, %r816, 8;
	selp.b64 	%rd366, 0, %rd365, %p155;
	add.s64 	%rd367, %rd366, %rd364;
	mov.b64 	{%r858, %r863}, %rd367;
	mov.b32 	%r864, 16;
	// begin inline asm
	shfl.sync.up.b32 %r857, %r858, %r864, %r865, %r866;
	// end inline asm
	// begin inline asm
	shfl.sync.up.b32 %r862, %r863, %r864, %r865, %r866;
	// end inline asm
	mov.b64 	%rd368, {%r857, %r862};
	setp.lt.s32 	%p156, %r816, 16;
	selp.b64 	%rd369, 0, %rd368, %p156;
	add.s64 	%rd91, %rd369, %rd367;
	setp.ne.s32 	%p157, %r816, 31;
	@%p157 bra 	$L__BB5_214;
	shr.u32 	%r867, %r455, 5;
	mul.wide.u32 	%rd370, %r867, 8;
	add.s64 	%rd371, %rd736, %rd370;
	st.u64 	[%rd371], %rd91;
$L__BB5_214:
	bar.sync 	0;
	ld.v2.u64 	{%rd373, %rd374}, [%rd736];
	mov.u32 	%r868, %tid.x;
	shr.u32 	%r869, %r868, 5;
	add.s64 	%rd375, %rd374, %rd373;
	setp.eq.s32 	%p158, %r869, 2;
	selp.b64 	%rd376, %rd375, %rd373, %p158;
	ld.v2.u64 	{%rd377, %rd378}, [%rd736+16];
	add.s64 	%rd379, %rd375, %rd377;
	setp.eq.s32 	%p159, %r869, 3;
	selp.b64 	%rd380, %rd379, %rd376, %p159;
	add.s64 	%rd381, %rd379, %rd378;
	setp.eq.s32 	%p160, %r869, 4;
	selp.b64 	%rd382, %rd381, %rd380, %p160;
	ld.v2.u64 	{%rd383, %rd384}, [%rd736+32];
	add.s64 	%rd385, %rd381, %rd383;
	setp.eq.s32 	%p161, %r869, 5;
	selp.b64 	%rd386, %rd385, %rd382, %p161;
	add.s64 	%rd387, %rd385, %rd384;
	setp.eq.s32 	%p162, %r869, 6;
	selp.b64 	%rd388, %rd387, %rd386, %p162;
	ld.v2.u64 	{%rd389, %rd390}, [%rd736+48];
	add.s64 	%rd391, %rd387, %rd389;
	setp.eq.s32 	%p163, %r869, 7;
	selp.b64 	%rd392, %rd391, %rd388, %p163;
	add.s64 	%rd393, %rd391, %rd390;
	setp.eq.s32 	%p164, %r869, 8;
	selp.b64 	%rd394, %rd393, %rd392, %p164;
	ld.v2.u64 	{%rd395, %rd396}, [%rd736+64];
	add.s64 	%rd397, %rd393, %rd395;
	setp.eq.s32 	%p165, %r869, 9;
	selp.b64 	%rd398, %rd397, %rd394, %p165;
	add.s64 	%rd399, %rd397, %rd396;
	setp.eq.s32 	%p166, %r869, 10;
	selp.b64 	%rd400, %rd399, %rd398, %p166;
	ld.v2.u64 	{%rd401, %rd402}, [%rd736+80];
	add.s64 	%rd403, %rd399, %rd401;
	setp.eq.s32 	%p167, %r869, 11;
	selp.b64 	%rd404, %rd403, %rd400, %p167;
	add.s64 	%rd405, %rd403, %rd402;
	setp.eq.s32 	%p168, %r869, 12;
	selp.b64 	%rd406, %rd405, %rd404, %p168;
	ld.v2.u64 	{%rd407, %rd408}, [%rd736+96];
	add.s64 	%rd409, %rd405, %rd407;
	setp.eq.s32 	%p169, %r869, 13;
	selp.b64 	%rd410, %rd409, %rd406, %p169;
	add.s64 	%rd411, %rd409, %rd408;
	setp.eq.s32 	%p170, %r869, 14;
	selp.b64 	%rd412, %rd411, %rd410, %p170;
	ld.v2.u64 	{%rd413, %rd414}, [%rd736+112];
	add.s64 	%rd415, %rd411, %rd413;
	setp.eq.s32 	%p171, %r869, 15;
	selp.b64 	%rd416, %rd415, %rd412, %p171;
	add.s64 	%rd763, %rd415, %rd414;
	setp.lt.u32 	%p172, %r868, 32;
	selp.b64 	%rd417, 0, %rd416, %p172;
	setp.eq.s32 	%p173, %r816, 0;
	cvt.u64.u32 	%rd418, %r457;
	sub.s64 	%rd419, %rd91, %rd418;
	selp.b64 	%rd420, 0, %rd419, %p173;
	add.s64 	%rd760, %rd417, %rd420;
	mov.b64 	%rd764, 0;
	bra.uni 	$L__BB5_245;
$L__BB5_215:
	// begin inline asm
	mov.u32 %r622, %laneid;
	// end inline asm
	cvt.u64.u32 	%rd232, %r457;
	mov.b64 	{%r624, %r629}, %rd232;
	mov.b32 	%r630, 1;
	mov.b32 	%r671, 0;
	mov.b32 	%r672, -1;
	// begin inline asm
	shfl.sync.up.b32 %r623, %r624, %r630, %r671, %r672;
	// end inline asm
	// begin inline asm
	shfl.sync.up.b32 %r628, %r629, %r630, %r671, %r672;
	// end inline asm
	mov.b64 	%rd233, {%r623, %r628};
	setp.lt.s32 	%p99, %r622, 1;
	selp.b64 	%rd234, 0, %rd233, %p99;
	add.s64 	%rd235, %rd234, %rd232;
	mov.b64 	{%r634, %r639}, %rd235;
	mov.b32 	%r640, 2;
	// begin inline asm
	shfl.sync.up.b32 %r633, %r634, %r640, %r671, %r672;
	// end inline asm
	// begin inline asm
	shfl.sync.up.b32 %r638, %r639, %r640, %r671, %r672;
	// end inline asm
	mov.b64 	%rd236, {%r633, %r638};
	setp.lt.s32 	%p100, %r622, 2;
	selp.b64 	%rd237, 0, %rd236, %p100;
	add.s64 	%rd238, %rd237, %rd235;
	mov.b64 	{%r644, %r649}, %rd238;
	mov.b32 	%r650, 4;
	// begin inline asm
	shfl.sync.up.b32 %r643, %r644, %r650, %r671, %r672;
	// end inline asm
	// begin inline asm
	shfl.sync.up.b32 %r648, %r649, %r650, %r671, %r672;
	// end inline asm
	mov.b64 	%rd239, {%r643, %r648};
	setp.lt.s32 	%p101, %r622, 4;
	selp.b64 	%rd240, 0, %rd239, %p101;
	add.s64 	%rd241, %rd240, %rd238;
	mov.b64 	{%r654, %r659}, %rd241;
	mov.b32 	%r660, 8;
	// begin inline asm
	shfl.sync.up.b32 %r653, %r654, %r660, %r671, %r672;
	// end inline asm
	// begin inline asm
	shfl.sync.up.b32 %r658, %r659, %r660, %r671, %r672;
	// end inline asm
	mov.b64 	%rd242, {%r653, %r658};
	setp.lt.s32 	%p102, %r622, 8;
	selp.b64 	%rd243, 0, %rd242, %p102;
	add.s64 	%rd244, %rd243, %rd241;
	mov.b64 	{%r664, %r669}, %rd244;
	mov.b32 	%r670, 16;
	// begin inline asm
	shfl.sync.up.b32 %r663, %r664, %r670, %r671, %r672;
	// end inline asm
	// begin inline asm
	shfl.sync.up.b32 %r668, %r669, %r670, %r671, %r672;
	// end inline asm
	mov.b64 	%rd245, {%r663, %r668};
	setp.lt.s32 	%p103, %r622, 16;
	selp.b64 	%rd246, 0, %rd245, %p103;
	add.s64 	%rd94, %rd246, %rd244;
	setp.ne.s32 	%p104, %r622, 31;
	@%p104 bra 	$L__BB5_217;
	shr.u32 	%r673, %r455, 5;
	mul.wide.u32 	%rd247, %r673, 8;
	add.s64 	%rd248, %rd736, %rd247;
	st.u64 	[%rd248], %rd94;
$L__BB5_217:
	cvt.u64.u32 	%rd249, %r457;
	sub.s64 	%rd250, %rd94, %rd249;
	bar.sync 	0;
	ld.v2.u64 	{%rd251, %rd252}, [%rd736];
	mov.u32 	%r460, %tid.x;
	shr.u32 	%r674, %r460, 5;
	add.s64 	%rd253, %rd252, %rd251;
	setp.eq.s32 	%p105, %r674, 2;
	selp.b64 	%rd254, %rd253, %rd251, %p105;
	ld.v2.u64 	{%rd255, %rd256}, [%rd736+16];
	add.s64 	%rd257, %rd253, %rd255;
	setp.eq.s32 	%p106, %r674, 3;
	selp.b64 	%rd258, %rd257, %rd254, %p106;
	add.s64 	%rd259, %rd257, %rd256;
	setp.eq.s32 	%p107, %r674, 4;
	selp.b64 	%rd260, %rd259, %rd258, %p107;
	ld.v2.u64 	{%rd261, %rd262}, [%rd736+32];
	add.s64 	%rd263, %rd259, %rd261;
	setp.eq.s32 	%p108, %r674, 5;
	selp.b64 	%rd264, %rd263, %rd260, %p108;
	add.s64 	%rd265, %rd263, %rd262;
	setp.eq.s32 	%p109, %r674, 6;
	selp.b64 	%rd266, %rd265, %rd264, %p109;
	ld.v2.u64 	{%rd267, %rd268}, [%rd736+48];
	add.s64 	%rd269, %rd265, %rd267;
	setp.eq.s32 	%p110, %r674, 7;
	selp.b64 	%rd270, %rd269, %rd266, %p110;
	add.s64 	%rd271, %rd269, %rd268;
	setp.eq.s32 	%p111, %r674, 8;
	selp.b64 	%rd272, %rd271, %rd270, %p111;
	ld.v2.u64 	{%rd273, %rd274}, [%rd736+64];
	add.s64 	%rd275, %rd271, %rd273;
	setp.eq.s32 	%p112, %r674, 9;
	selp.b64 	%rd276, %rd275, %rd272, %p112;
	add.s64 	%rd277, %rd275, %rd274;
	setp.eq.s32 	%p113, %r674, 10;
	selp.b64 	%rd278, %rd277, %rd276, %p113;
	ld.v2.u64 	{%rd279, %rd280}, [%rd736+80];
	add.s64 	%rd281, %rd277, %rd279;
	setp.eq.s32 	%p114, %r674, 11;
	selp.b64 	%rd282, %rd281, %rd278, %p114;
	add.s64 	%rd283, %rd281, %rd280;
	setp.eq.s32 	%p115, %r674, 12;
	selp.b64 	%rd284, %rd283, %rd282, %p115;
	ld.v2.u64 	{%rd285, %rd286}, [%rd736+96];
	add.s64 	%rd287, %rd283, %rd285;
	setp.eq.s32 	%p116, %r674, 13;
	selp.b64 	%rd288, %rd287, %rd284, %p116;
	add.s64 	%rd289, %rd287, %rd286;
	setp.eq.s32 	%p117, %r674, 14;
	selp.b64 	%rd290, %rd289, %rd288, %p117;
	ld.v2.u64 	{%rd291, %rd292}, [%rd736+112];
	add.s64 	%rd293, %rd289, %rd291;
	setp.eq.s32 	%p118, %r674, 15;
	selp.b64 	%rd294, %rd293, %rd290, %p118;
	add.s64 	%rd95, %rd293, %rd292;
	setp.gt.u32 	%p119, %r460, 31;
	setp.lt.u32 	%p120, %r460, 32;
	setp.eq.s32 	%p121, %r622, 0;
	selp.b64 	%rd295, 0, %rd250, %p121;
	add.s64 	%rd760, %rd294, %rd295;
	selp.b64 	%rd97, %rd250, %rd760, %p120;
	@%p119 bra 	$L__BB5_242;
	setp.ne.s32 	%p122, %r460, 0;
	mov.u32 	%r675, %ctaid.x;
	mul.wide.u32 	%rd296, %r675, 16;
	add.s64 	%rd98, %rd158, %rd296;
	@%p122 bra 	$L__BB5_220;
	st.u64 	[%rd736+184], %rd95;
	add.s64 	%rd297, %rd98, 512;
	mov.b64 	%rd298, 100;
	// begin inline asm
	st.relaxed.gpu.v2.u64 [%rd297], {%rd298, %rd95};
	// end inline asm
$L__BB5_220:
	mov.u32 	%r676, %nctaid.x;
	setp.gt.u32 	%p123, %r676, 499;
	@%p123 bra 	$L__BB5_222;
	membar.cta;
	bra.uni 	$L__BB5_223;
$L__BB5_222:
	mov.b32 	%r677, 450;
	// begin inline asm
	nanosleep.u32 %r677;
	// end inline asm
$L__BB5_223:
	mov.u32 	%r678, %tid.x;
	mul.wide.u32 	%rd303, %r678, 16;
	xor.b64  	%rd304, %rd303, -16;
	add.s64 	%rd305, %rd98, %rd304;
	add.s64 	%rd302, %rd305, 512;
	// begin inline asm
	ld.relaxed.gpu.v2.u64 {%rd758, %rd755}, [%rd302];
	// end inline asm
	mov.u32 	%r813, %nctaid.x;
$L__BB5_224:
	setp.eq.s64 	%p124, %rd758, 99;
	mov.b32 	%r679, -1;
	vote.sync.any.pred 	%p125, %p124, %r679;
	not.pred 	%p126, %p125;
	@%p126 bra 	$L__BB5_229;
	setp.gt.u32 	%p151, %r813, 499;
	@%p151 bra 	$L__BB5_227;
	membar.cta;
	bra.uni 	$L__BB5_228;
$L__BB5_227:
	mov.b32 	%r814, 350;
	// begin inline asm
	nanosleep.u32 %r814;
	// end inline asm
$L__BB5_228:
	// begin inline asm
	ld.relaxed.gpu.v2.u64 {%rd758, %rd755}, [%rd302];
	// end inline asm
	bra.uni 	$L__BB5_224;
$L__BB5_229:
	setp.eq.s64 	%p127, %rd758, 101;
	mov.b32 	%r731, -1;
	vote.sync.ballot.b32 	%r732, %p127, %r731;
	// begin inline asm
	mov.u32 %r681, %lanemask_ge;
	// end inline asm
	and.b32  	%r733, %r732, %r681;
	or.b32  	%r734, %r733, -2147483648;
	add.s32 	%r735, %r734, -1;
	not.b32 	%r736, %r734;
	and.b32  	%r737, %r736, %r735;
	popc.b32 	%r685, %r737;
	mov.b64 	{%r683, %r688}, %rd755;
	mov.b32 	%r689, 1;
	// begin inline asm
	shfl.sync.down.b32 %r682, %r683, %r689, %r685, %r731;
	// end inline asm
	// begin inline asm
	shfl.sync.down.b32 %r687, %r688, %r689, %r685, %r731;
	// end inline asm
	mov.b64 	%rd306, {%r682, %r687};
	setp.lt.s32 	%p129, %r622, %r685;
	selp.b64 	%rd307, %rd306, 0, %p129;
	add.s64 	%rd308, %rd307, %rd755;
	mov.b64 	{%r693, %r698}, %rd308;
	mov.b32 	%r699, 2;
	// begin inline asm
	shfl.sync.down.b32 %r692, %r693, %r699, %r685, %r731;
	// end inline asm
	// begin inline asm
	shfl.sync.down.b32 %r697, %r698, %r699, %r685, %r731;
	// end inline asm
	mov.b64 	%rd309, {%r692, %r697};
	add.s32 	%r738, %r622, 2;
	setp.gt.s32 	%p130, %r738, %r685;
	selp.b64 	%rd310, 0, %rd309, %p130;
	add.s64 	%rd311, %rd310, %rd308;
	mov.b64 	{%r703, %r708}, %rd311;
	mov.b32 	%r709, 4;
	// begin inline asm
	shfl.sync.down.b32 %r702, %r703, %r709, %r685, %r731;
	// end inline asm
	// begin inline asm
	shfl.sync.down.b32 %r707, %r708, %r709, %r685, %r731;
	// end inline asm
	mov.b64 	%rd312, {%r702, %r707};
	add.s32 	%r739, %r622, 4;
	setp.gt.s32 	%p131, %r739, %r685;
	selp.b64 	%rd313, 0, %rd312, %p131;
	add.s64 	%rd314, %rd313, %rd311;
	mov.b64 	{%r713, %r718}, %rd314;
	mov.b32 	%r719, 8;
	// begin inline asm
	shfl.sync.down.b32 %r712, %r713, %r719, %r685, %r731;
	// end inline asm
	// begin inline asm
	shfl.sync.down.b32 %r717, %r718, %r719, %r685, %r731;
	// end inline asm
	mov.b64 	%rd315, {%r712, %r717};
	add.s32 	%r740, %r622, 8;
	setp.gt.s32 	%p132, %r740, %r685;
	selp.b64 	%rd316, 0, %rd315, %p132;
	add.s64 	%rd317, %rd316, %rd314;
	mov.b64 	{%r723, %r728}, %rd317;
	mov.b32 	%r729, 16;
	// begin inline asm
	shfl.sync.down.b32 %r722, %r723, %r729, %r685, %r731;
	// end inline asm
	// begin inline asm
	shfl.sync.down.b32 %r727, %r728, %r729, %r685, %r731;
	// end inline asm
	mov.b64 	%rd318, {%r722, %r727};
	add.s32 	%r741, %r622, 16;
	setp.gt.s32 	%p133, %r741, %r685;
	selp.b64 	%rd319, 0, %rd318, %p133;
	add.s64 	%rd756, %rd319, %rd317;
	mov.u32 	%r742, %tid.x;
	not.b32 	%r743, %r742;
	mov.u32 	%r744, %ctaid.x;
	add.s32 	%r1476, %r744, %r743;
	add.s64 	%rd108, %rd158, 512;
$L__BB5_230:
	setp.ne.s64 	%p134, %rd758, 101;
	mov.b32 	%r745, -1;
	vote.sync.all.pred 	%p135, %p134, %r745;
	not.pred 	%p136, %p135;
	@%p136 bra 	$L__BB5_238;
	mul.wide.s32 	%rd327, %r1476, 16;
	add.s64 	%rd328, %rd108, %rd327;
	add.s64 	%rd326, %rd328, -512;
	// begin inline asm
	ld.relaxed.gpu.v2.u64 {%rd758, %rd759}, [%rd326];
	// end inline asm
$L__BB5_232:
	setp.eq.s64 	%p140, %rd758, 99;
	mov.b32 	%r749, -1;
	vote.sync.any.pred 	%p141, %p140, %r749;
	not.pred 	%p142, %p141;
	@%p142 bra 	$L__BB5_237;
	mov.u32 	%r811, %nctaid.x;
	setp.gt.u32 	%p150, %r811, 499;
	@%p150 bra 	$L__BB5_235;
	membar.cta;
	bra.uni 	$L__BB5_236;
$L__BB5_235:
	mov.b32 	%r812, 350;
	// begin inline asm
	nanosleep.u32 %r812;
	// end inline asm
$L__BB5_236:
	mul.wide.s32 	%rd347, %r1476, 16;
	add.s64 	%rd348, %rd108, %rd347;
	add.s64 	%rd346, %rd348, -512;
	// begin inline asm
	ld.relaxed.gpu.v2.u64 {%rd758, %rd759}, [%rd346];
	// end inline asm
	bra.uni 	$L__BB5_232;
$L__BB5_237:
	setp.eq.s64 	%p143, %rd758, 101;
	mov.b32 	%r800, -1;
	vote.sync.ballot.b32 	%r801, %p143, %r800;
	and.b32  	%r802, %r801, %r681;
	or.b32  	%r803, %r802, -2147483648;
	add.s32 	%r804, %r803, -1;
	not.b32 	%r805, %r803;
	and.b32  	%r806, %r805, %r804;
	popc.b32 	%r754, %r806;
	mov.b64 	{%r752, %r757}, %rd759;
	mov.b32 	%r758, 1;
	// begin inline asm
	shfl.sync.down.b32 %r751, %r752, %r758, %r754, %r800;
	// end inline asm
	// begin inline asm
	shfl.sync.down.b32 %r756, %r757, %r758, %r754, %r800;
	// end inline asm
	mov.b64 	%rd329, {%r751, %r756};
	setp.lt.s32 	%p145, %r622, %r754;
	selp.b64 	%rd330, %rd329, 0, %p145;
	add.s64 	%rd331, %rd330, %rd759;
	mov.b64 	{%r762, %r767}, %rd331;
	mov.b32 	%r768, 2;
	// begin inline asm
	shfl.sync.down.b32 %r761, %r762, %r768, %r754, %r800;
	// end inline asm
	// begin inline asm
	shfl.sync.down.b32 %r766, %r767, %r768, %r754, %r800;
	// end inline asm
	mov.b64 	%rd332, {%r761, %r766};
	add.s32 	%r807, %r622, 2;
	setp.gt.s32 	%p146, %r807, %r754;
	selp.b64 	%rd333, 0, %rd332, %p146;
	add.s64 	%rd334, %rd331, %rd333;
	mov.b64 	{%r772, %r777}, %rd334;
	mov.b32 	%r778, 4;
	// begin inline asm
	shfl.sync.down.b32 %r771, %r772, %r778, %r754, %r800;
	// end inline asm
	// begin inline asm
	shfl.sync.down.b32 %r776, %r777, %r778, %r754, %r800;
	// end inline asm
	mov.b64 	%rd335, {%r771, %r776};
	add.s32 	%r808, %r622, 4;
	setp.gt.s32 	%p147, %r808, %r754;
	selp.b64 	%rd336, 0, %rd335, %p147;
	add.s64 	%rd337, %rd336, %rd334;
	mov.b64 	{%r782, %r787}, %rd337;
	mov.b32 	%r788, 8;
	// begin inline asm
	shfl.sync.down.b32 %r781, %r782, %r788, %r754, %r800;
	// end inline asm
	// begin inline asm
	shfl.sync.down.b32 %r786, %r787, %r788, %r754, %r800;
	// end inline asm
	mov.b64 	%rd338, {%r781, %r786};
	add.s32 	%r809, %r622, 8;
	setp.gt.s32 	%p148, %r809, %r754;
	selp.b64 	%rd339, 0, %rd338, %p148;
	add.s64 	%rd340, %rd339, %rd337;
	mov.b64 	{%r792, %r797}, %rd340;
	mov.b32 	%r798, 16;
	// begin inline asm
	shfl.sync.down.b32 %r791, %r792, %r798, %r754, %r800;
	// end inline asm
	// begin inline asm
	shfl.sync.down.b32 %r796, %r797, %r798, %r754, %r800;
	// end inline asm
	mov.b64 	%rd341, {%r791, %r796};
	add.s32 	%r810, %r622, 16;
	setp.gt.s32 	%p149, %r810, %r754;
	selp.b64 	%rd342, 0, %rd341, %p149;
	add.s64 	%rd343, %rd340, %rd756;
	add.s64 	%rd756, %rd343, %rd342;
	add.s32 	%r1476, %r1476, -32;
	bra.uni 	$L__BB5_230;
$L__BB5_238:
	mov.u32 	%r747, %tid.x;
	setp.ne.s32 	%p137, %r747, 0;
	@%p137 bra 	$L__BB5_240;
	add.s64 	%rd322, %rd756, %rd95;
	add.s64 	%rd320, %rd98, 512;
	mov.b64 	%rd321, 101;
	// begin inline asm
	st.relaxed.gpu.v2.u64 [%rd320], {%rd321, %rd322};
	// end inline asm
	st.u64 	[%rd736+168], %rd756;
	st.u64 	[%rd736+176], %rd322;
$L__BB5_240:
	setp.ne.s32 	%p138, %r622, 0;
	mov.u64 	%rd760, %rd97;
	@%p138 bra 	$L__BB5_242;
	st.u64 	[%rd736+144], %rd756;
	mov.u64 	%rd760, %rd756;
$L__BB5_242:
	mov.u32 	%r748, %tid.x;
	setp.eq.s32 	%p139, %r748, 0;
	bar.sync 	0;
	@%p139 bra 	$L__BB5_244;
	ld.u64 	%rd323, [%rd736+144];
	add.s64 	%rd760, %rd323, %rd760;
$L__BB5_244:
	ld.u64 	%rd763, [%rd736+184];
	ld.u64 	%rd764, [%rd736+168];
$L__BB5_245:
	bar.sync 	0;
	sub.s64 	%rd128, %rd760, %rd764;
	cvt.u32.u64 	%r1478, %rd128;
	not.pred 	%p174, %p6;
	@%p174 bra 	$L__BB5_247;
	add.s32 	%r1478, %r1478, 1;
	cvt.s64.s32 	%rd421, %rd128;
	mad.lo.s64 	%rd422, %rd421, 12, %rd736;
	st.u32 	[%rd422+2048], %r379;
	st.u32 	[%rd422+2052], %r381;
	st.u32 	[%rd422+2056], %r382;
$L__BB5_247:
	@%p7 bra 	$L__BB5_249;
	add.s32 	%r468, %r1478, 1;
	mul.wide.s32 	%rd423, %r1478, 12;
	add.s64 	%rd424, %rd736, %rd423;
	st.u32 	[%rd424+2048], %r1440;
	st.u32 	[%rd424+2052], %r1441;
	st.u32 	[%rd424+2056], %r1442;
	mov.u32 	%r1478, %r468;
$L__BB5_249:
	@%p8 bra 	$L__BB5_251;
	add.s32 	%r470, %r1478, 1;
	mul.wide.s32 	%rd425, %r1478, 12;
	add.s64 	%rd426, %rd736, %rd425;
	st.u32 	[%rd426+2048], %r1446;
	st.u32 	[%rd426+2052], %r1447;
	st.u32 	[%rd426+2056], %r1448;
	mov.u32 	%r1478, %r470;
$L__BB5_251:
	@%p9 bra 	$L__BB5_253;
	add.s32 	%r472, %r1478, 1;
	mul.wide.s32 	%rd427, %r1478, 12;
	add.s64 	%rd428, %rd736, %rd427;
	st.u32 	[%rd428+2048], %r1452;
	st.u32 	[%rd428+2052], %r1453;
	st.u32 	[%rd428+2056], %r1454;
	mov.u32 	%r1478, %r472;
$L__BB5_253:
	@%p10 bra 	$L__BB5_255;
	add.s32 	%r474, %r1478, 1;
	mul.wide.s32 	%rd429, %r1478, 12;
	add.s64 	%rd430, %rd736, %rd429;
	st.u32 	[%rd430+2048], %r1458;
	st.u32 	[%rd430+2052], %r1459;
	st.u32 	[%rd430+2056], %r1460;
	mov.u32 	%r1478, %r474;
$L__BB5_255:
	and.b32  	%r870, %r456, 32;
	setp.eq.s32 	%p175, %r870, 0;
	@%p175 bra 	$L__BB5_257;
	add.s32 	%r476, %r1478, 1;
	mul.wide.s32 	%rd431, %r1478, 12;
	add.s64 	%rd432, %rd736, %rd431;
	st.u32 	[%rd432+2048], %r1464;
	st.u32 	[%rd432+2052], %r1465;
	st.u32 	[%rd432+2056], %r1466;
	mov.u32 	%r1478, %r476;
$L__BB5_257:
	and.b32  	%r871, %r456, 64;
	setp.eq.s32 	%p176, %r871, 0;
	@%p176 bra 	$L__BB5_259;
	mul.wide.s32 	%rd433, %r1478, 12;
	add.s64 	%rd434, %rd736, %rd433;
	st.u32 	[%rd434+2048], %r1470;
	st.u32 	[%rd434+2052], %r1471;
	st.u32 	[%rd434+2056], %r1472;
$L__BB5_259:
	bar.sync 	0;
	cvt.u32.u64 	%r478, %rd763;
	mov.u32 	%r479, %tid.x;
	setp.ge.s32 	%p177, %r479, %r478;
	@%p177 bra 	$L__BB5_266;
	cvta.to.global.u64 	%rd129, %rd156;
	cvta.to.global.u64 	%rd130, %rd155;
	not.b32 	%r872, %r479;
	add.s32 	%r480, %r872, %r478;
	and.b32  	%r873, %r480, 1536;
	setp.eq.s32 	%p178, %r873, 1536;
	mov.u32 	%r1485, %r479;
	@%p178 bra 	$L__BB5_263;
	shr.u32 	%r874, %r480, 9;
	add.s32 	%r875, %r874, 1;
	and.b32  	%r876, %r875, 3;
	neg.s32 	%r1483, %r876;
	cvt.u64.u32 	%rd435, %r479;
	add.s64 	%rd436, %rd764, %rd435;
	shl.b64 	%rd437, %rd436, 2;
	add.s64 	%rd767, %rd130, %rd437;
	mul.wide.u32 	%rd438, %r479, 12;
	add.s64 	%rd439, %rd438, %rd736;
	add.s64 	%rd766, %rd439, 2056;
	add.s64 	%rd765, %rd129, %rd437;
	shl.b32 	%r877, %r875, 9;
	and.b32  	%r878, %r877, 1536;
	add.s32 	%r1485, %r479, %r878;
$L__BB5_262:
	.pragma "nounroll";
	ld.u32 	%r879, [%rd766+-8];
	st.global.u32 	[%rd767], %r879;
	ld.u32 	%r880, [%rd766+-4];
	ld.u32 	%r881, [%rd766];
	mul.lo.s32 	%r882, %r881, %r880;
	st.global.u32 	[%rd765], %r882;
	add.s32 	%r1483, %r1483, 1;
	setp.ne.s32 	%p179, %r1483, 0;
	add.s64 	%rd767, %rd767, 2048;
	add.s64 	%rd766, %rd766, 6144;
	add.s64 	%rd765, %rd765, 2048;
	@%p179 bra 	$L__BB5_262;
$L__BB5_263:
	setp.lt.u32 	%p180, %r480, 1536;
	@%p180 bra 	$L__BB5_266;
	cvt.u64.u32 	%rd440, %r1485;
	add.s64 	%rd441, %rd764, %rd440;
	shl.b64 	%rd442, %rd441, 2;
	add.s64 	%rd443, %rd442, 4096;
	add.s64 	%rd770, %rd130, %rd443;
	add.s64 	%rd769, %rd129, %rd443;
	mul.wide.u32 	%rd444, %r1485, 12;
	add.s64 	%rd445, %rd444, %rd736;
	add.s64 	%rd768, %rd445, 14336;
$L__BB5_265:
	ld.u32 	%r883, [%rd768+-12288];
	st.global.u32 	[%rd770+-4096], %r883;
	ld.u32 	%r884, [%rd768+-12284];
	ld.u32 	%r885, [%rd768+-12280];
	mul.lo.s32 	%r886, %r885, %r884;
	st.global.u32 	[%rd769+-4096], %r886;
	ld.u32 	%r887, [%rd768+-6144];
	st.global.u32 	[%rd770+-2048], %r887;
	ld.u32 	%r888, [%rd768+-6140];
	ld.u32 	%r889, [%rd768+-6136];
	mul.lo.s32 	%r890, %r889, %r888;
	st.global.u32 	[%rd769+-2048], %r890;
	ld.u32 	%r891, [%rd768];
	st.global.u32 	[%rd770], %r891;
	ld.u32 	%r892, [%rd768+4];
	ld.u32 	%r893, [%rd768+8];
	mul.lo.s32 	%r894, %r893, %r892;
	st.global.u32 	[%rd769], %r894;
	ld.u32 	%r895, [%rd768+6144];
	st.global.u32 	[%rd770+2048], %r895;
	ld.u32 	%r896, [%rd768+6148];
	ld.u32 	%r897, [%rd768+6152];
	mul.lo.s32 	%r898, %r897, %r896;
	st.global.u32 	[%rd769+2048], %r898;
	add.s32 	%r1485, %r1485, 2048;
	add.s64 	%rd770, %rd770, 8192;
	add.s64 	%rd769, %rd769, 8192;
	add.s64 	%rd768, %rd768, 24576;
	setp.lt.s32 	%p181, %r1485, %r478;
	@%p181 bra 	$L__BB5_265;
$L__BB5_266:
	setp.ne.s32 	%p182, %r479, 0;
	@%p182 bra 	$L__BB5_268;
	ld.param.u64 	%rd735, [_ZN6thrust24THRUST_300001_SM_1000_NS8cuda_cub4core6detail20_kernel_agent_vshmemINS1_16__set_operations10SetOpAgentINS0_12zip_iteratorIN4cuda3std3__45tupleIJNS0_6detail15normal_iteratorINS0_10device_ptrIiEEEENS7_INSB_IJSG_SG_EEEEEEEEEENS7_INSB_IJSG_NS0_17constant_iteratorINSB_IJiiEEENS0_11use_defaultESN_EEEEEEEPNSB_IJiSM_EEESS_NS7_INSB_IJSG_25transform_output_iteratorISG_10MultiplierEEEEEESS_lNSC_13compare_firstINSA_4lessIiEEEENS5_23serial_set_intersectionENSA_17integral_constantIbLb0EEEEEJSK_SQ_SS_SS_llSX_SS_S11_S12_PNSA_4pairIllEEPmN3cub18CUB_300001_SM_100013ScanTileStateIlLb1EEEEEEvPcDpT0__param_12];
	add.s64 	%rd446, %rd764, %rd763;
	cvta.to.global.u64 	%rd447, %rd735;
	st.global.u64 	[%rd447], %rd446;
$L__BB5_268:
	ret;

}
	// .globl	_ZN3cub18CUB_300001_SM_10006detail11EmptyKernelIvEEvv
.visible .entry _ZN3cub18CUB_300001_SM_10006detail11EmptyKernelIvEEvv()
{


	ret;

}
	// .globl	_ZN3cub18CUB_300001_SM_10006detail8for_each13static_kernelINS2_12policy_hub_t12policy_500_tEmN6thrust24THRUST_300001_SM_1000_NS8cuda_cub20__uninitialized_fill7functorINS7_10device_ptrIiEEiEEEEvT0_T1_
.visible .entry _ZN3cub18CUB_300001_SM_10006detail8for_each13static_kernelINS2_12policy_hub_t12policy_500_tEmN6thrust24THRUST_300001_SM_1000_NS8cuda_cub20__uninitialized_fill7functorINS7_10device_ptrIiEEiEEEEvT0_T1_(
	.param .u64 _ZN3cub18CUB_300001_SM_10006detail8for_each13static_kernelINS2_12policy_hub_t12policy_500_tEmN6thrust24THRUST_300001_SM_1000_NS8cuda_cub20__uninitialized_fill7functorINS7_10device_ptrIiEEiEEEEvT0_T1__param_0,
	.param .align 8 .b8 _ZN3cub18CUB_300001_SM_10006detail8for_each13static_kernelINS2_12policy_hub_t12policy_500_tEmN6thrust24THRUST_300001_SM_1000_NS8cuda_cub20__uninitialized_fill7functorINS7_10device_ptrIiEEiEEEEvT0_T1__param_1[16]
)
.maxntid 256
{
	.reg .pred 	%p<4>;
	.reg .b16 	%rs<5>;
	.reg .b32 	%r<12>;
	.reg .b64 	%rd<16>;

	ld.param.u32 	%r3, [_ZN3cub18CUB_300001_SM_10006detail8for_each13static_kernelINS2_12policy_hub_t12policy_500_tEmN6thrust24THRUST_300001_SM_1000_NS8cuda_cub20__uninitialized_fill7functorINS7_10device_ptrIiEEiEEEEvT0_T1__param_1+8];
	ld.param.u64 	%rd4, [_ZN3cub18CUB_300001_SM_10006detail8for_each13static_kernelINS2_12policy_hub_t12policy_500_tEmN6thrust24THRUST_300001_SM_1000_NS8cuda_cub20__uninitialized_fill7functorINS7_10device_ptrIiEEiEEEEvT0_T1__param_1];
	ld.param.u64 	%rd5, [_ZN3cub18CUB_300001_SM_10006detail8for_each13static_kernelINS2_12policy_hub_t12policy_500_tEmN6thrust24THRUST_300001_SM_1000_NS8cuda_cub20__uninitialized_fill7functorINS7_10device_ptrIiEEiEEEEvT0_T1__param_0];
	mov.u32 	%r9, %ctaid.x;
	mul.wide.u32 	%rd1, %r9, 512;
	sub.s64 	%rd2, %rd5, %rd1;
	setp.lt.u64 	%p1, %rd2, 512;
	@%p1 bra 	$L__BB7_2;
	mov.u32 	%r11, %tid.x;
	cvta.to.global.u64 	%rd11, %rd4;
	cvt.u64.u32 	%rd12, %r11;
	add.s64 	%rd13, %rd1, %rd12;
	shl.b64 	%rd14, %rd13, 2;
	add.s64 	%rd15, %rd11, %rd14;
	st.global.u32 	[%rd15], %r3;
	st.global.u32 	[%rd15+1024], %r3;
	bra.uni 	$L__BB7_6;
$L__BB7_2:
	cvta.to.global.u64 	%rd6, %rd4;
	mov.u32 	%r2, %tid.x;
	cvt.u64.u32 	%rd7, %r2;
	setp.le.u64 	%p2, %rd2, %rd7;
	add.s64 	%rd8, %rd1, %rd7;
	shl.b64 	%rd9, %rd8, 2;
	add.s64 	%rd3, %rd6, %rd9;
	@%p2 bra 	$L__BB7_4;
	st.global.u32 	[%rd3], %r3;
$L__BB7_4:
	add.s32 	%r10, %r2, 256;
	cvt.u64.u32 	%rd10, %r10;
	setp.le.u64 	%p3, %rd2, %rd10;
	@%p3 bra 	$L__BB7_6;
	st.global.u32 	[%rd3+1024], %r3;
$L__BB7_6:
	ret;

}
	// .globl	_ZN3cub18CUB_300001_SM_10006detail8for_each13static_kernelINS2_12policy_hub_t12policy_500_tElN6thrust24THRUST_300001_SM_1000_NS8cuda_cub20__uninitialized_copy7functorINS7_6detail15normal_iteratorINS7_10device_ptrIKiEEEENS7_7pointerIiNS8_3tagENS7_11use_defaultESJ_EEEEEEvT0_T1_
.visible .entry _ZN3cub18CUB_300001_SM_10006detail8for_each13static_kernelINS2_12policy_hub_t12policy_500_tElN6thrust24THRUST_300001_SM_1000_NS8cuda_cub20__uninitialized_copy7functorINS7_6detail15normal_iteratorINS7_10device_ptrIKiEEEENS7_7pointerIiNS8_3tagENS7_11use_defaultESJ_EEEEEEvT0_T1_(
	.param .u64 _ZN3cub18CUB_300001_SM_10006detail8for_each13static_kernelINS2_12policy_hub_t12policy_500_tElN6thrust24THRUST_300001_SM_1000_NS8cuda_cub20__uninitialized_copy7functorINS7_6detail15normal_iteratorINS7_10device_ptrIKiEEEENS7_7pointerIiNS8_3tagENS7_11use_defaultESJ_EEEEEEvT0_T1__param_0,
	.param .align 8 .b8 _ZN3cub18CUB_300001_SM_10006detail8for_each13static_kernelINS2_12policy_hub_t12policy_500_tElN6thrust24THRUST_300001_SM_1000_NS8cuda_cub20__uninitialized_copy7functorINS7_6detail15normal_iteratorINS7_10device_ptrIKiEEEENS7_7pointerIiNS8_3tagENS7_11use_defaultESJ_EEEEEEvT0_T1__param_1[16]
)
.maxntid 256
{
	.reg .pred 	%p<4>;
	.reg .b32 	%r<10>;
	.reg .b64 	%rd<26>;

	ld.param.u64 	%rd8, [_ZN3cub18CUB_300001_SM_10006detail8for_each13static_kernelINS2_12policy_hub_t12policy_500_tElN6thrust24THRUST_300001_SM_1000_NS8cuda_cub20__uninitialized_copy7functorINS7_6detail15normal_iteratorINS7_10device_ptrIKiEEEENS7_7pointerIiNS8_3tagENS7_11use_defaultESJ_EEEEEEvT0_T1__param_1+8];
	ld.param.u64 	%rd7, [_ZN3cub18CUB_300001_SM_10006detail8for_each13static_kernelINS2_12policy_hub_t12policy_500_tElN6thrust24THRUST_300001_SM_1000_NS8cuda_cub20__uninitialized_copy7functorINS7_6detail15normal_iteratorINS7_10device_ptrIKiEEEENS7_7pointerIiNS8_3tagENS7_11use_defaultESJ_EEEEEEvT0_T1__param_1];
	ld.param.u64 	%rd9, [_ZN3cub18CUB_300001_SM_10006detail8for_each13static_kernelINS2_12policy_hub_t12policy_500_tElN6thrust24THRUST_300001_SM_1000_NS8cuda_cub20__uninitialized_copy7functorINS7_6detail15normal_iteratorINS7_10device_ptrIKiEEEENS7_7pointerIiNS8_3tagENS7_11use_defaultESJ_EEEEEEvT0_T1__param_0];
	mov.u32 	%r1, %ctaid.x;
	mul.wide.u32 	%rd1, %r1, 512;
	sub.s64 	%rd2, %rd9, %rd1;
	setp.lt.s64 	%p1, %rd2, 512;
	@%p1 bra 	$L__BB8_2;
	mov.u32 	%r7, %tid.x;
	cvta.to.global.u64 	%rd19, %rd8;
	cvta.to.global.u64 	%rd20, %rd7;
	cvt.u64.u32 	%rd21, %r7;
	add.s64 	%rd22, %rd1, %rd21;
	shl.b64 	%rd23, %rd22, 2;
	add.s64 	%rd24, %rd20, %rd23;
	add.s64 	%rd25, %rd19, %rd23;
	ld.global.u32 	%r8, [%rd24];
	st.global.u32 	[%rd25], %r8;
	ld.global.u32 	%r9, [%rd24+1024];
	st.global.u32 	[%rd25+1024], %r9;
	bra.uni 	$L__BB8_6;
$L__BB8_2:
	cvta.to.global.u64 	%rd3, %rd7;
	cvta.to.global.u64 	%rd4, %rd8;
	mov.u32 	%r2, %tid.x;
	cvt.s64.s32 	%rd5, %rd2;
	cvt.u64.u32 	%rd6, %r2;
	setp.le.s64 	%p2, %rd5, %rd6;
	@%p2 bra 	$L__BB8_4;
	add.s64 	%rd10, %rd1, %rd6;
	shl.b64 	%rd11, %rd10, 2;
	add.s64 	%rd12, %rd3, %rd11;
	add.s64 	%rd13, %rd4, %rd11;
	ld.global.u32 	%r3, [%rd12];
	st.global.u32 	[%rd13], %r3;
$L__BB8_4:
	cvt.u32.u64 	%r4, %rd6;
	add.s32 	%r5, %r4, 256;
	cvt.u64.u32 	%rd14, %r5;
	setp.le.s64 	%p3, %rd5, %rd14;
	@%p3 bra 	$L__BB8_6;
	add.s64 	%rd15, %rd1, %rd6;
	shl.b64 	%rd16, %rd15, 2;
	add.s64 	%rd17, %rd3, %rd16;
	add.s64 	%rd18, %rd4, %rd16;
	ld.global.u32 	%r6, [%rd17+1024];
	st.global.u32 	[%rd18+1024], %r6;
$L__BB8_6:
	ret;

}


// ===== COMPILED SASS (sm_100) =====

	.target	sm_100

	.elftype	@"ET_EXEC"


//--------------------- .note.nv.tkinfo           --------------------------
	.section	.note.nv.tkinfo,"",@"SHT_NOTE"
	.sectionflags	@"SHF_NOTE_NV_TKINFO"
	.tkinfo
        /*0018*/ 	.word	0x00000002
        /*0030*/ 	.string	""
        /*0030*/ 	.string	"ptxas"
        /*0030*/ 	.string	"Cuda compilation tools, release 13.0, V13.0.88"
        /*0030*/ 	.string	"Build cuda_13.0.r13.0/compiler.36424714_0"
        /*0030*/ 	.string	"-arch sm_100 -m 64 "



//--------------------- .note.nv.cuinfo           --------------------------
	.section	.note.nv.cuinfo,"",@"SHT_NOTE"
	.sectionflags	@"SHF_NOTE_NV_CUINFO"
        /*0018*/ 	.short	0x0002
        /*001a*/ 	.short	0x0064
        /*001c*/ 	.short	0x0082
	.zero		2


//--------------------- .nv.info                  --------------------------
	.section	.nv.info,"",@"SHT_CUDA_INFO"
	.align	4


	//----- nvinfo : EIATTR_REGCOUNT
	.align		4
        /*0000*/ 	.byte	0x04, 0x2f
        /*0002*/ 	.short	(.L_46 - .L_45)
	.align		4
.L_45:
        /*0004*/ 	.word	index@(_ZN6thrust24THRUST_300001_SM_1000_NS8cuda_cub4core6detail13_kernel_agentINS1_16__set_operations9InitAgentIN3cub18CUB_300001_SM_100013ScanTileStateIiLb1EEEiEEJSA_iEEEvDpT0_)
        /*0008*/ 	.word	0x00000008


	//----- nvinfo : EIATTR_FRAME_SIZE
	.align		4
.L_46:
        /*000c*/ 	.byte	0x04, 0x11
        /*000e*/ 	.short	(.L_48 - .L_47)
	.align		4
.L_47:
        /*0010*/ 	.word	index@(_ZN6thrust24THRUST_300001_SM_1000_NS8cuda_cub4core6detail13_kernel_agentINS1_16__set_operations9InitAgentIN3cub18CUB_300001_SM_100013ScanTileStateIiLb1EEEiEEJSA_iEEEvDpT0_)
        /*0014*/ 	.word	0x00000000


	//----- nvinfo : EIATTR_REGCOUNT
	.align		4
.L_48:
        /*0018*/ 	.byte	0x04, 0x2f
        /*001a*/ 	.short	(.L_50 - .L_49)
	.align		4
.L_49:
        /*001c*/ 	.word	index@(_ZN6thrust24THRUST_300001_SM_1000_NS8cuda_cub4core6detail13_kernel_agentINS1_16__set_operations14PartitionAgentINS0_12zip_iteratorIN4cuda3std3__45tupleIJNS0_6detail15normal_iteratorINS0_10device_ptrIiEEEENS7_INSB_IJSG_SG_EEEEEEEEEENS7_INSB_IJSG_NS0_17constant_iteratorINSB_IJiiEEENS0_11use_defaultESN_EEEEEEEiNSC_13compare_firstINSA_4lessIiEEEEEEJSK_SQ_iiiPNSA_4pairIiiEESU_iEEEvDpT0_)
        /*0020*/ 	.word	0x00000015


	//----- nvinfo : EIATTR_FRAME_SIZE
	.align		4
.L_50:
        /*0024*/ 	.byte	0x04, 0x11
        /*0026*/ 	.short	(.L_52 - .L_51)
	.align		4
.L_51:
        /*0028*/ 	.word	index@(_ZN6thrust24THRUST_300001_SM_1000_NS8cuda_cub4core6detail13_kernel_agentINS1_16__set_operations14PartitionAgentINS0_12zip_iteratorIN4cuda3std3__45tupleIJNS0_6detail15normal_iteratorINS0_10device_ptrIiEEEENS7_INSB_IJSG_SG_EEEEEEEEEENS7_INSB_IJSG_NS0_17constant_iteratorINSB_IJiiEEENS0_11use_defaultESN_EEEEEEEiNSC_13compare_firstINSA_4lessIiEEEEEEJSK_SQ_iiiPNSA_4pairIiiEESU_iEEEvDpT0_)
        /*002c*/ 	.word	0x00000000


	//----- nvinfo : EIATTR_REGCOUNT
	.align		4
.L_52:
        /*0030*/ 	.byte	0x04, 0x2f
        /*0032*/ 	.short	(.L_54 - .L_53)
	.align		4
.L_53:
        /*0034*/ 	.word	index@(_ZN6thrust24THRUST_300001_SM_1000_NS8cuda_cub4core6detail20_kernel_agent_vshmemINS1_16__set_operations10SetOpAgentINS0_12zip_iteratorIN4cuda3std3__45tupleIJNS0_6detail15normal_iteratorINS0_10device_ptrIiEEEENS7_INSB_IJSG_SG_EEEEEEEEEENS7_INSB_IJSG_NS0_17constant_iteratorINSB_IJiiEEENS0_11use_defaultESN_EEEEEEEPNSB_IJiSM_EEESS_NS7_INSB_IJSG_25transform_output_iteratorISG_10MultiplierEEEEEESS_iNSC_13compare_firstINSA_4lessIiEEEENS5_23serial_set_intersectionENSA_17integral_constantIbLb0EEEEEJSK_SQ_SS_SS_iiSX_SS_S11_S12_PNSA_4pairIiiEEPmN3cub18CUB_300001_SM_100013ScanTileStateIiLb1EEEEEEvPcDpT0_)
        /*0038*/ 	.word	0x00000040


	//----- nvinfo : EIATTR_FRAME_SIZE
	.align		4
.L_54:
        /*003c*/ 	.byte	0x04, 0x11
        /*003e*/ 	.short	(.L_56 - .L_55)
	.align		4
.L_55:
        /*0040*/ 	.word	index@(_ZN6thrust24THRUST_300001_SM_1000_NS8cuda_cub4core6detail20_kernel_agent_vshmemINS1_16__set_operations10SetOpAgentINS0_12zip_iteratorIN4cuda3std3__45tupleIJNS0_6detail15normal_iteratorINS0_10device_ptrIiEEEENS7_INSB_IJSG_SG_EEEEEEEEEENS7_INSB_IJSG_NS0_17constant_iteratorINSB_IJiiEEENS0_11use_defaultESN_EEEEEEEPNSB_IJiSM_EEESS_NS7_INSB_IJSG_25transform_output_iteratorISG_10MultiplierEEEEEESS_iNSC_13compare_firstINSA_4lessIiEEEENS5_23serial_set_intersectionENSA_17integral_constantIbLb0EEEEEJSK_SQ_SS_SS_iiSX_SS_S11_S12_PNSA_4pairIiiEEPmN3cub18CUB_300001_SM_100013ScanTileStateIiLb1EEEEEEvPcDpT0_)
        /*0044*/ 	.word	0x00000000


	//----- nvinfo : EIATTR_REGCOUNT
	.align		4
.L_56:
        /*0048*/ 	.byte	0x04, 0x2f
        /*004a*/ 	.short	(.L_58 - .L_57)
	.align		4
.L_57:
        /*004c*/ 	.word	index@(_ZN6thrust24THRUST_300001_SM_1000_NS8cuda_cub4core6detail13_kernel_agentINS1_16__set_operations9InitAgentIN3cub18CUB_300001_SM_100013ScanTileStateIlLb1EEElEEJSA_lEEEvDpT0_)
        /*0050*/ 	.word	0x0000000a


	//----- nvinfo : EIATTR_FRAME_SIZE
	.align		4
.L_58:
        /*0054*/ 	.byte	0x04, 0x11
        /*0056*/ 	.short	(.L_60 - .L_59)
	.align		4
.L_59:
        /*0058*/ 	.word	index@(_ZN6thrust24THRUST_300001_SM_1000_NS8cuda_cub4core6detail13_kernel_agentINS1_16__set_operations9InitAgentIN3cub18CUB_300001_SM_100013ScanTileStateIlLb1EEElEEJSA_lEEEvDpT0_)
        /*005c*/ 	.word	0x00000000


	//----- nvinfo : EIATTR_REGCOUNT
	.align		4
.L_60:
        /*0060*/ 	.byte	0x04, 0x2f
        /*0062*/ 	.short	(.L_62 - .L_61)
	.align		4
.L_61:
        /*0064*/ 	.word	index@(_ZN6thrust24THRUST_300001_SM_1000_NS8cuda_cub4core6detail13_kernel_agentINS1_16__set_operations14PartitionAgentINS0_12zip_iteratorIN4cuda3std3__45tupleIJNS0_6detail15normal_iteratorINS0_10device_ptrIiEEEENS7_INSB_IJSG_SG_EEEEEEEEEENS7_INSB_IJSG_NS0_17constant_iteratorINSB_IJiiEEENS0_11use_defaultESN_EEEEEEElNSC_13compare_firstINSA_4lessIiEEEEEEJSK_SQ_lllPNSA_4pairIllEESU_iEEEvDpT0_)
        /*0068*/ 	.word	0x0000001d


	//----- nvinfo : EIATTR_FRAME_SIZE
	.align		4
.L_62:
        /*006c*/ 	.byte	0x04, 0x11
        /*006e*/ 	.short	(.L_64 - .L_63)
	.align		4
.L_63:
        /*0070*/ 	.word	index@(_ZN6thrust24THRUST_300001_SM_1000_NS8cuda_cub4core6detail13_kernel_agentINS1_16__set_operations14PartitionAgentINS0_12zip_iteratorIN4cuda3std3__45tupleIJNS0_6detail15normal_iteratorINS0_10device_ptrIiEEEENS7_INSB_IJSG_SG_EEEEEEEEEENS7_INSB_IJSG_NS0_17constant_iteratorINSB_IJiiEEENS0_11use_defaultESN_EEEEEEElNSC_13compare_firstINSA_4lessIiEEEEEEJSK_SQ_lllPNSA_4pairIllEESU_iEEEvDpT0_)
        /*0074*/ 	.word	0x00000000


	//----- nvinfo : EIATTR_REGCOUNT
	.align		4
.L_64:
        /*0078*/ 	.byte	0x04, 0x2f
        /*007a*/ 	.short	(.L_66 - .L_65)
	.align		4
.L_65:
        /*007c*/ 	.word	index@(_ZN6thrust24THRUST_300001_SM_1000_NS8cuda_cub4core6detail20_kernel_agent_vshmemINS1_16__set_operations10SetOpAgentINS0_12zip_iteratorIN4cuda3std3__45tupleIJNS0_6detail15normal_iteratorINS0_10device_ptrIiEEEENS7_INSB_IJSG_SG_EEEEEEEEEENS7_INSB_IJSG_NS0_17constant_iteratorINSB_IJiiEEENS0_11use_defaultESN_EEEEEEEPNSB_IJiSM_EEESS_NS7_INSB_IJSG_25transform_output_iteratorISG_10MultiplierEEEEEESS_lNSC_13compare_firstINSA_4lessIiEEEENS5_23serial_set_intersectionENSA_17integral_constantIbLb0EEEEEJSK_SQ_SS_SS_llSX_SS_S11_S12_PNSA_4pairIllEEPmN3cub18CUB_300001_SM_100013ScanTileStateIlLb1EEEEEEvPcDpT0_)
        /*0080*/ 	.word	0x00000040


	//----- nvinfo : EIATTR_FRAME_SIZE
	.align		4
.L_66:
        /*0084*/ 	.byte	0x04, 0x11
        /*0086*/ 	.short	(.L_68 - .L_67)
	.align		4
.L_67:
        /*0088*/ 	.word	index@(_ZN6thrust24THRUST_300001_SM_1000_NS8cuda_cub4core6detail20_kernel_agent_vshmemINS1_16__set_operations10SetOpAgentINS0_12zip_iteratorIN4cuda3std3__45tupleIJNS0_6detail15normal_iteratorINS0_10device_ptrIiEEEENS7_INSB_IJSG_SG_EEEEEEEEEENS7_INSB_IJSG_NS0_17constant_iteratorINSB_IJiiEEENS0_11use_defaultESN_EEEEEEEPNSB_IJiSM_EEESS_NS7_INSB_IJSG_25transform_output_iteratorISG_10MultiplierEEEEEESS_lNSC_13compare_firstINSA_4lessIiEEEENS5_23serial_set_intersectionENSA_17integral_constantIbLb0EEEEEJSK_SQ_SS_SS_llSX_SS_S11_S12_PNSA_4pairIllEEPmN3cub18CUB_300001_SM_100013ScanTileStateIlLb1EEEEEEvPcDpT0_)
        /*008c*/ 	.word	0x00000000


	//----- nvinfo : EIATTR_REGCOUNT
	.align		4
.L_68:
        /*0090*/ 	.byte	0x04, 0x2f
        /*0092*/ 	.short	(.L_70 - .L_69)
	.align		4
.L_69:
        /*0094*/ 	.word	index@(_ZN3cub18CUB_300001_SM_10006detail11EmptyKernelIvEEvv)
        /*0098*/ 	.word	0x00000004


	//----- nvinfo : EIATTR_FRAME_SIZE
	.align		4
.L_70:
        /*009c*/ 	.byte	0x04, 0x11
        /*009e*/ 	.short	(.L_72 - .L_71)
	.align		4
.L_71:
        /*00a0*/ 	.word	index@(_ZN3cub18CUB_300001_SM_10006detail11EmptyKernelIvEEvv)
        /*00a4*/ 	.word	0x00000000


	//----- nvinfo : EIATTR_REGCOUNT
	.align		4
.L_72:
        /*00a8*/ 	.byte	0x04, 0x2f
        /*00aa*/ 	.short	(.L_74 - .L_73)
	.align		4
.L_73:
        /*00ac*/ 	.word	index@(_ZN3cub18CUB_300001_SM_10006detail8for_each13static_kernelINS2_12policy_hub_t12policy_500_tEmN6thrust24THRUST_300001_SM_1000_NS8cuda_cub20__uninitialized_fill7functorINS7_10device_ptrIiEEiEEEEvT0_T1_)
        /*00b0*/ 	.word	0x00000008


	//----- nvinfo : EIATTR_FRAME_SIZE
	.align		4
.L_74:
        /*00b4*/ 	.byte	0x04, 0x11
        /*00b6*/ 	.short	(.L_76 - .L_75)
	.align		4
.L_75:
        /*00b8*/ 	.word	index@(_ZN3cub18CUB_300001_SM_10006detail8for_each13static_kernelINS2_12policy_hub_t12policy_500_tEmN6thrust24THRUST_300001_SM_1000_NS8cuda_cub20__uninitialized_fill7functorINS7_10device_ptrIiEEiEEEEvT0_T1_)
        /*00bc*/ 	.word	0x00000000


	//----- nvinfo : EIATTR_REGCOUNT
	.align		4
.L_76:
        /*00c0*/ 	.byte	0x04, 0x2f
        /*00c2*/ 	.short	(.L_78 - .L_77)
	.align		4
.L_77:
        /*00c4*/ 	.word	index@(_ZN3cub18CUB_300001_SM_10006detail8for_each13static_kernelINS2_12policy_hub_t12policy_500_tElN6thrust24THRUST_300001_SM_1000_NS8cuda_cub20__uninitialized_copy7functorINS7_6detail15normal_iteratorINS7_10device_ptrIKiEEEENS7_7pointerIiNS8_3tagENS7_11use_defaultESJ_EEEEEEvT0_T1_)
        /*00c8*/ 	.word	0x0000000c


	//----- nvinfo : EIATTR_FRAME_SIZE
	.align		4
.L_78:
        /*00cc*/ 	.byte	0x04, 0x11
        /*00ce*/ 	.short	(.L_80 - .L_79)
	.align		4
.L_79:
        /*00d0*/ 	.word	index@(_ZN3cub18CUB_300001_SM_10006detail8for_each13static_kernelINS2_12policy_hub_t12policy_500_tElN6thrust24THRUST_300001_SM_1000_NS8cuda_cub20__uninitialized_copy7functorINS7_6detail15normal_iteratorINS7_10device_ptrIKiEEEENS7_7pointerIiNS8_3tagENS7_11use_defaultESJ_EEEEEEvT0_T1_)
        /*00d4*/ 	.word	0x00000000


	//----- nvinfo : EIATTR_MIN_STACK_SIZE
	.align		4
.L_80:
        /*00d8*/ 	.byte	0x04, 0x12
        /*00da*/ 	.short	(.L_82 - .L_81)
	.align		4
.L_81:
        /*00dc*/ 	.word	index@(_ZN3cub18CUB_300001_SM_10006detail8for_each13static_kernelINS2_12policy_hub_t12policy_500_tElN6thrust24THRUST_300001_SM_1000_NS8cuda_cub20__uninitialized_copy7functorINS7_6detail15normal_iteratorINS7_10device_ptrIKiEEEENS7_7pointerIiNS8_3tagENS7_11use_defaultESJ_EEEEEEvT0_T1_)
        /*00e0*/ 	.word	0x00000000


	//----- nvinfo : EIATTR_MIN_STACK_SIZE
	.align		4
.L_82:
        /*00e4*/ 	.byte	0x04, 0x12
        /*00e6*/ 	.short	(.L_84 - .L_83)
	.align		4
.L_83:
        /*00e8*/ 	.word	index@(_ZN3cub18CUB_300001_SM_10006detail8for_each13static_kernelINS2_12policy_hub_t12policy_500_tEmN6thrust24THRUST_300001_SM_1000_NS8cuda_cub20__uninitialized_fill7functorINS7_10device_ptrIiEEiEEEEvT0_T1_)
        /*00ec*/ 	.word	0x00000000


	//----- nvinfo : EIATTR_MIN_STACK_SIZE
	.align		4
.L_84:
        /*00f0*/ 	.byte	0x04, 0x12
        /*00f2*/ 	.short	(.L_86 - .L_85)
	.align		4
.L_85:
        /*00f4*/ 	.word	index@(_ZN3cub18CUB_300001_SM_10006detail11EmptyKernelIvEEvv)
        /*00f8*/ 	.word	0x00000000


	//----- nvinfo : EIATTR_MIN_STACK_SIZE
	.align		4
.L_86:
        /*00fc*/ 	.byte	0x04, 0x12
        /*00fe*/ 	.short	(.L_88 - .L_87)
	.align		4
.L_87:
        /*0100*/ 	.word	index@(_ZN6thrust24THRUST_300001_SM_1000_NS8cuda_cub4core6detail20_kernel_agent_vshmemINS1_16__set_operations10SetOpAgentINS0_12zip_iteratorIN4cuda3std3__45tupleIJNS0_6detail15normal_iteratorINS0_10device_ptrIiEEEENS7_INSB_IJSG_SG_EEEEEEEEEENS7_INSB_IJSG_NS0_17constant_iteratorINSB_IJiiEEENS0_11use_defaultESN_EEEEEEEPNSB_IJiSM_EEESS_NS7_INSB_IJSG_25transform_output_iteratorISG_10MultiplierEEEEEESS_lNSC_13compare_firstINSA_4lessIiEEEENS5_23serial_set_intersectionENSA_17integral_constantIbLb0EEEEEJSK_SQ_SS_SS_llSX_SS_S11_S12_PNSA_4pairIllEEPmN3cub18CUB_300001_SM_100013ScanTileStateIlLb1EEEEEEvPcDpT0_)
        /*0104*/ 	.word	0x00000000


	//----- nvinfo : EIATTR_MIN_STACK_SIZE
	.align		4
.L_88:
        /*0108*/ 	.byte	0x04, 0x12
        /*010a*/ 	.short	(.L_90 - .L_89)
	.align		4
.L_89:
        /*010c*/ 	.word	index@(_ZN6thrust24THRUST_300001_SM_1000_NS8cuda_cub4core6detail13_kernel_agentINS1_16__set_operations14PartitionAgentINS0_12zip_iteratorIN4cuda3std3__45tupleIJNS0_6detail15normal_iteratorINS0_10device_ptrIiEEEENS7_INSB_IJSG_SG_EEEEEEEEEENS7_INSB_IJSG_NS0_17constant_iteratorINSB_IJiiEEENS0_11use_defaultESN_EEEEEEElNSC_13compare_firstINSA_4lessIiEEEEEEJSK_SQ_lllPNSA_4pairIllEESU_iEEEvDpT0_)
        /*0110*/ 	.word	0x00000000


	//----- nvinfo : EIATTR_MIN_STACK_SIZE
	.align		4
.L_90:
        /*0114*/ 	.byte	0x04, 0x12
        /*0116*/ 	.short	(.L_92 - .L_91)
	.align		4
.L_91:
        /*0118*/ 	.word	index@(_ZN6thrust24THRUST_300001_SM_1000_NS8cuda_cub4core6detail13_kernel_agentINS1_16__set_operations9InitAgentIN3cub18CUB_300001_SM_100013ScanTileStateIlLb1EEElEEJSA_lEEEvDpT0_)
        /*011c*/ 	.word	0x00000000


	//----- nvinfo : EIATTR_MIN_STACK_SIZE
	.align		4
.L_92:
        /*0120*/ 	.byte	0x04, 0x12
        /*0122*/ 	.short	(.L_94 - .L_93)
	.align		4
.L_93:
        /*0124*/ 	.word	index@(_ZN6thrust24THRUST_300001_SM_1000_NS8cuda_cub4core6detail20_kernel_agent_vshmemINS1_16__set_operations10SetOpAgentINS0_12zip_iteratorIN4cuda3std3__45tupleIJNS0_6detail15normal_iteratorINS0_10device_ptrIiEEEENS7_INSB_IJSG_SG_EEEEEEEEEENS7_INSB_IJSG_NS0_17constant_iteratorINSB_IJiiEEENS0_11use_defaultESN_EEEEEEEPNSB_IJiSM_EEESS_NS7_INSB_IJSG_25transform_output_iteratorISG_10MultiplierEEEEEESS_iNSC_13compare_firstINSA_4lessIiEEEENS5_23serial_set_intersectionENSA_17integral_constantIbLb0EEEEEJSK_SQ_SS_SS_iiSX_SS_S11_S12_PNSA_4pairIiiEEPmN3cub18CUB_300001_SM_100013ScanTileStateIiLb1EEEEEEvPcDpT0_)
        /*0128*/ 	.word	0x00000000


	//----- nvinfo : EIATTR_MIN_STACK_SIZE
	.align		4
.L_94:
        /*012c*/ 	.byte	0x04, 0x12
        /*012e*/ 	.short	(.L_96 - .L_95)
	.align		4
.L_95:
        /*0130*/ 	.word	index@(_ZN6thrust24THRUST_300001_SM_1000_NS8cuda_cub4core6detail13_kernel_agentINS1_16__set_operations14PartitionAgentINS0_12zip_iteratorIN4cuda3std3__45tupleIJNS0_6detail15normal_iteratorINS0_10device_ptrIiEEEENS7_INSB_IJSG_SG_EEEEEEEEEENS7_INSB_IJSG_NS0_17constant_iteratorINSB_IJiiEEENS0_11use_defaultESN_EEEEEEEiNSC_13compare_firstINSA_4lessIiEEEEEEJSK_SQ_iiiPNSA_4pairIiiEESU_iEEEvDpT0_)
        /*0134*/ 	.word	0x00000000


	//----- nvinfo : EIATTR_MIN_STACK_SIZE
	.align		4
.L_96:
        /*0138*/ 	.byte	0x04, 0x12
        /*013a*/ 	.short	(.L_98 - .L_97)
	.align		4
.L_97:
        /*013c*/ 	.word	index@(_ZN6thrust24THRUST_300001_SM_1000_NS8cuda_cub4core6detail13_kernel_agentINS1_16__set_operations9InitAgentIN3cub18CUB_300001_SM_100013ScanTileStateIiLb1EEEiEEJSA_iEEEvDpT0_)
        /*0140*/ 	.word	0x00000000
.L_98:


//--------------------- .nv.compat                --------------------------
	.section	.nv.compat,"",@"SHT_CUDA_COMPAT_INFO"
	.align	4
        /*0000*/ 	.byte	0x02, 0x09, 0x00, 0x00, 0x02, 0x02, 0x01, 0x00, 0x02, 0x05, 0x05, 0x00, 0x03, 0x07, 0x01, 0x01
        /*0010*/ 	.byte	0x02, 0x03, 0x00, 0x00, 0x02, 0x06, 0x01, 0x00, 0x04, 0x0b, 0x08, 0x00, 0x09, 0x00, 0x00, 0x00
        /*0020*/ 	.byte	0x00, 0x00, 0x00, 0x00


//--------------------- .nv.info._ZN3cub18CUB_300001_SM_10006detail8for_each13static_kernelINS2_12policy_hub_t12policy_500_tElN6thrust24THRUST_300001_SM_1000_NS8cuda_cub20__uninitialized_copy7functorINS7_6detail15normal_iteratorINS7_10device_ptrIKiEEEENS7_7pointerIiNS8_3tagENS7_11use_defaultESJ_EEEEEEvT0_T1_ --------------------------
	.section	.nv.info._ZN3cub18CUB_300001_SM_10006detail8for_each13static_kernelINS2_12policy_hub_t12policy_500_tElN6thrust24THRUST_300001_SM_1000_NS8cuda_cub20__uninitialized_copy7functorINS7_6detail15normal_iteratorINS7_10device_ptrIKiEEEENS7_7pointerIiNS8_3tagENS7_11use_defaultESJ_EEEEEEvT0_T1_,"",@"SHT_CUDA_INFO"
	.sectionflags	@""
	.align	4


	//----- nvinfo : EIATTR_CUDA_API_VERSION
	.align		4
        /*0000*/ 	.byte	0x04, 0x37
        /*0002*/ 	.short	(.L_100 - .L_99)
.L_99:
        /*0004*/ 	.word	0x00000082


	//----- nvinfo : EIATTR_KPARAM_INFO
	.align		4
.L_100:
        /*0008*/ 	.byte	0x04, 0x17
        /*000a*/ 	.short	(.L_102 - .L_101)
.L_101:
        /*000c*/ 	.word	0x00000000
        /*0010*/ 	.short	0x0001
        /*0012*/ 	.short	0x0008
        /*0014*/ 	.byte	0x00, 0xf0, 0x41, 0x00


	//----- nvinfo : EIATTR_KPARAM_INFO
	.align		4
.L_102:
        /*0018*/ 	.byte	0x04, 0x17
        /*001a*/ 	.short	(.L_104 - .L_103)
.L_103:
        /*001c*/ 	.word	0x00000000
        /*0020*/ 	.short	0x0000
        /*0022*/ 	.short	0x0000
        /*0024*/ 	.byte	0x00, 0xf0, 0x21, 0x00


	//----- nvinfo : EIATTR_SPARSE_MMA_MASK
	.align		4
.L_104:
        /*0028*/ 	.byte	0x03, 0x50
        /*002a*/ 	.short	0x0000


	//----- nvinfo : EIATTR_MAXREG_COUNT
	.align		4
        /*002c*/ 	.byte	0x03, 0x1b
        /*002e*/ 	.short	0x00ff


	//----- nvinfo : EIATTR_MERCURY_ISA_VERSION
	.align		4
        /*0030*/ 	.byte	0x03, 0x5f
        /*0032*/ 	.short	0x0101


	//----- nvinfo : EIATTR_VRC_CTA_INIT_COUNT
	.align		4
        /*0034*/ 	.byte	0x02, 0x4a
	.zero		1
	.zero		1


	//----- nvinfo : EIATTR_EXIT_INSTR_OFFSETS
	.align		4
        /*0038*/ 	.byte	0x04, 0x1c
        /*003a*/ 	.short	(.L_106 - .L_105)


	//   ....[0]....
.L_105:
        /*003c*/ 	.word	0x00000190


	//   ....[1]....
        /*0040*/ 	.word	0x00000320


	//   ....[2]....
        /*0044*/ 	.word	0x000003f0


	//----- nvinfo : EIATTR_MAX_THREADS
	.align		4
.L_106:
        /*0048*/ 	.byte	0x04, 0x05
        /*004a*/ 	.short	(.L_108 - .L_107)
.L_107:
        /*004c*/ 	.word	0x00000100
        /*0050*/ 	.word	0x00000001
        /*0054*/ 	.word	0x00000001


	//----- nvinfo : EIATTR_CRS_STACK_SIZE
	.align		4
.L_108:
        /*0058*/ 	.byte	0x04, 0x1e
        /*005a*/ 	.short	(.L_110 - .L_109)
.L_109:
        /*005c*/ 	.word	0x00000000


	//----- nvinfo : EIATTR_CBANK_PARAM_SIZE
	.align		4
.L_110:
        /*0060*/ 	.byte	0x03, 0x19
        /*0062*/ 	.short	0x0018


	//----- nvinfo : EIATTR_PARAM_CBANK
	.align		4
        /*0064*/ 	.byte	0x04, 0x0a
        /*0066*/ 	.short	(.L_112 - .L_111)
	.align		4
.L_111:
        /*0068*/ 	.word	index@(.nv.constant0._ZN3cub18CUB_300001_SM_10006detail8for_each13static_kernelINS2_12policy_hub_t12policy_500_tElN6thrust24THRUST_300001_SM_1000_NS8cuda_cub20__uninitialized_copy7functorINS7_6detail15normal_iteratorINS7_10device_ptrIKiEEEENS7_7pointerIiNS8_3tagENS7_11use_defaultESJ_EEEEEEvT0_T1_)
        /*006c*/ 	.short	0x0380
        /*006e*/ 	.short	0x0018


	//----- nvinfo : EIATTR_SW_WAR
	.align		4
.L_112:
        /*0070*/ 	.byte	0x04, 0x36
        /*0072*/ 	.short	(.L_114 - .L_113)
.L_113:
        /*0074*/ 	.word	0x00000008
.L_114:


//--------------------- .nv.info._ZN3cub18CUB_300001_SM_10006detail8for_each13static_kernelINS2_12policy_hub_t12policy_500_tEmN6thrust24THRUST_300001_SM_1000_NS8cuda_cub20__uninitialized_fill7functorINS7_10device_ptrIiEEiEEEEvT0_T1_ --------------------------
	.section	.nv.info._ZN3cub18CUB_300001_SM_10006detail8for_each13static_kernelINS2_12policy_hub_t12policy_500_tEmN6thrust24THRUST_300001_SM_1000_NS8cuda_cub20__uninitialized_fill7functorINS7_10device_ptrIiEEiEEEEvT0_T1_,"",@"SHT_CUDA_INFO"
	.sectionflags	@""
	.align	4


	//----- nvinfo : EIATTR_CUDA_API_VERSION
	.align		4
        /*0000*/ 	.byte	0x04, 0x37
        /*0002*/ 	.short	(.L_116 - .L_115)
.L_115:
        /*0004*/ 	.word	0x00000082


	//----- nvinfo : EIATTR_KPARAM_INFO
	.align		4
.L_116:
        /*0008*/ 	.byte	0x04, 0x17
        /*000a*/ 	.short	(.L_118 - .L_117)
.L_117:
        /*000c*/ 	.word	0x00000000
        /*0010*/ 	.short	0x0001
        /*0012*/ 	.short	0x0008
        /*0014*/ 	.byte	0x00, 0xf0, 0x41, 0x00


	//----- nvinfo : EIATTR_KPARAM_INFO
	.align		4
.L_118:
        /*0018*/ 	.byte	0x04, 0x17
        /*001a*/ 	.short	(.L_120 - .L_119)
.L_119:
        /*001c*/ 	.word	0x00000000
        /*0020*/ 	.short	0x0000
        /*0022*/ 	.short	0x0000
        /*0024*/ 	.byte	0x00, 0xf0, 0x21, 0x00


	//----- nvinfo : EIATTR_SPARSE_MMA_MASK
	.align		4
.L_120:
        /*0028*/ 	.byte	0x03, 0x50
        /*002a*/ 	.short	0x0000


	//----- nvinfo : EIATTR_MAXREG_COUNT
	.align		4
        /*002c*/ 	.byte	0x03, 0x1b
        /*002e*/ 	.short	0x00ff


	//----- nvinfo : EIATTR_MERCURY_ISA_VERSION
	.align		4
        /*0030*/ 	.byte	0x03, 0x5f
        /*0032*/ 	.short	0x0101


	//----- nvinfo : EIATTR_VRC_CTA_INIT_COUNT
	.align		4
        /*0034*/ 	.byte	0x02, 0x4a
	.zero		1
	.zero		1


	//----- nvinfo : EIATTR_EXIT_INSTR_OFFSETS
	.align		4
        /*0038*/ 	.byte	0x04, 0x1c
        /*003a*/ 	.short	(.L_122 - .L_121)


	//   ....[0]....
.L_121:
        /*003c*/ 	.word	0x00000130


	//   ....[1]....
        /*0040*/ 	.word	0x00000230


	//   ....[2]....
        /*0044*/ 	.word	0x00000260


	//----- nvinfo : EIATTR_MAX_THREADS
	.align		4
.L_122:
        /*0048*/ 	.byte	0x04, 0x05
        /*004a*/ 	.short	(.L_124 - .L_123)
.L_123:
        /*004c*/ 	.word	0x00000100
        /*0050*/ 	.word	0x00000001
        /*0054*/ 	.word	0x00000001


	//----- nvinfo : EIATTR_CBANK_PARAM_SIZE
	.align		4
.L_124:
        /*0058*/ 	.byte	0x03, 0x19
        /*005a*/ 	.short	0x0018


	//----- nvinfo : EIATTR_PARAM_CBANK
	.align		4
        /*005c*/ 	.byte	0x04, 0x0a
        /*005e*/ 	.short	(.L_126 - .L_125)
	.align		4
.L_125:
        /*0060*/ 	.word	index@(.nv.constant0._ZN3cub18CUB_300001_SM_10006detail8for_each13static_kernelINS2_12policy_hub_t12policy_500_tEmN6thrust24THRUST_300001_SM_1000_NS8cuda_cub20__uninitialized_fill7functorINS7_10device_ptrIiEEiEEEEvT0_T1_)
        /*0064*/ 	.short	0x0380
        /*0066*/ 	.short	0x0018


	//----- nvinfo : EIATTR_SW_WAR
	.align		4
.L_126:
        /*0068*/ 	.byte	0x04, 0x36
        /*006a*/ 	.short	(.L_128 - .L_127)
.L_127:
        /*006c*/ 	.word	0x00000008
.L_128:


//--------------------- .nv.info._ZN3cub18CUB_300001_SM_10006detail11EmptyKernelIvEEvv --------------------------
	.section	.nv.info._ZN3cub18CUB_300001_SM_10006detail11EmptyKernelIvEEvv,"",@"SHT_CUDA_INFO"
	.sectionflags	@""
	.align	4


	//----- nvinfo : EIATTR_CUDA_API_VERSION
	.align		4
        /*0000*/ 	.byte	0x04, 0x37
        /*0002*/ 	.short	(.L_130 - .L_129)
.L_129:
        /*0004*/ 	.word	0x00000082


	//----- nvinfo : EIATTR_SPARSE_MMA_MASK
	.align		4
.L_130:
        /*0008*/ 	.byte	0x03, 0x50
        /*000a*/ 	.short	0x0000


	//----- nvinfo : EIATTR_MAXREG_COUNT
	.align		4
        /*000c*/ 	.byte	0x03, 0x1b
        /*000e*/ 	.short	0x00ff


	//----- nvinfo : EIATTR_MERCURY_ISA_VERSION
	.align		4
        /*0010*/ 	.byte	0x03, 0x5f
        /*0012*/ 	.short	0x0101


	//----- nvinfo : EIATTR_VRC_CTA_INIT_COUNT
	.align		4
        /*0014*/ 	.byte	0x02, 0x4a
	.zero		1
	.zero		1


	//----- nvinfo : EIATTR_EXIT_INSTR_OFFSETS
	.align		4
        /*0018*/ 	.byte	0x04, 0x1c
        /*001a*/ 	.short	(.L_132 - .L_131)


	//   ....[0]....
.L_131:
        /*001c*/ 	.word	0x00000010


	//----- nvinfo : EIATTR_SW_WAR
	.align		4
.L_132:
        /*0020*/ 	.byte	0x04, 0x36
        /*0022*/ 	.short	(.L_134 - .L_133)
.L_133:
        /*0024*/ 	.word	0x00000008
.L_134:


//--------------------- .nv.info._ZN6thrust24THRUST_300001_SM_1000_NS8cuda_cub4core6detail20_kernel_agent_vshmemINS1_16__set_operations10SetOpAgentINS0_12zip_iteratorIN4cuda3std3__45tupleIJNS0_6detail15normal_iteratorINS0_10device_ptrIiEEEENS7_INSB_IJSG_SG_EEEEEEEEEENS7_INSB_IJSG_NS0_17constant_iteratorINSB_IJiiEEENS0_11use_defaultESN_EEEEEEEPNSB_IJiSM_EEESS_NS7_INSB_IJSG_25transform_output_iteratorISG_10MultiplierEEEEEESS_lNSC_13compare_firstINSA_4lessIiEEEENS5_23serial_set_intersectionENSA_17integral_constantIbLb0EEEEEJSK_SQ_SS_SS_llSX_SS_S11_S12_PNSA_4pairIllEEPmN3cub18CUB_300001_SM_100013ScanTileStateIlLb1EEEEEEvPcDpT0_ --------------------------
	.section	.nv.info._ZN6thrust24THRUST_300001_SM_1000_NS8cuda_cub4core6detail20_kernel_agent_vshmemINS1_16__set_operations10SetOpAgentINS0_12zip_iteratorIN4cuda3std3__45tupleIJNS0_6detail15normal_iteratorINS0_10device_ptrIiEEEENS7_INSB_IJSG_SG_EEEEEEEEEENS7_INSB_IJSG_NS0_17constant_iteratorINSB_IJiiEEENS0_11use_defaultESN_EEEEEEEPNSB_IJiSM_EEESS_NS7_INSB_IJSG_25transform_output_iteratorISG_10MultiplierEEEEEESS_lNSC_13compare_firstINSA_4lessIiEEEENS5_23serial_set_intersectionENSA_17integral_constantIbLb0EEEEEJSK_SQ_SS_SS_llSX_SS_S11_S12_PNSA_4pairIllEEPmN3cub18CUB_300001_SM_100013ScanTileStateIlLb1EEEEEEvPcDpT0_,"",@"SHT_CUDA_INFO"
	.sectionflags	@""
	.align	4


	//----- nvinfo : EIATTR_CUDA_API_VERSION
	.align		4
        /*0000*/ 	.byte	0x04, 0x37
        /*0002*/ 	.short	(.L_136 - .L_135)
.L_135:
        /*0004*/ 	.word	0x00000082


	//----- nvinfo : EIATTR_KPARAM_INFO
	.align		4
.L_136:
        /*0008*/ 	.byte	0x04, 0x17
        /*000a*/ 	.short	(.L_138 - .L_137)
.L_137:
        /*000c*/ 	.word	0x00000000
        /*0010*/ 	.short	0x000d
        /*0012*/ 	.short	0x0090
        /*0014*/ 	.byte	0x00, 0xf0, 0x21, 0x00


	//----- nvinfo : EIATTR_KPARAM_INFO
	.align		4
.L_138:
        /*0018*/ 	.byte	0x04, 0x17
        /*001a*/ 	.short	(.L_140 - .L_139)
.L_139:
        /*001c*/ 	.word	0x00000000
        /*0020*/ 	.short	0x000c
        /*0022*/ 	.short	0x0088
        /*0024*/ 	.byte	0x00, 0xf5, 0x21, 0x00


	//----- nvinfo : EIATTR_KPARAM_INFO
	.align		4
.L_140:
        /*0028*/ 	.byte	0x04, 0x17
        /*002a*/ 	.short	(.L_142 - .L_141)
.L_141:
        /*002c*/ 	.word	0x00000000
        /*0030*/ 	.short	0x000b
        /*0032*/ 	.short	0x0080
        /*0034*/ 	.byte	0x00, 0xf5, 0x21, 0x00


	//----- nvinfo : EIATTR_KPARAM_INFO
	.align		4
.L_142:
        /*0038*/ 	.byte	0x04, 0x17
        /*003a*/ 	.short	(.L_144 - .L_143)
.L_143:
        /*003c*/ 	.word	0x00000000
        /*0040*/ 	.short	0x000a
        /*0042*/ 	.short	0x0079
        /*0044*/ 	.byte	0x00, 0xf0, 0x05, 0x00


	//----- nvinfo : EIATTR_KPARAM_INFO
	.align		4
.L_144:
        /*0048*/ 	.byte	0x04, 0x17
        /*004a*/ 	.short	(.L_146 - .L_145)
.L_145:
        /*004c*/ 	.word	0x00000000
        /*0050*/ 	.short	0x0009
        /*0052*/ 	.short	0x0078
        /*0054*/ 	.byte	0x00, 0xf0, 0x05, 0x00


	//----- nvinfo : EIATTR_KPARAM_INFO
	.align		4
.L_146:
        /*0058*/ 	.byte	0x04, 0x17
        /*005a*/ 	.short	(.L_148 - .L_147)
.L_147:
        /*005c*/ 	.word	0x00000000
        /*0060*/ 	.short	0x0008
        /*0062*/ 	.short	0x0070
        /*0064*/ 	.byte	0x00, 0xf5, 0x21, 0x00


	//----- nvinfo : EIATTR_KPARAM_INFO
	.align		4
.L_148:
        /*0068*/ 	.byte	0x04, 0x17
        /*006a*/ 	.short	(.L_150 - .L_149)
.L_149:
        /*006c*/ 	.word	0x00000000
        /*0070*/ 	.short	0x0007
        /*0072*/ 	.short	0x0058
        /*0074*/ 	.byte	0x00, 0xf0, 0x61, 0x00


	//----- nvinfo : EIATTR_KPARAM_INFO
	.align		4
.L_150:
        /*0078*/ 	.byte	0x04, 0x17
        /*007a*/ 	.short	(.L_152 - .L_151)
.L_151:
        /*007c*/ 	.word	0x00000000
        /*0080*/ 	.short	0x0006
        /*0082*/ 	.short	0x0050
        /*0084*/ 	.byte	0x00, 0xf0, 0x21, 0x00


	//----- nvinfo : EIATTR_KPARAM_INFO
	.align		4
.L_152:
        /*0088*/ 	.byte	0x04, 0x17
        /*008a*/ 	.short	(.L_154 - .L_153)
.L_153:
        /*008c*/ 	.word	0x00000000
        /*0090*/ 	.short	0x0005
        /*0092*/ 	.short	0x0048
        /*0094*/ 	.byte	0x00, 0xf0, 0x21, 0x00


	//----- nvinfo : EIATTR_KPARAM_INFO
	.align		4
.L_154:
        /*0098*/ 	.byte	0x04, 0x17
        /*009a*/ 	.short	(.L_156 - .L_155)
.L_155:
        /*009c*/ 	.word	0x00000000
        /*00a0*/ 	.short	0x0004
        /*00a2*/ 	.short	0x0040
        /*00a4*/ 	.byte	0x00, 0xf5, 0x21, 0x00


	//----- nvinfo : EIATTR_KPARAM_INFO
	.align		4
.L_156:
        /*00a8*/ 	.byte	0x04, 0x17
        /*00aa*/ 	.short	(.L_158 - .L_157)
.L_157:
        /*00ac*/ 	.word	0x00000000
        /*00b0*/ 	.short	0x0003
        /*00b2*/ 	.short	0x0038
        /*00b4*/ 	.byte	0x00, 0xf5, 0x21, 0x00


	//----- nvinfo : EIATTR_KPARAM_INFO
	.align		4
.L_158:
        /*00b8*/ 	.byte	0x04, 0x17
        /*00ba*/ 	.short	(.L_160 - .L_159)
.L_159:
        /*00bc*/ 	.word	0x00000000
        /*00c0*/ 	.short	0x0002
        /*00c2*/ 	.short	0x0020
        /*00c4*/ 	.byte	0x00, 0xf0, 0x61, 0x00


	//----- nvinfo : EIATTR_KPARAM_INFO
	.align		4
.L_160:
        /*00c8*/ 	.byte	0x04, 0x17
        /*00ca*/ 	.short	(.L_162 - .L_161)
.L_161:
        /*00cc*/ 	.word	0x00000000
        /*00d0*/ 	.short	0x0001
        /*00d2*/ 	.short	0x0008
        /*00d4*/ 	.byte	0x00, 0xf0, 0x61, 0x00


	//----- nvinfo : EIATTR_KPARAM_INFO
	.align		4
.L_162:
        /*00d8*/ 	.byte	0x04, 0x17
        /*00da*/ 	.short	(.L_164 - .L_163)
.L_163:
        /*00dc*/ 	.word	0x00000000
        /*00e0*/ 	.short	0x0000
        /*00e2*/ 	.short	0x0000
        /*00e4*/ 	.byte	0x00, 0xf5, 0x21, 0x00


	//----- nvinfo : EIATTR_SPARSE_MMA_MASK
	.align		4
.L_164:
        /*00e8*/ 	.byte	0x03, 0x50
        /*00ea*/ 	.short	0x0000


	//----- nvinfo : EIATTR_MAXREG_COUNT
	.align		4
        /*00ec*/ 	.byte	0x03, 0x1b
        /*00ee*/ 	.short	0x0080


	//----- nvinfo : EIATTR_NUM_BARRIERS
	.align		4
        /*00f0*/ 	.byte	0x02, 0x4c
        /*00f2*/ 	.byte	0x01
	.zero		1


	//----- nvinfo : EIATTR_MERCURY_ISA_VERSION
	.align		4
        /*00f4*/ 	.byte	0x03, 0x5f
        /*00f6*/ 	.short	0x0101


	//----- nvinfo : EIATTR_COOP_GROUP_MASK_REGIDS
	.align		4
        /*00f8*/ 	.byte	0x04, 0x29
        /*00fa*/ 	.short	(.L_166 - .L_165)


	//   ....[0]....
.L_165:
        /*00fc*/ 	.word	0xffffffff


	//   ....[1]....
        /*0100*/ 	.word	0xffffffff


	//   ....[2]....
        /*0104*/ 	.word	0xffffffff


	//   ....[3]....
        /*0108*/ 	.word	0xffffffff


	//   ....[4]....
        /*010c*/ 	.word	0xffffffff


	//   ....[5]....
        /*0110*/ 	.word	0xffffffff


	//   ....[6]....
        /*0114*/ 	.word	0xffffffff


	//   ....[7]....
        /*0118*/ 	.word	0xffffffff


	//   ....[8]....
        /*011c*/ 	.word	0xffffffff


	//   ....[9]....
        /*0120*/ 	.word	0xffffffff


	//   ....[10]....
        /*0124*/ 	.word	0xffffffff


	//   ....[11]....
        /*0128*/ 	.word	0xffffffff


	//   ....[12]....
        /*012c*/ 	.word	0xffffffff


	//   ....[13]....
        /*0130*/ 	.word	0xffffffff


	//   ....[14]....
        /*0134*/ 	.word	0xffffffff


	//   ....[15]....
        /*0138*/ 	.word	0xffffffff


	//   ....[16]....
        /*013c*/ 	.word	0xffffffff


	//   ....[17]....
        /*0140*/ 	.word	0xffffffff


	//   ....[18]....
        /*0144*/ 	.word	0xffffffff


	//   ....[19]....
        /*0148*/ 	.word	0xffffffff


	//   ....[20]....
        /*014c*/ 	.word	0xffffffff


	//   ....[21]....
        /*0150*/ 	.word	0xffffffff


	//   ....[22]....
        /*0154*/ 	.word	0xffffffff


	//   ....[23]....
        /*0158*/ 	.word	0xffffffff


	//   ....[24]....
        /*015c*/ 	.word	0xffffffff


	//   ....[25]....
        /*0160*/ 	.word	0xffffffff


	//   ....[26]....
        /*0164*/ 	.word	0xffffffff


	//   ....[27]....
        /*0168*/ 	.word	0xffffffff


	//   ....[28]....
        /*016c*/ 	.word	0xffffffff


	//   ....[29]....
        /*0170*/ 	.word	0xffffffff


	//   ....[30]....
        /*0174*/ 	.word	0xffffffff


	//   ....[31]....
        /*0178*/ 	.word	0xffffffff


	//   ....[32]....
        /*017c*/ 	.word	0xffffffff


	//   ....[33]....
        /*0180*/ 	.word	0xffffffff


	//   ....[34]....
        /*0184*/ 	.word	0xffffffff


	//   ....[35]....
        /*0188*/ 	.word	0xffffffff


	//   ....[36]....
        /*018c*/ 	.word	0xffffffff


	//   ....[37]....
        /*0190*/ 	.word	0xffffffff


	//   ....[38]....
        /*0194*/ 	.word	0xffffffff


	//   ....[39]....
        /*0198*/ 	.word	0xffffffff


	//   ....[40]....
        /*019c*/ 	.word	0xffffffff


	//   ....[41]....
        /*01a0*/ 	.word	0xffffffff


	//   ....[42]....
        /*01a4*/ 	.word	0xffffffff


	//   ....[43]....
        /*01a8*/ 	.word	0xffffffff


	//   ....[44]....
        /*01ac*/ 	.word	0xffffffff


	//   ....[45]....
        /*01b0*/ 	.word	0xffffffff


	//   ....[46]....
        /*01b4*/ 	.word	0xffffffff


	//   ....[47]....
        /*01b8*/ 	.word	0xffffffff


	//   ....[48]....
        /*01bc*/ 	.word	0xffffffff


	//   ....[49]....
        /*01c0*/ 	.word	0xffffffff


	//   ....[50]....
        /*01c4*/ 	.word	0xffffffff


	//   ....[51]....
        /*01c8*/ 	.word	0xffffffff


	//   ....[52]....
        /*01cc*/ 	.word	0xffffffff


	//   ....[53]....
        /*01d0*/ 	.word	0xffffffff


	//   ....[54]....
        /*01d4*/ 	.word	0xffffffff


	//   ....[55]....
        /*01d8*/ 	.word	0xffffffff


	//   ....[56]....
        /*01dc*/ 	.word	0xffffffff


	//   ....[57]....
        /*01e0*/ 	.word	0xffffffff


	//   ....[58]....
        /*01e4*/ 	.word	0xffffffff


	//   ....[59]....
        /*01e8*/ 	.word	0xffffffff


	//   ....[60]....
        /*01ec*/ 	.word	0xffffffff


	//   ....[61]....
        /*01f0*/ 	.word	0xffffffff


	//   ....[62]....
        /*01f4*/ 	.word	0xffffffff


	//   ....[63]....
        /*01f8*/ 	.word	0xffffffff


	//   ....[64]....
        /*01fc*/ 	.word	0xffffffff


	//   ....[65]....
        /*0200*/ 	.word	0xffffffff


	//   ....[66]....
        /*0204*/ 	.word	0xffffffff


	//   ....[67]....
        /*0208*/ 	.word	0xffffffff


	//   ....[68]....
        /*020c*/ 	.word	0xffffffff


	//   ....[69]....
        /*0210*/ 	.word	0xffffffff


	//   ....[70]....
        /*0214*/ 	.word	0xffffffff


	//   ....[71]....
        /*0218*/ 	.word	0xffffffff


	//   ....[72]....
        /*021c*/ 	.word	0xffffffff


	//   ....[73]....
        /*0220*/ 	.word	0xffffffff


	//   ....[74]....
        /*0224*/ 	.word	0xffffffff


	//   ....[75]....
        /*0228*/ 	.word	0xffffffff


	//   ....[76]....
        /*022c*/ 	.word	0xffffffff


	//   ....[77]....
        /*0230*/ 	.word	0xffffffff


	//   ....[78]....
        /*0234*/ 	.word	0xffffffff


	//   ....[79]....
        /*0238*/ 	.word	0xffffffff


	//   ....[80]....
        /*023c*/ 	.word	0xffffffff


	//   ....[81]....
        /*0240*/ 	.word	0xffffffff


	//   ....[82]....
        /*0244*/ 	.word	0xffffffff


	//   ....[83]....
        /*0248*/ 	.word	0xffffffff


	//   ....[84]....
        /*024c*/ 	.word	0xffffffff


	//   ....[85]....
        /*0250*/ 	.word	0xffffffff


	//   ....[86]....
        /*0254*/ 	.word	0xffffffff


	//   ....[87]....
        /*0258*/ 	.word	0xffffffff


	//   ....[88]....
        /*025c*/ 	.word	0xffffffff


	//   ....[89]....
        /*0260*/ 	.word	0xffffffff


	//   ....[90]....
        /*0264*/ 	.word	0xffffffff


	//   ....[91]....
        /*0268*/ 	.word	0xffffffff


	//   ....[92]....
        /*026c*/ 	.word	0x05000010


	//   ....[93]....
        /*0270*/ 	.word	0x05000010


	//   ....[94]....
        /*0274*/ 	.word	0x05000010


	//   ....[95]....
        /*0278*/ 	.word	0x05000010


	//   ....[96]....
        /*027c*/ 	.word	0x05000010


	//   ....[97]....
        /*0280*/ 	.word	0x05000010


	//   ....[98]....
        /*0284*/ 	.word	0x05000010


	//   ....[99]....
        /*0288*/ 	.word	0x05000010


	//   ....[100]....
        /*028c*/ 	.word	0x05000010


	//   ....[101]....
        /*0290*/ 	.word	0x05000010


	//   ....[102]....
        /*0294*/ 	.word	0x05000010


	//   ....[103]....
        /*0298*/ 	.word	0x05000010


	//   ....[104]....
        /*029c*/ 	.word	0x05000010


	//   ....[105]....
        /*02a0*/ 	.word	0x05000010


	//   ....[106]....
        /*02a4*/ 	.word	0x05000010


	//   ....[107]....
        /*02a8*/ 	.word	0x05000010


	//   ....[108]....
        /*02ac*/ 	.word	0x05000010


	//   ....[109]....
        /*02b0*/ 	.word	0x05000010


	//   ....[110]....
        /*02b4*/ 	.word	0x05000010


	//   ....[111]....
        /*02b8*/ 	.word	0x05000010


	//   ....[112]....
        /*02bc*/ 	.word	0x05000010


	//   ....[113]....
        /*02c0*/ 	.word	0x05000010


	//   ....[114]....
        /*02c4*/ 	.word	0x05000010


	//   ....[115]....
        /*02c8*/ 	.word	0x05000010


	//   ....[116]....
        /*02cc*/ 	.word	0x05000010


	//   ....[117]....
        /*02d0*/ 	.word	0x05000010


	//   ....[118]....
        /*02d4*/ 	.word	0x05000010


	//   ....[119]....
        /*02d8*/ 	.word	0x05000010


	//   ....[120]....
        /*02dc*/ 	.word	0x05000010


	//   ....[121]....
        /*02e0*/ 	.word	0x05000010


	//   ....[122]....
        /*02e4*/ 	.word	0x05000010


	//   ....[123]....
        /*02e8*/ 	.word	0x05000010


	//   ....[124]....
        /*02ec*/ 	.word	0x05000010


	//   ....[125]....
        /*02f0*/ 	.word	0x05000010


	//   ....[126]....
        /*02f4*/ 	.word	0x05000010


	//   ....[127]....
        /*02f8*/ 	.word	0x05000010


	//   ....[128]....
        /*02fc*/ 	.word	0x05000010


	//   ....[129]....
        /*0300*/ 	.word	0x05000010


	//   ....[130]....
        /*0304*/ 	.word	0x05000010


	//   ....[131]....
        /*0308*/ 	.word	0x05000010


	//   ....[132]....
        /*030c*/ 	.word	0x05000010


	//   ....[133]....
        /*0310*/ 	.word	0x05000010


	//   ....[134]....
        /*0314*/ 	.word	0x05000010


	//   ....[135]....
        /*0318*/ 	.word	0x05000010


	//   ....[136]....
        /*031c*/ 	.word	0x05000010


	//   ....[137]....
        /*0320*/ 	.word	0x05000010


	//   ....[138]....
        /*0324*/ 	.word	0x05000010


	//   ....[139]....
        /*0328*/ 	.word	0x05000010


	//   ....[140]....
        /*032c*/ 	.word	0x05000010


	//   ....[141]....
        /*0330*/ 	.word	0x05000010


	//   ....[142]....
        /*0334*/ 	.word	0x05000010


	//   ....[143]....
        /*0338*/ 	.word	0x05000010


	//   ....[144]....
        /*033c*/ 	.word	0x05000010


	//   ....[145]....
        /*0340*/ 	.word	0x05000010


	//   ....[146]....
        /*0344*/ 	.word	0x05000010


	//   ....[147]....
        /*0348*/ 	.word	0x05000010


	//----- nvinfo : EIATTR_COOP_GROUP_INSTR_OFFSETS
	.align		4
.L_166:
        /*034c*/ 	.byte	0x04, 0x28
        /*034e*/ 	.short	(.L_168 - .L_167)


	//   ....[0]....
.L_167:
        /*0350*/ 	.word	0x00001d60


	//   ....[1]....
        /*0354*/ 	.word	0x00001db0


	//   ....[2]....
        /*0358*/ 	.word	0x00001dd0


	//   ....[3]....
        /*035c*/ 	.word	0x00001e20


	//   ....[4]....
        /*0360*/ 	.word	0x00001e40


	//   ....[5]....
        /*0364*/ 	.word	0x00001e80


	//   ....[6]....
        /*0368*/ 	.word	0x00001eb0


	//   ....[7]....
        /*036c*/ 	.word	0x00001ef0


	//   ....[8]....
        /*0370*/ 	.word	0x00001f30


	//   ....[9]....
        /*0374*/ 	.word	0x00002460


	//   ....[10]....
        /*0378*/ 	.word	0x000024c0


	//   ....[11]....
        /*037c*/ 	.word	0x000024d0


	//   ....[12]....
        /*0380*/ 	.word	0x00002520


	//   ....[13]....
        /*0384*/ 	.word	0x00002540


	//   ....[14]....
        /*0388*/ 	.word	0x00002580


	//   ....[15]....
        /*038c*/ 	.word	0x000025b0


	//   ....[16]....
        /*0390*/ 	.word	0x000025f0


	//   ....[17]....
        /*0394*/ 	.word	0x00002630


	//   ....[18]....
        /*0398*/ 	.word	0x00002c90


	//   ....[19]....
        /*039c*/ 	.word	0x00002d70


	//   ....[20]....
        /*03a0*/ 	.word	0x00002de0


	//   ....[21]....
        /*03a4*/ 	.word	0x00002e80


	//   ....[22]....
        /*03a8*/ 	.word	0x00002ea0


	//   ....[23]....
        /*03ac*/ 	.word	0x00002f00


	//   ....[24]....
        /*03b0*/ 	.word	0x00002f20


	//   ....[25]....
        /*03b4*/ 	.word	0x00002f70


	//   ....[26]....
        /*03b8*/ 	.word	0x00002fb0


	//   ....[27]....
        /*03bc*/ 	.word	0x00002ff0


	//   ....[28]....
        /*03c0*/ 	.word	0x00003030


	//   ....[29]....
        /*03c4*/ 	.word	0x000030b0


	//   ....[30]....
        /*03c8*/ 	.word	0x000030e0


	//   ....[31]....
        /*03cc*/ 	.word	0x00003100


	//   ....[32]....
        /*03d0*/ 	.word	0x000031e0


	//   ....[33]....
        /*03d4*/ 	.word	0x000032d0


	//   ....[34]....
        /*03d8*/ 	.word	0x00003330


	//   ....[35]....
        /*03dc*/ 	.word	0x000033a0


	//   ....[36]....
        /*03e0*/ 	.word	0x000033c0


	//   ....[37]....
        /*03e4*/ 	.word	0x00003430


	//   ....[38]....
        /*03e8*/ 	.word	0x00003440


	//   ....[39]....
        /*03ec*/ 	.word	0x00003490


	//   ....[40]....
        /*03f0*/ 	.word	0x000034b0


	//   ....[41]....
        /*03f4*/ 	.word	0x000034f0


	//   ....[42]....
        /*03f8*/ 	.word	0x00003530


	//   ....[43]....
        /*03fc*/ 	.word	0x00003590


	//   ....[44]....
        /*0400*/ 	.word	0x000035b0


	//   ....[45]....
        /*0404*/ 	.word	0x00003620


	//   ....[46]....
        /*0408*/ 	.word	0x00006000


	//   ....[47]....
        /*040c*/ 	.word	0x00006060


	//   ....[48]....
        /*0410*/ 	.word	0x00006070


	//   ....[49]....
        /*0414*/ 	.word	0x000060c0


	//   ....[50]....
        /*0418*/ 	.word	0x000060e0


	//   ....[51]....
        /*041c*/ 	.word	0x00006120


	//   ....[52]....
        /*0420*/ 	.word	0x00006150


	//   ....[53]....
        /*0424*/ 	.word	0x00006190


	//   ....[54]....
        /*0428*/ 	.word	0x000061d0


	//   ....[55]....
        /*042c*/ 	.word	0x000066a0


	//   ....[56]....
        /*0430*/ 	.word	0x00006700


	//   ....[57]....
        /*0434*/ 	.word	0x00006710


	//   ....[58]....
        /*0438*/ 	.word	0x00006760


	//   ....[59]....
        /*043c*/ 	.word	0x00006780


	//   ....[60]....
        /*0440*/ 	.word	0x000067c0


	//   ....[61]....
        /*0444*/ 	.word	0x000067f0


	//   ....[62]....
        /*0448*/ 	.word	0x00006830


	//   ....[63]....
        /*044c*/ 	.word	0x00006870


	//   ....[64]....
        /*0450*/ 	.word	0x00006ed0


	//   ....[65]....
        /*0454*/ 	.word	0x00006fb0


	//   ....[66]....
        /*0458*/ 	.word	0x00007020


	//   ....[67]....
        /*045c*/ 	.word	0x000070c0


	//   ....[68]....
        /*0460*/ 	.word	0x000070e0


	//   ....[69]....
        /*0464*/ 	.word	0x00007140


	//   ....[70]....
        /*0468*/ 	.word	0x00007160


	//   ....[71]....
        /*046c*/ 	.word	0x000071b0


	//   ....[72]....
        /*0470*/ 	.word	0x000071e0


	//   ....[73]....
        /*0474*/ 	.word	0x00007220


	//   ....[74]....
        /*0478*/ 	.word	0x00007270


	//   ....[75]....
        /*047c*/ 	.word	0x00007310


	//   ....[76]....
        /*0480*/ 	.word	0x00007340


	//   ....[77]....
        /*0484*/ 	.word	0x00007350


	//   ....[78]....
        /*0488*/ 	.word	0x00007420


	//   ....[79]....
        /*048c*/ 	.word	0x00007510


	//   ....[80]....
        /*0490*/ 	.word	0x00007570


	//   ....[81]....
        /*0494*/ 	.word	0x000075e0


	//   ....[82]....
        /*0498*/ 	.word	0x00007600


	//   ....[83]....
        /*049c*/ 	.word	0x00007670


	//   ....[84]....
        /*04a0*/ 	.word	0x00007680


	//   ....[85]....
        /*04a4*/ 	.word	0x000076d0


	//   ....[86]....
        /*04a8*/ 	.word	0x000076f0


	//   ....[87]....
        /*04ac*/ 	.word	0x00007730


	//   ....[88]....
        /*04b0*/ 	.word	0x00007770


	//   ....[89]....
        /*04b4*/ 	.word	0x000077d0


	//   ....[90]....
        /*04b8*/ 	.word	0x000077f0


	//   ....[91]....
        /*04bc*/ 	.word	0x00007860


	//   ....[92]....
        /*04c0*/ 	.word	0x00008430


	//   ....[93]....
        /*04c4*/ 	.word	0x000084b0


	//   ....[94]....
        /*04c8*/ 	.word	0x00008580


	//   ....[95]....
        /*04cc*/ 	.word	0x00008640


	//   ....[96]....
        /*04d0*/ 	.word	0x000086b0


	//   ....[97]....
        /*04d4*/ 	.word	0x00008750


	//   ....[98]....
        /*04d8*/ 	.word	0x000087b0


	//   ....[99]....
        /*04dc*/ 	.word	0x00008810


	//   ....[100]....
        /*04e0*/ 	.word	0x000088b0


	//   ....[101]....
        /*04e4*/ 	.word	0x00008910


	//   ....[102]....
        /*04e8*/ 	.word	0x000089b0


	//   ....[103]....
        /*04ec*/ 	.word	0x00008a10


	//   ....[104]....
        /*04f0*/ 	.word	0x00008a90


	//   ....[105]....
        /*04f4*/ 	.word	0x00008bb0


	//   ....[106]....
        /*04f8*/ 	.word	0x00008c30


	//   ....[107]....
        /*04fc*/ 	.word	0x00008cb0


	//   ....[108]....
        /*0500*/ 	.word	0x00008d30


	//   ....[109]....
        /*0504*/ 	.word	0x00008df0


	//   ....[110]....
        /*0508*/ 	.word	0x00008e40


	//   ....[111]....
        /*050c*/ 	.word	0x00008f10


	//   ....[112]....
        /*0510*/ 	.word	0x00008f70


	//   ....[113]....
        /*0514*/ 	.word	0x00008fd0


	//   ....[114]....
        /*0518*/ 	.word	0x00009060


	//   ....[115]....
        /*051c*/ 	.word	0x000090c0


	//   ....[116]....
        /*0520*/ 	.word	0x00009170


	//   ....[117]....
        /*0524*/ 	.word	0x000091d0


	//   ....[118]....
        /*0528*/ 	.word	0x00009240


	//   ....[119]....
        /*052c*/ 	.word	0x000092e0


	//   ....[120]....
        /*0530*/ 	.word	0x00009350


	//   ....[121]....
        /*0534*/ 	.word	0x000093d0


	//   ....[122]....
        /*0538*/ 	.word	0x000094a0


	//   ....[123]....
        /*053c*/ 	.word	0x00009560


	//   ....[124]....
        /*0540*/ 	.word	0x000095d0


	//   ....[125]....
        /*0544*/ 	.word	0x00009670


	//   ....[126]....
        /*0548*/ 	.word	0x000096d0


	//   ....[127]....
        /*054c*/ 	.word	0x00009730


	//   ....[128]....
        /*0550*/ 	.word	0x000097d0


	//   ....[129]....
        /*0554*/ 	.word	0x00009830


	//   ....[130]....
        /*0558*/ 	.word	0x000098d0


	//   ....[131]....
        /*055c*/ 	.word	0x00009930


	//   ....[132]....
        /*0560*/ 	.word	0x000099b0


	//   ....[133]....
        /*0564*/ 	.word	0x00009ad0


	//   ....[134]....
        /*0568*/ 	.word	0x00009b50


	//   ....[135]....
        /*056c*/ 	.word	0x00009bd0


	//   ....[136]....
        /*0570*/ 	.word	0x00009c50


	//   ....[137]....
        /*0574*/ 	.word	0x00009d10


	//   ....[138]....
        /*0578*/ 	.word	0x00009d60


	//   ....[139]....
        /*057c*/ 	.word	0x00009e30


	//   ....[140]....
        /*0580*/ 	.word	0x00009e90


	//   ....[141]....
        /*0584*/ 	.word	0x00009ef0


	//   ....[142]....
        /*0588*/ 	.word	0x00009f80


	//   ....[143]....
        /*058c*/ 	.word	0x00009fe0


	//   ....[144]....
        /*0590*/ 	.word	0x0000a080


	//   ....[145]....
        /*0594*/ 	.word	0x0000a0e0


	//   ....[146]....
        /*0598*/ 	.word	0x0000a170


	//   ....[147]....
        /*059c*/ 	.word	0x0000a200


	//----- nvinfo : EIATTR_VRC_CTA_INIT_COUNT
	.align		4
.L_168:
        /*05a0*/ 	.byte	0x02, 0x4a
	.zero		1
	.zero		1


	//----- nvinfo : EIATTR_EXIT_INSTR_OFFSETS
	.align		4
        /*05a4*/ 	.byte	0x04, 0x1c
        /*05a6*/ 	.short	(.L_170 - .L_169)


	//   ....[0]....
.L_169:
        /*05a8*/ 	.word	0x00003ae0


	//   ....[1]....
        /*05ac*/ 	.word	0x00003df0


	//   ....[2]....
        /*05b0*/ 	.word	0x00004130


	//   ....[3]....
        /*05b4*/ 	.word	0x00008390


	//   ....[4]....
        /*05b8*/ 	.word	0x000083e0


	//----- nvinfo : EIATTR_MAX_THREADS
	.align		4
.L_170:
        /*05bc*/ 	.byte	0x04, 0x05
        /*05be*/ 	.short	(.L_172 - .L_171)
.L_171:
        /*05c0*/ 	.word	0x00000200
        /*05c4*/ 	.word	0x00000001
        /*05c8*/ 	.word	0x00000001


	//----- nvinfo : EIATTR_CRS_STACK_SIZE
	.align		4
.L_172:
        /*05cc*/ 	.byte	0x04, 0x1e
        /*05ce*/ 	.short	(.L_174 - .L_173)
.L_173:
        /*05d0*/ 	.word	0x00000000


	//----- nvinfo : EIATTR_CBANK_PARAM_SIZE
	.align		4
.L_174:
        /*05d4*/ 	.byte	0x03, 0x19
        /*05d6*/ 	.short	0x0098


	//----- nvinfo : EIATTR_PARAM_CBANK
	.align		4
        /*05d8*/ 	.byte	0x04, 0x0a
        /*05da*/ 	.short	(.L_176 - .L_175)
	.align		4
.L_175:
        /*05dc*/ 	.word	index@(.nv.constant0._ZN6thrust24THRUST_300001_SM_1000_NS8cuda_cub4core6detail20_kernel_agent_vshmemINS1_16__set_operations10SetOpAgentINS0_12zip_iteratorIN4cuda3std3__45tupleIJNS0_6detail15normal_iteratorINS0_10device_ptrIiEEEENS7_INSB_IJSG_SG_EEEEEEEEEENS7_INSB_IJSG_NS0_17constant_iteratorINSB_IJiiEEENS0_11use_defaultESN_EEEEEEEPNSB_IJiSM_EEESS_NS7_INSB_IJSG_25transform_output_iteratorISG_10MultiplierEEEEEESS_lNSC_13compare_firstINSA_4lessIiEEEENS5_23serial_set_intersectionENSA_17integral_constantIbLb0EEEEEJSK_SQ_SS_SS_llSX_SS_S11_S12_PNSA_4pairIllEEPmN3cub18CUB_300001_SM_100013ScanTileStateIlLb1EEEEEEvPcDpT0_)
        /*05e0*/ 	.short	0x0380
        /*05e2*/ 	.short	0x0098


	//----- nvinfo : EIATTR_SW_WAR
	.align		4
.L_176:
        /*05e4*/ 	.byte	0x04, 0x36
        /*05e6*/ 	.short	(.L_178 - .L_177)
.L_177:
        /*05e8*/ 	.word	0x00000008
.L_178:


//--------------------- .nv.info._ZN6thrust24THRUST_300001_SM_1000_NS8cuda_cub4core6detail13_kernel_agentINS1_16__set_operations14PartitionAgentINS0_12zip_iteratorIN4cuda3std3__45tupleIJNS0_6detail15normal_iteratorINS0_10device_ptrIiEEEENS7_INSB_IJSG_SG_EEEEEEEEEENS7_INSB_IJSG_NS0_17constant_iteratorINSB_IJiiEEENS0_11use_defaultESN_EEEEEEElNSC_13compare_firstINSA_4lessIiEEEEEEJSK_SQ_lllPNSA_4pairIllEESU_iEEEvDpT0_ --------------------------
	.section	.nv.info._ZN6thrust24THRUST_300001_SM_1000_NS8cuda_cub4core6detail13_kernel_agentINS1_16__set_operations14PartitionAgentINS0_12zip_iteratorIN4cuda3std3__45tupleIJNS0_6detail15normal_iteratorINS0_10device_ptrIiEEEENS7_INSB_IJSG_SG_EEEEEEEEEENS7_INSB_IJSG_NS0_17constant_iteratorINSB_IJiiEEENS0_11use_defaultESN_EEEEEEElNSC_13compare_firstINSA_4lessIiEEEEEEJSK_SQ_lllPNSA_4pairIllEESU_iEEEvDpT0_,"",@"SHT_CUDA_INFO"
	.sectionflags	@""
	.align	4


	//----- nvinfo : EIATTR_CUDA_API_VERSION
	.align		4
        /*0000*/ 	.byte	0x04, 0x37
        /*0002*/ 	.short	(.L_180 - .L_179)
.L_179:
        /*0004*/ 	.word	0x00000082


	//----- nvinfo : EIATTR_KPARAM_INFO
	.align		4
.L_180:
        /*0008*/ 	.byte	0x04, 0x17
        /*000a*/ 	.short	(.L_182 - .L_181)
.L_181:
        /*000c*/ 	.word	0x00000000
        /*0010*/ 	.short	0x0007
        /*0012*/ 	.short	0x0054
        /*0014*/ 	.byte	0x00, 0xf0, 0x11, 0x00


	//----- nvinfo : EIATTR_KPARAM_INFO
	.align		4
.L_182:
        /*0018*/ 	.byte	0x04, 0x17
        /*001a*/ 	.short	(.L_184 - .L_183)
.L_183:
        /*001c*/ 	.word	0x00000000
        /*0020*/ 	.short	0x0006
        /*0022*/ 	.short	0x0050
        /*0024*/ 	.byte	0x00, 0xf0, 0x05, 0x00


	//----- nvinfo : EIATTR_KPARAM_INFO
	.align		4
.L_184:
        /*0028*/ 	.byte	0x04, 0x17
        /*002a*/ 	.short	(.L_186 - .L_185)
.L_185:
        /*002c*/ 	.word	0x00000000
        /*0030*/ 	.short	0x0005
        /*0032*/ 	.short	0x0048
        /*0034*/ 	.byte	0x00, 0xf5, 0x21, 0x00


	//----- nvinfo : EIATTR_KPARAM_INFO
	.align		4
.L_186:
        /*0038*/ 	.byte	0x04, 0x17
        /*003a*/ 	.short	(.L_188 - .L_187)
.L_187:
        /*003c*/ 	.word	0x00000000
        /*0040*/ 	.short	0x0004
        /*0042*/ 	.short	0x0040
        /*0044*/ 	.byte	0x00, 0xf0, 0x21, 0x00


	//----- nvinfo : EIATTR_KPARAM_INFO
	.align		4
.L_188:
        /*0048*/ 	.byte	0x04, 0x17
        /*004a*/ 	.short	(.L_190 - .L_189)
.L_189:
        /*004c*/ 	.word	0x00000000
        /*0050*/ 	.short	0x0003
        /*0052*/ 	.short	0x0038
        /*0054*/ 	.byte	0x00, 0xf0, 0x21, 0x00


	//----- nvinfo : EIATTR_KPARAM_INFO
	.align		4
.L_190:
        /*0058*/ 	.byte	0x04, 0x17
        /*005a*/ 	.short	(.L_192 - .L_191)
.L_191:
        /*005c*/ 	.word	0x00000000
        /*0060*/ 	.short	0x0002
        /*0062*/ 	.short	0x0030
        /*0064*/ 	.byte	0x00, 0xf0, 0x21, 0x00


	//----- nvinfo : EIATTR_KPARAM_INFO
	.align		4
.L_192:
        /*0068*/ 	.byte	0x04, 0x17
        /*006a*/ 	.short	(.L_194 - .L_193)
.L_193:
        /*006c*/ 	.word	0x00000000
        /*0070*/ 	.short	0x0001
        /*0072*/ 	.short	0x0018
        /*0074*/ 	.byte	0x00, 0xf0, 0x61, 0x00


	//----- nvinfo : EIATTR_KPARAM_INFO
	.align		4
.L_194:
        /*0078*/ 	.byte	0x04, 0x17
        /*007a*/ 	.short	(.L_196 - .L_195)
.L_195:
        /*007c*/ 	.word	0x00000000
        /*0080*/ 	.short	0x0000
        /*0082*/ 	.short	0x0000
        /*0084*/ 	.byte	0x00, 0xf0, 0x61, 0x00


	//----- nvinfo : EIATTR_SPARSE_MMA_MASK
	.align		4
.L_196:
        /*0088*/ 	.byte	0x03, 0x50
        /*008a*/ 	.short	0x0000


	//----- nvinfo : EIATTR_MAXREG_COUNT
	.align		4
        /*008c*/ 	.byte	0x03, 0x1b
        /*008e*/ 	.short	0x00ff


	//----- nvinfo : EIATTR_MERCURY_ISA_VERSION
	.align		4
        /*0090*/ 	.byte	0x03, 0x5f
        /*0092*/ 	.short	0x0101


	//----- nvinfo : EIATTR_VRC_CTA_INIT_COUNT
	.align		4
        /*0094*/ 	.byte	0x02, 0x4a
	.zero		1
	.zero		1


	//----- nvinfo : EIATTR_EXIT_INSTR_OFFSETS
	.align		4
        /*0098*/ 	.byte	0x04, 0x1c
        /*009a*/ 	.short	(.L_198 - .L_197)


	//   ....[0]....
.L_197:
        /*009c*/ 	.word	0x00000080


	//   ....[1]....
        /*00a0*/ 	.word	0x00001650


	//----- nvinfo : EIATTR_MAX_THREADS
	.align		4
.L_198:
        /*00a4*/ 	.byte	0x04, 0x05
        /*00a6*/ 	.short	(.L_200 - .L_199)
.L_199:
        /*00a8*/ 	.word	0x00000100
        /*00ac*/ 	.word	0x00000001
        /*00b0*/ 	.word	0x00000001


	//----- nvinfo : EIATTR_CRS_STACK_SIZE
	.align		4
.L_200:
        /*00b4*/ 	.byte	0x04, 0x1e
        /*00b6*/ 	.short	(.L_202 - .L_201)
.L_201:
        /*00b8*/ 	.word	0x00000000


	//----- nvinfo : EIATTR_CBANK_PARAM_SIZE
	.align		4
.L_202:
        /*00bc*/ 	.byte	0x03, 0x19
        /*00be*/ 	.short	0x0058


	//----- nvinfo : EIATTR_PARAM_CBANK
	.align		4
        /*00c0*/ 	.byte	0x04, 0x0a
        /*00c2*/ 	.short	(.L_204 - .L_203)
	.align		4
.L_203:
        /*00c4*/ 	.word	index@(.nv.constant0._ZN6thrust24THRUST_300001_SM_1000_NS8cuda_cub4core6detail13_kernel_agentINS1_16__set_operations14PartitionAgentINS0_12zip_iteratorIN4cuda3std3__45tupleIJNS0_6detail15normal_iteratorINS0_10device_ptrIiEEEENS7_INSB_IJSG_SG_EEEEEEEEEENS7_INSB_IJSG_NS0_17constant_iteratorINSB_IJiiEEENS0_11use_defaultESN_EEEEEEElNSC_13compare_firstINSA_4lessIiEEEEEEJSK_SQ_lllPNSA_4pairIllEESU_iEEEvDpT0_)
        /*00c8*/ 	.short	0x0380
        /*00ca*/ 	.short	0x0058


	//----- nvinfo : EIATTR_SW_WAR
	.align		4
.L_204:
        /*00cc*/ 	.byte	0x04, 0x36
        /*00ce*/ 	.short	(.L_206 - .L_205)
.L_205:
        /*00d0*/ 	.word	0x00000008
.L_206:


//--------------------- .nv.info._ZN6thrust24THRUST_300001_SM_1000_NS8cuda_cub4core6detail13_kernel_agentINS1_16__set_operations9InitAgentIN3cub18CUB_300001_SM_100013ScanTileStateIlLb1EEElEEJSA_lEEEvDpT0_ --------------------------
	.section	.nv.info._ZN6thrust24THRUST_300001_SM_1000_NS8cuda_cub4core6detail13_kernel_agentINS1_16__set_operations9InitAgentIN3cub18CUB_300001_SM_100013ScanTileStateIlLb1EEElEEJSA_lEEEvDpT0_,"",@"SHT_CUDA_INFO"
	.sectionflags	@""
	.align	4


	//----- nvinfo : EIATTR_CUDA_API_VERSION
	.align		4
        /*0000*/ 	.byte	0x04, 0x37
        /*0002*/ 	.short	(.L_208 - .L_207)
.L_207:
        /*0004*/ 	.word	0x00000082


	//----- nvinfo : EIATTR_KPARAM_INFO
	.align		4
.L_208:
        /*0008*/ 	.byte	0x04, 0x17
        /*000a*/ 	.short	(.L_210 - .L_209)
.L_209:
        /*000c*/ 	.word	0x00000000
        /*0010*/ 	.short	0x0001
        /*0012*/ 	.short	0x0008
        /*0014*/ 	.byte	0x00, 0xf0, 0x21, 0x00


	//----- nvinfo : EIATTR_KPARAM_INFO
	.align		4
.L_210:
        /*0018*/ 	.byte	0x04, 0x17
        /*001a*/ 	.short	(.L_212 - .L_211)
.L_211:
        /*001c*/ 	.word	0x00000000
        /*0020*/ 	.short	0x0000
        /*0022*/ 	.short	0x0000
        /*0024*/ 	.byte	0x00, 0xf0, 0x21, 0x00


	//----- nvinfo : EIATTR_SPARSE_MMA_MASK
	.align		4
.L_212:
        /*0028*/ 	.byte	0x03, 0x50
        /*002a*/ 	.short	0x0000


	//----- nvinfo : EIATTR_MAXREG_COUNT
	.align		4
        /*002c*/ 	.byte	0x03, 0x1b
        /*002e*/ 	.short	0x00ff


	//----- nvinfo : EIATTR_MERCURY_ISA_VERSION
	.align		4
        /*0030*/ 	.byte	0x03, 0x5f
        /*0032*/ 	.short	0x0101


	//----- nvinfo : EIATTR_VRC_CTA_INIT_COUNT
	.align		4
        /*0034*/ 	.byte	0x02, 0x4a
	.zero		1
	.zero		1


	//----- nvinfo : EIATTR_EXIT_INSTR_OFFSETS
	.align		4
        /*0038*/ 	.byte	0x04, 0x1c
        /*003a*/ 	.short	(.L_214 - .L_213)


	//   ....[0]....
.L_213:
        /*003c*/ 	.word	0x00000100


	//   ....[1]....
        /*0040*/ 	.word	0x00000140


	//----- nvinfo : EIATTR_MAX_THREADS
	.align		4
.L_214:
        /*0044*/ 	.byte	0x04, 0x05
        /*0046*/ 	.short	(.L_216 - .L_215)
.L_215:
        /*0048*/ 	.word	0x00000080
        /*004c*/ 	.word	0x00000001
        /*0050*/ 	.word	0x00000001


	//----- nvinfo : EIATTR_CBANK_PARAM_SIZE
	.align		4
.L_216:
        /*0054*/ 	.byte	0x03, 0x19
        /*0056*/ 	.short	0x0010


	//----- nvinfo : EIATTR_PARAM_CBANK
	.align		4
        /*0058*/ 	.byte	0x04, 0x0a
        /*005a*/ 	.short	(.L_218 - .L_217)
	.align		4
.L_217:
        /*005c*/ 	.word	index@(.nv.constant0._ZN6thrust24THRUST_300001_SM_1000_NS8cuda_cub4core6detail13_kernel_agentINS1_16__set_operations9InitAgentIN3cub18CUB_300001_SM_100013ScanTileStateIlLb1EEElEEJSA_lEEEvDpT0_)
        /*0060*/ 	.short	0x0380
        /*0062*/ 	.short	0x0010


	//----- nvinfo : EIATTR_SW_WAR
	.align		4
.L_218:
        /*0064*/ 	.byte	0x04, 0x36
        /*0066*/ 	.short	(.L_220 - .L_219)
.L_219:
        /*0068*/ 	.word	0x00000008
.L_220:


//--------------------- .nv.info._ZN6thrust24THRUST_300001_SM_1000_NS8cuda_cub4core6detail20_kernel_agent_vshmemINS1_16__set_operations10SetOpAgentINS0_12zip_iteratorIN4cuda3std3__45tupleIJNS0_6detail15normal_iteratorINS0_10device_ptrIiEEEENS7_INSB_IJSG_SG_EEEEEEEEEENS7_INSB_IJSG_NS0_17constant_iteratorINSB_IJiiEEENS0_11use_defaultESN_EEEEEEEPNSB_IJiSM_EEESS_NS7_INSB_IJSG_25transform_output_iteratorISG_10MultiplierEEEEEESS_iNSC_13compare_firstINSA_4lessIiEEEENS5_23serial_set_intersectionENSA_17integral_constantIbLb0EEEEEJSK_SQ_SS_SS_iiSX_SS_S11_S12_PNSA_4pairIiiEEPmN3cub18CUB_300001_SM_100013ScanTileStateIiLb1EEEEEEvPcDpT0_ --------------------------
	.section	.nv.info._ZN6thrust24THRUST_300001_SM_1000_NS8cuda_cub4core6detail20_kernel_agent_vshmemINS1_16__set_operations10SetOpAgentINS0_12zip_iteratorIN4cuda3std3__45tupleIJNS0_6detail15normal_iteratorINS0_10device_ptrIiEEEENS7_INSB_IJSG_SG_EEEEEEEEEENS7_INSB_IJSG_NS0_17constant_iteratorINSB_IJiiEEENS0_11use_defaultESN_EEEEEEEPNSB_IJiSM_EEESS_NS7_INSB_IJSG_25transform_output_iteratorISG_10MultiplierEEEEEESS_iNSC_13compare_firstINSA_4lessIiEEEENS5_23serial_set_intersectionENSA_17integral_constantIbLb0EEEEEJSK_SQ_SS_SS_iiSX_SS_S11_S12_PNSA_4pairIiiEEPmN3cub18CUB_300001_SM_100013ScanTileStateIiLb1EEEEEEvPcDpT0_,"",@"SHT_CUDA_INFO"
	.sectionflags	@""
	.align	4


	//----- nvinfo : EIATTR_CUDA_API_VERSION
	.align		4
        /*0000*/ 	.byte	0x04, 0x37
        /*0002*/ 	.short	(.L_222 - .L_221)
.L_221:
        /*0004*/ 	.word	0x00000082


	//----- nvinfo : EIATTR_KPARAM_INFO
	.align		4
.L_222:
        /*0008*/ 	.byte	0x04, 0x17
        /*000a*/ 	.short	(.L_224 - .L_223)
.L_223:
        /*000c*/ 	.word	0x00000000
        /*0010*/ 	.short	0x000d
        /*0012*/ 	.short	0x0088
        /*0014*/ 	.byte	0x00, 0xf0, 0x21, 0x00


	//----- nvinfo : EIATTR_KPARAM_INFO
	.align		4
.L_224:
        /*0018*/ 	.byte	0x04, 0x17
        /*001a*/ 	.short	(.L_226 - .L_225)
.L_225:
        /*001c*/ 	.word	0x00000000
        /*0020*/ 	.short	0x000c
        /*0022*/ 	.short	0x0080
        /*0024*/ 	.byte	0x00, 0xf5, 0x21, 0x00


	//----- nvinfo : EIATTR_KPARAM_INFO
	.align		4
.L_226:
        /*0028*/ 	.byte	0x04, 0x17
        /*002a*/ 	.short	(.L_228 - .L_227)
.L_227:
        /*002c*/ 	.word	0x00000000
        /*0030*/ 	.short	0x000b
        /*0032*/ 	.short	0x0078
        /*0034*/ 	.byte	0x00, 0xf5, 0x21, 0x00


	//----- nvinfo : EIATTR_KPARAM_INFO
	.align		4
.L_228:
        /*0038*/ 	.byte	0x04, 0x17
        /*003a*/ 	.short	(.L_230 - .L_229)
.L_229:
        /*003c*/ 	.word	0x00000000
        /*0040*/ 	.short	0x000a
        /*0042*/ 	.short	0x0071
        /*0044*/ 	.byte	0x00, 0xf0, 0x05, 0x00


	//----- nvinfo : EIATTR_KPARAM_INFO
	.align		4
.L_230:
        /*0048*/ 	.byte	0x04, 0x17
        /*004a*/ 	.short	(.L_232 - .L_231)
.L_231:
        /*004c*/ 	.word	0x00000000
        /*0050*/ 	.short	0x0009
        /*0052*/ 	.short	0x0070
        /*0054*/ 	.byte	0x00, 0xf0, 0x05, 0x00


	//----- nvinfo : EIATTR_KPARAM_INFO
	.align		4
.L_232:
        /*0058*/ 	.byte	0x04, 0x17
        /*005a*/ 	.short	(.L_234 - .L_233)
.L_233:
        /*005c*/ 	.word	0x00000000
        /*0060*/ 	.short	0x0008
        /*0062*/ 	.short	0x0068
        /*0064*/ 	.byte	0x00, 0xf5, 0x21, 0x00


	//----- nvinfo : EIATTR_KPARAM_INFO
	.align		4
.L_234:
        /*0068*/ 	.byte	0x04, 0x17
        /*006a*/ 	.short	(.L_236 - .L_235)
.L_235:
        /*006c*/ 	.word	0x00000000
        /*0070*/ 	.short	0x0007
        /*0072*/ 	.short	0x0050
        /*0074*/ 	.byte	0x00, 0xf0, 0x61, 0x00


	//----- nvinfo : EIATTR_KPARAM_INFO
	.align		4
.L_236:
        /*0078*/ 	.byte	0x04, 0x17
        /*007a*/ 	.short	(.L_238 - .L_237)
.L_237:
        /*007c*/ 	.word	0x00000000
        /*0080*/ 	.short	0x0006
        /*0082*/ 	.short	0x004c
        /*0084*/ 	.byte	0x00, 0xf0, 0x11, 0x00


	//----- nvinfo : EIATTR_KPARAM_INFO
	.align		4
.L_238:
        /*0088*/ 	.byte	0x04, 0x17
        /*008a*/ 	.short	(.L_240 - .L_239)
.L_239:
        /*008c*/ 	.word	0x00000000
        /*0090*/ 	.short	0x0005
        /*0092*/ 	.short	0x0048
        /*0094*/ 	.byte	0x00, 0xf0, 0x11, 0x00


	//----- nvinfo : EIATTR_KPARAM_INFO
	.align		4
.L_240:
        /*0098*/ 	.byte	0x04, 0x17
        /*009a*/ 	.short	(.L_242 - .L_241)
.L_241:
        /*009c*/ 	.word	0x00000000
        /*00a0*/ 	.short	0x0004
        /*00a2*/ 	.short	0x0040
        /*00a4*/ 	.byte	0x00, 0xf5, 0x21, 0x00


	//----- nvinfo : EIATTR_KPARAM_INFO
	.align		4
.L_242:
        /*00a8*/ 	.byte	0x04, 0x17
        /*00aa*/ 	.short	(.L_244 - .L_243)
.L_243:
        /*00ac*/ 	.word	0x00000000
        /*00b0*/ 	.short	0x0003
        /*00b2*/ 	.short	0x0038
        /*00b4*/ 	.byte	0x00, 0xf5, 0x21, 0x00


	//----- nvinfo : EIATTR_KPARAM_INFO
	.align		4
.L_244:
        /*00b8*/ 	.byte	0x04, 0x17
        /*00ba*/ 	.short	(.L_246 - .L_245)
.L_245:
        /*00bc*/ 	.word	0x00000000
        /*00c0*/ 	.short	0x0002
        /*00c2*/ 	.short	0x0020
        /*00c4*/ 	.byte	0x00, 0xf0, 0x61, 0x00


	//----- nvinfo : EIATTR_KPARAM_INFO
	.align		4
.L_246:
        /*00c8*/ 	.byte	0x04, 0x17
        /*00ca*/ 	.short	(.L_248 - .L_247)
.L_247:
        /*00cc*/ 	.word	0x00000000
        /*00d0*/ 	.short	0x0001
        /*00d2*/ 	.short	0x0008
        /*00d4*/ 	.byte	0x00, 0xf0, 0x61, 0x00


	//----- nvinfo : EIATTR_KPARAM_INFO
	.align		4
.L_248:
        /*00d8*/ 	.byte	0x04, 0x17
        /*00da*/ 	.short	(.L_250 - .L_249)
.L_249:
        /*00dc*/ 	.word	0x00000000
        /*00e0*/ 	.short	0x0000
        /*00e2*/ 	.short	0x0000
        /*00e4*/ 	.byte	0x00, 0xf5, 0x21, 0x00


	//----- nvinfo : EIATTR_SPARSE_MMA_MASK
	.align		4
.L_250:
        /*00e8*/ 	.byte	0x03, 0x50
        /*00ea*/ 	.short	0x0000


	//----- nvinfo : EIATTR_MAXREG_COUNT
	.align		4
        /*00ec*/ 	.byte	0x03, 0x1b
        /*00ee*/ 	.short	0x0080


	//----- nvinfo : EIATTR_NUM_BARRIERS
	.align		4
        /*00f0*/ 	.byte	0x02, 0x4c
        /*00f2*/ 	.byte	0x01
	.zero		1


	//----- nvinfo : EIATTR_MERCURY_ISA_VERSION
	.align		4
        /*00f4*/ 	.byte	0x03, 0x5f
        /*00f6*/ 	.short	0x0101


	//----- nvinfo : EIATTR_COOP_GROUP_MASK_REGIDS
	.align		4
        /*00f8*/ 	.byte	0x04, 0x29
        /*00fa*/ 	.short	(.L_252 - .L_251)


	//   ....[0]....
.L_251:
        /*00fc*/ 	.word	0xffffffff


	//   ....[1]....
        /*0100*/ 	.word	0xffffffff


	//   ....[2]....
        /*0104*/ 	.word	0xffffffff


	//   ....[3]....
        /*0108*/ 	.word	0xffffffff


	//   ....[4]....
        /*010c*/ 	.word	0xffffffff


	//   ....[5]....
        /*0110*/ 	.word	0xffffffff


	//   ....[6]....
        /*0114*/ 	.word	0xffffffff


	//   ....[7]....
        /*0118*/ 	.word	0xffffffff


	//   ....[8]....
        /*011c*/ 	.word	0xffffffff


	//   ....[9]....
        /*0120*/ 	.word	0xffffffff


	//   ....[10]....
        /*0124*/ 	.word	0xffffffff


	//   ....[11]....
        /*0128*/ 	.word	0xffffffff


	//   ....[12]....
        /*012c*/ 	.word	0xffffffff


	//   ....[13]....
        /*0130*/ 	.word	0xffffffff


	//   ....[14]....
        /*0134*/ 	.word	0xffffffff


	//   ....[15]....
        /*0138*/ 	.word	0xffffffff


	//   ....[16]....
        /*013c*/ 	.word	0xffffffff


	//   ....[17]....
        /*0140*/ 	.word	0xffffffff


	//   ....[18]....
        /*0144*/ 	.word	0xffffffff


	//   ....[19]....
        /*0148*/ 	.word	0xffffffff


	//   ....[20]....
        /*014c*/ 	.word	0xffffffff


	//   ....[21]....
        /*0150*/ 	.word	0xffffffff


	//   ....[22]....
        /*0154*/ 	.word	0xffffffff


	//   ....[23]....
        /*0158*/ 	.word	0xffffffff


	//   ....[24]....
        /*015c*/ 	.word	0xffffffff


	//   ....[25]....
        /*0160*/ 	.word	0xffffffff


	//   ....[26]....
        /*0164*/ 	.word	0xffffffff


	//   ....[27]....
        /*0168*/ 	.word	0xffffffff


	//   ....[28]....
        /*016c*/ 	.word	0xffffffff


	//   ....[29]....
        /*0170*/ 	.word	0xffffffff


	//   ....[30]....
        /*0174*/ 	.word	0xffffffff


	//   ....[31]....
        /*0178*/ 	.word	0xffffffff


	//   ....[32]....
        /*017c*/ 	.word	0xffffffff


	//   ....[33]....
        /*0180*/ 	.word	0xffffffff


	//   ....[34]....
        /*0184*/ 	.word	0xffffffff


	//   ....[35]....
        /*0188*/ 	.word	0xffffffff


	//   ....[36]....
        /*018c*/ 	.word	0xffffffff


	//   ....[37]....
        /*0190*/ 	.word	0xffffffff


	//   ....[38]....
        /*0194*/ 	.word	0xffffffff


	//   ....[39]....
        /*0198*/ 	.word	0xffffffff


	//   ....[40]....
        /*019c*/ 	.word	0xffffffff


	//   ....[41]....
        /*01a0*/ 	.word	0xffffffff


	//   ....[42]....
        /*01a4*/ 	.word	0xffffffff


	//   ....[43]....
        /*01a8*/ 	.word	0xffffffff


	//   ....[44]....
        /*01ac*/ 	.word	0xffffffff


	//   ....[45]....
        /*01b0*/ 	.word	0xffffffff


	//   ....[46]....
        /*01b4*/ 	.word	0xffffffff


	//   ....[47]....
        /*01b8*/ 	.word	0xffffffff


	//   ....[48]....
        /*01bc*/ 	.word	0xffffffff


	//   ....[49]....
        /*01c0*/ 	.word	0xffffffff


	//   ....[50]....
        /*01c4*/ 	.word	0xffffffff


	//   ....[51]....
        /*01c8*/ 	.word	0xffffffff


	//   ....[52]....
        /*01cc*/ 	.word	0xffffffff


	//   ....[53]....
        /*01d0*/ 	.word	0xffffffff


	//   ....[54]....
        /*01d4*/ 	.word	0xffffffff


	//   ....[55]....
        /*01d8*/ 	.word	0xffffffff


	//   ....[56]....
        /*01dc*/ 	.word	0x05000004


	//   ....[57]....
        /*01e0*/ 	.word	0x05000004


	//   ....[58]....
        /*01e4*/ 	.word	0x05000004


	//   ....[59]....
        /*01e8*/ 	.word	0x05000004


	//   ....[60]....
        /*01ec*/ 	.word	0x05000004


	//   ....[61]....
        /*01f0*/ 	.word	0x05000004


	//   ....[62]....
        /*01f4*/ 	.word	0x05000004


	//   ....[63]....
        /*01f8*/ 	.word	0x05000004


	//   ....[64]....
        /*01fc*/ 	.word	0x05000004


	//   ....[65]....
        /*0200*/ 	.word	0x05000004


	//   ....[66]....
        /*0204*/ 	.word	0x05000004


	//   ....[67]....
        /*0208*/ 	.word	0x05000004


	//   ....[68]....
        /*020c*/ 	.word	0x05000004


	//   ....[69]....
        /*0210*/ 	.word	0x05000004


	//   ....[70]....
        /*0214*/ 	.word	0x05000004


	//   ....[71]....
        /*0218*/ 	.word	0x05000004


	//   ....[72]....
        /*021c*/ 	.word	0x05000004


	//   ....[73]....
        /*0220*/ 	.word	0x05000004


	//   ....[74]....
        /*0224*/ 	.word	0x05000004


	//   ....[75]....
        /*0228*/ 	.word	0x05000004


	//   ....[76]....
        /*022c*/ 	.word	0x05000004


	//   ....[77]....
        /*0230*/ 	.word	0x05000004


	//   ....[78]....
        /*0234*/ 	.word	0x05000004


	//   ....[79]....
        /*0238*/ 	.word	0x05000004


	//   ....[80]....
        /*023c*/ 	.word	0x05000004


	//   ....[81]....
        /*0240*/ 	.word	0x05000004


	//   ....[82]....
        /*0244*/ 	.word	0x05000004


	//   ....[83]....
        /*0248*/ 	.word	0x05000004


	//   ....[84]....
        /*024c*/ 	.word	0x05000004


	//   ....[85]....
        /*0250*/ 	.word	0x05000004


	//   ....[86]....
        /*0254*/ 	.word	0x05000004


	//   ....[87]....
        /*0258*/ 	.word	0x05000004


	//   ....[88]....
        /*025c*/ 	.word	0x05000004


	//   ....[89]....
        /*0260*/ 	.word	0x05000004


	//   ....[90]....
        /*0264*/ 	.word	0x05000004


	//   ....[91]....
        /*0268*/ 	.word	0x05000004


	//----- nvinfo : EIATTR_COOP_GROUP_INSTR_OFFSETS
	.align		4
.L_252:
        /*026c*/ 	.byte	0x04, 0x28
        /*026e*/ 	.short	(.L_254 - .L_253)


	//   ....[0]....
.L_253:
        /*0270*/ 	.word	0x00001d60


	//   ....[1]....
        /*0274*/ 	.word	0x00001da0


	//   ....[2]....
        /*0278*/ 	.word	0x00001de0


	//   ....[3]....
        /*027c*/ 	.word	0x00001e00


	//   ....[4]....
        /*0280*/ 	.word	0x00001e20


	//   ....[5]....
        /*0284*/ 	.word	0x00002220


	//   ....[6]....
        /*0288*/ 	.word	0x00002260


	//   ....[7]....
        /*028c*/ 	.word	0x000022a0


	//   ....[8]....
        /*0290*/ 	.word	0x000022c0


	//   ....[9]....
        /*0294*/ 	.word	0x000022e0


	//   ....[10]....
        /*0298*/ 	.word	0x000027f0


	//   ....[11]....
        /*029c*/ 	.word	0x000028b0


	//   ....[12]....
        /*02a0*/ 	.word	0x00002910


	//   ....[13]....
        /*02a4*/ 	.word	0x00002950


	//   ....[14]....
        /*02a8*/ 	.word	0x000029c0


	//   ....[15]....
        /*02ac*/ 	.word	0x00002a30


	//   ....[16]....
        /*02b0*/ 	.word	0x00002a80


	//   ....[17]....
        /*02b4*/ 	.word	0x00002ad0


	//   ....[18]....
        /*02b8*/ 	.word	0x00002b10


	//   ....[19]....
        /*02bc*/ 	.word	0x00002c00


	//   ....[20]....
        /*02c0*/ 	.word	0x00002ce0


	//   ....[21]....
        /*02c4*/ 	.word	0x00002d30


	//   ....[22]....
        /*02c8*/ 	.word	0x00002da0


	//   ....[23]....
        /*02cc*/ 	.word	0x00002e00


	//   ....[24]....
        /*02d0*/ 	.word	0x00002e50


	//   ....[25]....
        /*02d4*/ 	.word	0x00002eb0


	//   ....[26]....
        /*02d8*/ 	.word	0x00002ef0


	//   ....[27]....
        /*02dc*/ 	.word	0x00002f00


	//   ....[28]....
        /*02e0*/ 	.word	0x00005790


	//   ....[29]....
        /*02e4*/ 	.word	0x000057d0


	//   ....[30]....
        /*02e8*/ 	.word	0x00005810


	//   ....[31]....
        /*02ec*/ 	.word	0x00005830


	//   ....[32]....
        /*02f0*/ 	.word	0x00005850


	//   ....[33]....
        /*02f4*/ 	.word	0x00005c00


	//   ....[34]....
        /*02f8*/ 	.word	0x00005c40


	//   ....[35]....
        /*02fc*/ 	.word	0x00005c80


	//   ....[36]....
        /*0300*/ 	.word	0x00005ca0


	//   ....[37]....
        /*0304*/ 	.word	0x00005cc0


	//   ....[38]....
        /*0308*/ 	.word	0x000061d0


	//   ....[39]....
        /*030c*/ 	.word	0x00006290


	//   ....[40]....
        /*0310*/ 	.word	0x000062f0


	//   ....[41]....
        /*0314*/ 	.word	0x00006320


	//   ....[42]....
        /*0318*/ 	.word	0x00006380


	//   ....[43]....
        /*031c*/ 	.word	0x000063f0


	//   ....[44]....
        /*0320*/ 	.word	0x00006460


	//   ....[45]....
        /*0324*/ 	.word	0x000064b0


	//   ....[46]....
        /*0328*/ 	.word	0x00006500


	//   ....[47]....
        /*032c*/ 	.word	0x000065e0


	//   ....[48]....
        /*0330*/ 	.word	0x000066c0


	//   ....[49]....
        /*0334*/ 	.word	0x00006710


	//   ....[50]....
        /*0338*/ 	.word	0x00006780


	//   ....[51]....
        /*033c*/ 	.word	0x000067e0


	//   ....[52]....
        /*0340*/ 	.word	0x00006830


	//   ....[53]....
        /*0344*/ 	.word	0x00006890


	//   ....[54]....
        /*0348*/ 	.word	0x000068d0


	//   ....[55]....
        /*034c*/ 	.word	0x000068e0


	//   ....[56]....
        /*0350*/ 	.word	0x00007320


	//   ....[57]....
        /*0354*/ 	.word	0x000073a0


	//   ....[58]....
        /*0358*/ 	.word	0x00007430


	//   ....[59]....
        /*035c*/ 	.word	0x00007500


	//   ....[60]....
        /*0360*/ 	.word	0x000075b0


	//   ....[61]....
        /*0364*/ 	.word	0x00007640


	//   ....[62]....
        /*0368*/ 	.word	0x000076c0


	//   ....[63]....
        /*036c*/ 	.word	0x00007740


	//   ....[64]....
        /*0370*/ 	.word	0x00007820


	//   ....[65]....
        /*0374*/ 	.word	0x000078a0


	//   ....[66]....
        /*0378*/ 	.word	0x00007920


	//   ....[67]....
        /*037c*/ 	.word	0x000079a0


	//   ....[68]....
        /*0380*/ 	.word	0x00007a60


	//   ....[69]....
        /*0384*/ 	.word	0x00007b00


	//   ....[70]....
        /*0388*/ 	.word	0x00007ba0


	//   ....[71]....
        /*038c*/ 	.word	0x00007c30


	//   ....[72]....
        /*0390*/ 	.word	0x00007ca0


	//   ....[73]....
        /*0394*/ 	.word	0x00007d10


	//   ....[74]....
        /*0398*/ 	.word	0x00007d80


	//   ....[75]....
        /*039c*/ 	.word	0x00007e00


	//   ....[76]....
        /*03a0*/ 	.word	0x00007e90


	//   ....[77]....
        /*03a4*/ 	.word	0x00007f80


	//   ....[78]....
        /*03a8*/ 	.word	0x00008000


	//   ....[79]....
        /*03ac*/ 	.word	0x00008090


	//   ....[80]....
        /*03b0*/ 	.word	0x00008120


	//   ....[81]....
        /*03b4*/ 	.word	0x00008190


	//   ....[82]....
        /*03b8*/ 	.word	0x00008270


	//   ....[83]....
        /*03bc*/ 	.word	0x000082f0


	//   ....[84]....
        /*03c0*/ 	.word	0x00008370


	//   ....[85]....
        /*03c4*/ 	.word	0x000083f0


	//   ....[86]....
        /*03c8*/ 	.word	0x000084a0


	//   ....[87]....
        /*03cc*/ 	.word	0x00008540


	//   ....[88]....
        /*03d0*/ 	.word	0x000085d0


	//   ....[89]....
        /*03d4*/ 	.word	0x00008670


	//   ....[90]....
        /*03d8*/ 	.word	0x000086e0


	//   ....[91]....
        /*03dc*/ 	.word	0x00008750


	//----- nvinfo : EIATTR_VRC_CTA_INIT_COUNT
	.align		4
.L_254:
        /*03e0*/ 	.byte	0x02, 0x4a
	.zero		1
	.zero		1


	//----- nvinfo : EIATTR_EXIT_INSTR_OFFSETS
	.align		4
        /*03e4*/ 	.byte	0x04, 0x1c
        /*03e6*/ 	.short	(.L_256 - .L_255)


	//   ....[0]....
.L_255:
        /*03e8*/ 	.word	0x00003350


	//   ....[1]....
        /*03ec*/ 	.word	0x000035a0


	//   ....[2]....
        /*03f0*/ 	.word	0x000038a0


	//   ....[3]....
        /*03f4*/ 	.word	0x00007280


	//   ....[4]....
        /*03f8*/ 	.word	0x000072d0


	//----- nvinfo : EIATTR_MAX_THREADS
	.align		4
.L_256:
        /*03fc*/ 	.byte	0x04, 0x05
        /*03fe*/ 	.short	(.L_258 - .L_257)
.L_257:
        /*0400*/ 	.word	0x00000200
        /*0404*/ 	.word	0x00000001
        /*0408*/ 	.word	0x00000001


	//----- nvinfo : EIATTR_CRS_STACK_SIZE
	.align		4
.L_258:
        /*040c*/ 	.byte	0x04, 0x1e
        /*040e*/ 	.short	(.L_260 - .L_259)
.L_259:
        /*0410*/ 	.word	0x00000000


	//----- nvinfo : EIATTR_CBANK_PARAM_SIZE
	.align		4
.L_260:
        /*0414*/ 	.byte	0x03, 0x19
        /*0416*/ 	.short	0x0090


	//----- nvinfo : EIATTR_PARAM_CBANK
	.align		4
        /*0418*/ 	.byte	0x04, 0x0a
        /*041a*/ 	.short	(.L_262 - .L_261)
	.align		4
.L_261:
        /*041c*/ 	.word	index@(.nv.constant0._ZN6thrust24THRUST_300001_SM_1000_NS8cuda_cub4core6detail20_kernel_agent_vshmemINS1_16__set_operations10SetOpAgentINS0_12zip_iteratorIN4cuda3std3__45tupleIJNS0_6detail15normal_iteratorINS0_10device_ptrIiEEEENS7_INSB_IJSG_SG_EEEEEEEEEENS7_INSB_IJSG_NS0_17constant_iteratorINSB_IJiiEEENS0_11use_defaultESN_EEEEEEEPNSB_IJiSM_EEESS_NS7_INSB_IJSG_25transform_output_iteratorISG_10MultiplierEEEEEESS_iNSC_13compare_firstINSA_4lessIiEEEENS5_23serial_set_intersectionENSA_17integral_constantIbLb0EEEEEJSK_SQ_SS_SS_iiSX_SS_S11_S12_PNSA_4pairIiiEEPmN3cub18CUB_300001_SM_100013ScanTileStateIiLb1EEEEEEvPcDpT0_)
        /*0420*/ 	.short	0x0380
        /*0422*/ 	.short	0x0090


	//----- nvinfo : EIATTR_SW_WAR
	.align		4
.L_262:
        /*0424*/ 	.byte	0x04, 0x36
        /*0426*/ 	.short	(.L_264 - .L_263)
.L_263:
        /*0428*/ 	.word	0x00000008
.L_264:


//--------------------- .nv.info._ZN6thrust24THRUST_300001_SM_1000_NS8cuda_cub4core6detail13_kernel_agentINS1_16__set_operations14PartitionAgentINS0_12zip_iteratorIN4cuda3std3__45tupleIJNS0_6detail15normal_iteratorINS0_10device_ptrIiEEEENS7_INSB_IJSG_SG_EEEEEEEEEENS7_INSB_IJSG_NS0_17constant_iteratorINSB_IJiiEEENS0_11use_defaultESN_EEEEEEEiNSC_13compare_firstINSA_4lessIiEEEEEEJSK_SQ_iiiPNSA_4pairIiiEESU_iEEEvDpT0_ --------------------------
	.section	.nv.info._ZN6thrust24THRUST_300001_SM_1000_NS8cuda_cub4core6detail13_kernel_agentINS1_16__set_operations14PartitionAgentINS0_12zip_iteratorIN4cuda3std3__45tupleIJNS0_6detail15normal_iteratorINS0_10device_ptrIiEEEENS7_INSB_IJSG_SG_EEEEEEEEEENS7_INSB_IJSG_NS0_17constant_iteratorINSB_IJiiEEENS0_11use_defaultESN_EEEEEEEiNSC_13compare_firstINSA_4lessIiEEEEEEJSK_SQ_iiiPNSA_4pairIiiEESU_iEEEvDpT0_,"",@"SHT_CUDA_INFO"
	.sectionflags	@""
	.align	4


	//----- nvinfo : EIATTR_CUDA_API_VERSION
	.align		4
        /*0000*/ 	.byte	0x04, 0x37
        /*0002*/ 	.short	(.L_266 - .L_265)
.L_265:
        /*0004*/ 	.word	0x00000082


	//----- nvinfo : EIATTR_KPARAM_INFO
	.align		4
.L_266:
        /*0008*/ 	.byte	0x04, 0x17
        /*000a*/ 	.short	(.L_268 - .L_267)
.L_267:
        /*000c*/ 	.word	0x00000000
        /*0010*/ 	.short	0x0007
        /*0012*/ 	.short	0x004c
        /*0014*/ 	.byte	0x00, 0xf0, 0x11, 0x00


	//----- nvinfo : EIATTR_KPARAM_INFO
	.align		4
.L_268:
        /*0018*/ 	.byte	0x04, 0x17
        /*001a*/ 	.short	(.L_270 - .L_269)
.L_269:
        /*001c*/ 	.word	0x00000000
        /*0020*/ 	.short	0x0006
        /*0022*/ 	.short	0x0048
        /*0024*/ 	.byte	0x00, 0xf0, 0x05, 0x00


	//----- nvinfo : EIATTR_KPARAM_INFO
	.align		4
.L_270:
        /*0028*/ 	.byte	0x04, 0x17
        /*002a*/ 	.short	(.L_272 - .L_271)
.L_271:
        /*002c*/ 	.word	0x00000000
        /*0030*/ 	.short	0x0005
        /*0032*/ 	.short	0x0040
        /*0034*/ 	.byte	0x00, 0xf5, 0x21, 0x00


	//----- nvinfo : EIATTR_KPARAM_INFO
	.align		4
.L_272:
        /*0038*/ 	.byte	0x04, 0x17
        /*003a*/ 	.short	(.L_274 - .L_273)
.L_273:
        /*003c*/ 	.word	0x00000000
        /*0040*/ 	.short	0x0004
        /*0042*/ 	.short	0x0038
        /*0044*/ 	.byte	0x00, 0xf0, 0x11, 0x00


	//----- nvinfo : EIATTR_KPARAM_INFO
	.align		4
.L_274:
        /*0048*/ 	.byte	0x04, 0x17
        /*004a*/ 	.short	(.L_276 - .L_275)
.L_275:
        /*004c*/ 	.word	0x00000000
        /*0050*/ 	.short	0x0003
        /*0052*/ 	.short	0x0034
        /*0054*/ 	.byte	0x00, 0xf0, 0x11, 0x00


	//----- nvinfo : EIATTR_KPARAM_INFO
	.align		4
.L_276:
        /*0058*/ 	.byte	0x04, 0x17
        /*005a*/ 	.short	(.L_278 - .L_277)
.L_277:
        /*005c*/ 	.word	0x00000000
        /*0060*/ 	.short	0x0002
        /*0062*/ 	.short	0x0030
        /*0064*/ 	.byte	0x00, 0xf0, 0x11, 0x00


	//----- nvinfo : EIATTR_KPARAM_INFO
	.align		4
.L_278:
        /*0068*/ 	.byte	0x04, 0x17
        /*006a*/ 	.short	(.L_280 - .L_279)
.L_279:
        /*006c*/ 	.word	0x00000000
        /*0070*/ 	.short	0x0001
        /*0072*/ 	.short	0x0018
        /*0074*/ 	.byte	0x00, 0xf0, 0x61, 0x00


	//----- nvinfo : EIATTR_KPARAM_INFO
	.align		4
.L_280:
        /*0078*/ 	.byte	0x04, 0x17
        /*007a*/ 	.short	(.L_282 - .L_281)
.L_281:
        /*007c*/ 	.word	0x00000000
        /*0080*/ 	.short	0x0000
        /*0082*/ 	.short	0x0000
        /*0084*/ 	.byte	0x00, 0xf0, 0x61, 0x00


	//----- nvinfo : EIATTR_SPARSE_MMA_MASK
	.align		4
.L_282:
        /*0088*/ 	.byte	0x03, 0x50
        /*008a*/ 	.short	0x0000


	//----- nvinfo : EIATTR_MAXREG_COUNT
	.align		4
        /*008c*/ 	.byte	0x03, 0x1b
        /*008e*/ 	.short	0x00ff


	//----- nvinfo : EIATTR_MERCURY_ISA_VERSION
	.align		4
        /*0090*/ 	.byte	0x03, 0x5f
        /*0092*/ 	.short	0x0101


	//----- nvinfo : EIATTR_VRC_CTA_INIT_COUNT
	.align		4
        /*0094*/ 	.byte	0x02, 0x4a
	.zero		1
	.zero		1


	//----- nvinfo : EIATTR_EXIT_INSTR_OFFSETS
	.align		4
        /*0098*/ 	.byte	0x04, 0x1c
        /*009a*/ 	.short	(.L_284 - .L_283)


	//   ....[0]....
.L_283:
        /*009c*/ 	.word	0x00000070


	//   ....[1]....
        /*00a0*/ 	.word	0x00000e50


	//----- nvinfo : EIATTR_MAX_THREADS
	.align		4
.L_284:
        /*00a4*/ 	.byte	0x04, 0x05
        /*00a6*/ 	.short	(.L_286 - .L_285)
.L_285:
        /*00a8*/ 	.word	0x00000100
        /*00ac*/ 	.word	0x00000001
        /*00b0*/ 	.word	0x00000001


	//----- nvinfo : EIATTR_CRS_STACK_SIZE
	.align		4
.L_286:
        /*00b4*/ 	.byte	0x04, 0x1e
        /*00b6*/ 	.short	(.L_288 - .L_287)
.L_287:
        /*00b8*/ 	.word	0x00000000


	//----- nvinfo : EIATTR_CBANK_PARAM_SIZE
	.align		4
.L_288:
        /*00bc*/ 	.byte	0x03, 0x19
        /*00be*/ 	.short	0x0050


	//----- nvinfo : EIATTR_PARAM_CBANK
	.align		4
        /*00c0*/ 	.byte	0x04, 0x0a
        /*00c2*/ 	.short	(.L_290 - .L_289)
	.align		4
.L_289:
        /*00c4*/ 	.word	index@(.nv.constant0._ZN6thrust24THRUST_300001_SM_1000_NS8cuda_cub4core6detail13_kernel_agentINS1_16__set_operations14PartitionAgentINS0_12zip_iteratorIN4cuda3std3__45tupleIJNS0_6detail15normal_iteratorINS0_10device_ptrIiEEEENS7_INSB_IJSG_SG_EEEEEEEEEENS7_INSB_IJSG_NS0_17constant_iteratorINSB_IJiiEEENS0_11use_defaultESN_EEEEEEEiNSC_13compare_firstINSA_4lessIiEEEEEEJSK_SQ_iiiPNSA_4pairIiiEESU_iEEEvDpT0_)
        /*00c8*/ 	.short	0x0380
        /*00ca*/ 	.short	0x0050


	//----- nvinfo : EIATTR_SW_WAR
	.align		4
.L_290:
        /*00cc*/ 	.byte	0x04, 0x36
        /*00ce*/ 	.short	(.L_292 - .L_291)
.L_291:
        /*00d0*/ 	.word	0x00000008
.L_292:


//--------------------- .nv.info._ZN6thrust24THRUST_300001_SM_1000_NS8cuda_cub4core6detail13_kernel_agentINS1_16__set_operations9InitAgentIN3cub18CUB_300001_SM_100013ScanTileStateIiLb1EEEiEEJSA_iEEEvDpT0_ --------------------------
	.section	.nv.info._ZN6thrust24THRUST_300001_SM_1000_NS8cuda_cub4core6detail13_kernel_agentINS1_16__set_operations9InitAgentIN3cub18CUB_300001_SM_100013ScanTileStateIiLb1EEEiEEJSA_iEEEvDpT0_,"",@"SHT_CUDA_INFO"
	.sectionflags	@""
	.align	4


	//----- nvinfo : EIATTR_CUDA_API_VERSION
	.align		4
        /*0000*/ 	.byte	0x04, 0x37
        /*0002*/ 	.short	(.L_294 - .L_293)
.L_293:
        /*0004*/ 	.word	0x00000082


	//----- nvinfo : EIATTR_KPARAM_INFO
	.align		4
.L_294:
        /*0008*/ 	.byte	0x04, 0x17
        /*000a*/ 	.short	(.L_296 - .L_295)
.L_295:
        /*000c*/ 	.word	0x00000000
        /*0010*/ 	.short	0x0001
        /*0012*/ 	.short	0x0008
        /*0014*/ 	.byte	0x00, 0xf0, 0x11, 0x00


	//----- nvinfo : EIATTR_KPARAM_INFO
	.align		4
.L_296:
        /*0018*/ 	.byte	0x04, 0x17
        /*001a*/ 	.short	(.L_298 - .L_297)
.L_297:
        /*001c*/ 	.word	0x00000000
        /*0020*/ 	.short	0x0000
        /*0022*/ 	.short	0x0000
        /*0024*/ 	.byte	0x00, 0xf0, 0x21, 0x00


	//----- nvinfo : EIATTR_SPARSE_MMA_MASK
	.align		4
.L_298:
        /*0028*/ 	.byte	0x03, 0x50
        /*002a*/ 	.short	0x0000


	//----- nvinfo : EIATTR_MAXREG_COUNT
	.align		4
        /*002c*/ 	.byte	0x03, 0x1b
        /*002e*/ 	.short	0x00ff


	//----- nvinfo : EIATTR_MERCURY_ISA_VERSION
	.align		4
        /*0030*/ 	.byte	0x03, 0x5f
        /*0032*/ 	.short	0x0101


	//----- nvinfo : EIATTR_VRC_CTA_INIT_COUNT
	.align		4
        /*0034*/ 	.byte	0x02, 0x4a
	.zero		1
	.zero		1


	//----- nvinfo : EIATTR_EXIT_INSTR_OFFSETS
	.align		4
        /*0038*/ 	.byte	0x04, 0x1c
        /*003a*/ 	.short	(.L_300 - .L_299)


	//   ....[0]....
.L_299:
        /*003c*/ 	.word	0x000000f0


	//   ....[1]....
        /*0040*/ 	.word	0x00000130


	//----- nvinfo : EIATTR_MAX_THREADS
	.align		4
.L_300:
        /*0044*/ 	.byte	0x04, 0x05
        /*0046*/ 	.short	(.L_302 - .L_301)
.L_301:
        /*0048*/ 	.word	0x00000080
        /*004c*/ 	.word	0x00000001
        /*0050*/ 	.word	0x00000001


	//----- nvinfo : EIATTR_CBANK_PARAM_SIZE
	.align		4
.L_302:
        /*0054*/ 	.byte	0x03, 0x19
        /*0056*/ 	.short	0x000c


	//----- nvinfo : EIATTR_PARAM_CBANK
	.align		4
        /*0058*/ 	.byte	0x04, 0x0a
        /*005a*/ 	.short	(.L_304 - .L_303)
	.align		4
.L_303:
        /*005c*/ 	.word	index@(.nv.constant0._ZN6thrust24THRUST_300001_SM_1000_NS8cuda_cub4core6detail13_kernel_agentINS1_16__set_operations9InitAgentIN3cub18CUB_300001_SM_100013ScanTileStateIiLb1EEEiEEJSA_iEEEvDpT0_)
        /*0060*/ 	.short	0x0380
        /*0062*/ 	.short	0x000c


	//----- nvinfo : EIATTR_SW_WAR
	.align		4
.L_304:
        /*0064*/ 	.byte	0x04, 0x36
        /*0066*/ 	.short	(.L_306 - .L_305)
.L_305:
        /*0068*/ 	.word	0x00000008
.L_306:


//--------------------- .nv.callgraph             --------------------------
	.section	.nv.callgraph,"",@"SHT_CUDA_CALLGRAPH"
	.align	4
	.sectionentsize	8
	.align		4
        /*0000*/ 	.word	0x00000000
	.align		4
        /*0004*/ 	.word	0xffffffff
	.align		4
        /*0008*/ 	.word	0x00000000
	.align		4
        /*000c*/ 	.word	0xfffffffe
	.align		4
        /*0010*/ 	.word	0x00000000
	.align		4
        /*0014*/ 	.word	0xfffffffd
	.align		4
        /*0018*/ 	.word	0x00000000
	.align		4
        /*001c*/ 	.word	0xfffffffc


//--------------------- .nv.constant4             --------------------------
	.section	.nv.constant4,"a",@progbits
	.align	8
	.align		8
.nv.constant4:
        /*0000*/ 	.dword	_ZN30_INTERNAL_fdbd9c0d_4_k_cu_main4cuda3std3__45__cpo5beginE
	.align		8
        /*0008*/ 	.dword	_ZN30_INTERNAL_fdbd9c0d_4_k_cu_main4cuda3std3__45__cpo3endE
	.align		8
        /*0010*/ 	.dword	_ZN30_INTERNAL_fdbd9c0d_4_k_cu_main4cuda3std3__45__cpo6cbeginE
	.align		8
        /*0018*/ 	.dword	_ZN30_INTERNAL_fdbd9c0d_4_k_cu_main4cuda3std3__45__cpo4cendE
	.align		8
        /*0020*/ 	.dword	_ZN30_INTERNAL_fdbd9c0d_4_k_cu_main4cuda3std3__45__cpo6rbeginE
	.align		8
        /*0028*/ 	.dword	_ZN30_INTERNAL_fdbd9c0d_4_k_cu_main4cuda3std3__45__cpo4rendE
	.align		8
        /*0030*/ 	.dword	_ZN30_INTERNAL_fdbd9c0d_4_k_cu_main4cuda3std3__45__cpo7crbeginE
	.align		8
        /*0038*/ 	.dword	_ZN30_INTERNAL_fdbd9c0d_4_k_cu_main4cuda3std3__45__cpo5crendE
	.align		8
        /*0040*/ 	.dword	_ZN30_INTERNAL_fdbd9c0d_4_k_cu_main4cuda3std3__432_GLOBAL__N__fdbd9c0d_4_k_cu_main6ignoreE
	.align		8
        /*0048*/ 	.dword	_ZN30_INTERNAL_fdbd9c0d_4_k_cu_main4cuda3std3__419piecewise_constructE
	.align		8
        /*0050*/ 	.dword	_ZN30_INTERNAL_fdbd9c0d_4_k_cu_main4cuda3std3__48in_placeE
	.align		8
        /*0058*/ 	.dword	_ZN30_INTERNAL_fdbd9c0d_4_k_cu_main4cuda3std3__420unreachable_sentinelE
	.align		8
        /*0060*/ 	.dword	_ZN30_INTERNAL_fdbd9c0d_4_k_cu_main4cuda3std3__47nulloptE
	.align		8
        /*0068*/ 	.dword	_ZN30_INTERNAL_fdbd9c0d_4_k_cu_main4cuda3std3__48unexpectE
	.align		8
        /*0070*/ 	.dword	_ZN30_INTERNAL_fdbd9c0d_4_k_cu_main4cuda3std6ranges3__45__cpo4swapE
	.align		8
        /*0078*/ 	.dword	_ZN30_INTERNAL_fdbd9c0d_4_k_cu_main4cuda3std6ranges3__45__cpo9iter_moveE
	.align		8
        /*0080*/ 	.dword	_ZN30_INTERNAL_fdbd9c0d_4_k_cu_main4cuda3std6ranges3__45__cpo5beginE
	.align		8
        /*0088*/ 	.dword	_ZN30_INTERNAL_fdbd9c0d_4_k_cu_main4cuda3std6ranges3__45__cpo3endE
	.align		8
        /*0090*/ 	.dword	_ZN30_INTERNAL_fdbd9c0d_4_k_cu_main4cuda3std6ranges3__45__cpo6cbeginE
	.align		8
        /*0098*/ 	.dword	_ZN30_INTERNAL_fdbd9c0d_4_k_cu_main4cuda3std6ranges3__45__cpo4cendE
	.align		8
        /*00a0*/ 	.dword	_ZN30_INTERNAL_fdbd9c0d_4_k_cu_main4cuda3std6ranges3__45__cpo7advanceE
	.align		8
        /*00a8*/ 	.dword	_ZN30_INTERNAL_fdbd9c0d_4_k_cu_main4cuda3std6ranges3__45__cpo9iter_swapE
	.align		8
        /*00b0*/ 	.dword	_ZN30_INTERNAL_fdbd9c0d_4_k_cu_main4cuda3std6ranges3__45__cpo4nextE
	.align		8
        /*00b8*/ 	.dword	_ZN30_INTERNAL_fdbd9c0d_4_k_cu_main4cuda3std6ranges3__45__cpo4prevE
	.align		8
        /*00c0*/ 	.dword	_ZN30_INTERNAL_fdbd9c0d_4_k_cu_main4cuda3std6ranges3__45__cpo4dataE
	.align		8
        /*00c8*/ 	.dword	_ZN30_INTERNAL_fdbd9c0d_4_k_cu_main4cuda3std6ranges3__45__cpo5cdataE
	.align		8
        /*00d0*/ 	.dword	_ZN30_INTERNAL_fdbd9c0d_4_k_cu_main4cuda3std6ranges3__45__cpo4sizeE
	.align		8
        /*00d8*/ 	.dword	_ZN30_INTERNAL_fdbd9c0d_4_k_cu_main4cuda3std6ranges3__45__cpo5ssizeE
	.align		8
        /*00e0*/ 	.dword	_ZN30_INTERNAL_fdbd9c0d_4_k_cu_main4cuda3std6ranges3__45__cpo8distanceE
	.align		8
        /*00e8*/ 	.dword	_ZN30_INTERNAL_fdbd9c0d_4_k_cu_main6thrust24THRUST_300001_SM_1000_NS8cuda_cub3parE
	.align		8
        /*00f0*/ 	.dword	_ZN30_INTERNAL_fdbd9c0d_4_k_cu_main6thrust24THRUST_300001_SM_1000_NS8cuda_cub10par_nosyncE
	.align		8
        /*00f8*/ 	.dword	_ZN30_INTERNAL_fdbd9c0d_4_k_cu_main6thrust24THRUST_300001_SM_1000_NS6system6detail10sequential3seqE
	.align		8
        /*0100*/ 	.dword	_ZN30_INTERNAL_fdbd9c0d_4_k_cu_main6thrust24THRUST_300001_SM_1000_NS6system3cpp3parE
	.align		8
        /*0108*/ 	.dword	_ZN30_INTERNAL_fdbd9c0d_4_k_cu_main6thrust24THRUST_300001_SM_1000_NS12placeholders2_1E
	.align		8
        /*0110*/ 	.dword	_ZN30_INTERNAL_fdbd9c0d_4_k_cu_main6thrust24THRUST_300001_SM_1000_NS12placeholders2_2E
	.align		8
        /*0118*/ 	.dword	_ZN30_INTERNAL_fdbd9c0d_4_k_cu_main6thrust24THRUST_300001_SM_1000_NS12placeholders2_3E
	.align		8
        /*0120*/ 	.dword	_ZN30_INTERNAL_fdbd9c0d_4_k_cu_main6thrust24THRUST_300001_SM_1000_NS12placeholders2_4E
	.align		8
        /*0128*/ 	.dword	_ZN30_INTERNAL_fdbd9c0d_4_k_cu_main6thrust24THRUST_300001_SM_1000_NS12placeholders2_5E
	.align		8
        /*0130*/ 	.dword	_ZN30_INTERNAL_fdbd9c0d_4_k_cu_main6thrust24THRUST_300001_SM_1000_NS12placeholders2_6E
	.align		8
        /*0138*/ 	.dword	_ZN30_INTERNAL_fdbd9c0d_4_k_cu_main6thrust24THRUST_300001_SM_1000_NS12placeholders2_7E
	.align		8
        /*0140*/ 	.dword	_ZN30_INTERNAL_fdbd9c0d_4_k_cu_main6thrust24THRUST_300001_SM_1000_NS12placeholders2_8E
	.align		8
        /*0148*/ 	.dword	_ZN30_INTERNAL_fdbd9c0d_4_k_cu_main6thrust24THRUST_300001_SM_1000_NS12placeholders2_9E
	.align		8
        /*0150*/ 	.dword	_ZN30_INTERNAL_fdbd9c0d_4_k_cu_main6thrust24THRUST_300001_SM_1000_NS12placeholders3_10E
	.align		8
        /*0158*/ 	.dword	_ZN30_INTERNAL_fdbd9c0d_4_k_cu_main6thrust24THRUST_300001_SM_1000_NS3seqE
	.align		8
        /*0160*/ 	.dword	_ZN30_INTERNAL_fdbd9c0d_4_k_cu_main6thrust24THRUST_300001_SM_1000_NS6deviceE


//--------------------- .text._ZN3cub18CUB_300001_SM_10006detail8for_each13static_kernelINS2_12policy_hub_t12policy_500_tElN6thrust24THRUST_300001_SM_1000_NS8cuda_cub20__uninitialized_copy7functorINS7_6detail15normal_iteratorINS7_10device_ptrIKiEEEENS7_7pointerIiNS8_3tagENS7_11use_defaultESJ_EEEEEEvT0_T1_ --------------------------
	.section	.text._ZN3cub18CUB_300001_SM_10006detail8for_each13static_kernelINS2_12policy_hub_t12policy_500_tElN6thrust24THRUST_300001_SM_1000_NS8cuda_cub20__uninitialized_copy7functorINS7_6detail15normal_iteratorINS7_10device_ptrIKiEEEENS7_7pointerIiNS8_3tagENS7_11use_defaultESJ_EEEEEEvT0_T1_,"ax",@progbits
	.align	128
        .global         _ZN3cub18CUB_300001_SM_10006detail8for_each13static_kernelINS2_12policy_hub_t12policy_500_tElN6thrust24THRUST_300001_SM_1000_NS8cuda_cub20__uninitialized_copy7functorINS7_6detail15normal_iteratorINS7_10device_ptrIKiEEEENS7_7pointerIiNS8_3tagENS7_11use_defaultESJ_EEEEEEvT0_T1_
        .type           _ZN3cub18CUB_300001_SM_10006detail8for_each13static_kernelINS2_12policy_hub_t12policy_500_tElN6thrust24THRUST_300001_SM_1000_NS8cuda_cub20__uninitialized_copy7functorINS7_6detail15normal_iteratorINS7_10device_ptrIKiEEEENS7_7pointerIiNS8_3tagENS7_11use_defaultESJ_EEEEEEvT0_T1_,@function
        .size           _ZN3cub18CUB_300001_SM_10006detail8for_each13static_kernelINS2_12policy_hub_t12policy_500_tElN6thrust24THRUST_300001_SM_1000_NS8cuda_cub20__uninitialized_copy7functorINS7_6detail15normal_iteratorINS7_10device_ptrIKiEEEENS7_7pointerIiNS8_3tagENS7_11use_defaultESJ_EEEEEEvT0_T1_,(.L_x_424 - _ZN3cub18CUB_300001_SM_10006detail8for_each13static_kernelINS2_12policy_hub_t12policy_500_tElN6thrust24THRUST_300001_SM_1000_NS8cuda_cub20__uninitialized_copy7functorINS7_6detail15normal_iteratorINS7_10device_ptrIKiEEEENS7_7pointerIiNS8_3tagENS7_11use_defaultESJ_EEEEEEvT0_T1_)
        .other          _ZN3cub18CUB_300001_SM_10006detail8for_each13static_kernelINS2_12policy_hub_t12policy_500_tElN6thrust24THRUST_300001_SM_1000_NS8cuda_cub20__uninitialized_copy7functorINS7_6detail15normal_iteratorINS7_10device_ptrIKiEEEENS7_7pointerIiNS8_3tagENS7_11use_defaultESJ_EEEEEEvT0_T1_,@"STO_CUDA_ENTRY STV_DEFAULT"
_ZN3cub18CUB_300001_SM_10006detail8for_each13static_kernelINS2_12policy_hub_t12policy_500_tElN6thrust24THRUST_300001_SM_1000_NS8cuda_cub20__uninitialized_copy7functorINS7_6detail15normal_iteratorINS7_10device_ptrIKiEEEENS7_7pointerIiNS8_3tagENS7_11use_defaultESJ_EEEEEEvT0_T1_:
.text._ZN3cub18CUB_300001_SM_10006detail8for_each13static_kernelINS2_12policy_hub_t12policy_500_tElN6thrust24THRUST_300001_SM_1000_NS8cuda_cub20__uninitialized_copy7functorINS7_6detail15normal_iteratorINS7_10device_ptrIKiEEEENS7_7pointerIiNS8_3tagENS7_11use_defaultESJ_EEEEEEvT0_T1_:
[----:B------:R-:W-:Y:S08]  /*0000*/  LDC R1, c[0x0][0x37c] ;  /* 0x0000df00ff017b82 */ /* 0x000ff00000000800 */
[----:B------:R-:W0:Y:S01]  /*0010*/  S2UR UR4, SR_CTAID.X ;  /* 0x00000000000479c3 */ /* 0x000e220000002500 */
[----:B------:R-:W1:Y:S01]  /*0020*/  LDCU.64 UR6, c[0x0][0x380] ;  /* 0x00007000ff0677ac */ /* 0x000e620008000a00 */
[----:B------:R-:W2:Y:S01]  /*0030*/  LDCU.64 UR8, c[0x0][0x358] ;  /* 0x00006b00ff0877ac */ /* 0x000ea20008000a00 */
[----:B0-----:R-:W-:-:S04]  /*0040*/  UIMAD.WIDE.U32 UR4, UR4, 0x200, URZ ;  /* 0x00000200040478a5 */ /* 0x001fc8000f8e00ff */
[----:B-1----:R-:W-:-:S04]  /*0050*/  UIADD3 UR6, UP0, UPT, -UR4, UR6, URZ ;  /* 0x0000000604067290 */ /* 0x002fc8000ff1e1ff */
[----:B------:R-:W-:Y:S02]  /*0060*/  UIADD3.X UR7, UPT, UPT, ~UR5, UR7, URZ, UP0, !UPT ;  /* 0x0000000705077290 */ /* 0x000fe400087fe5ff */
[----:B------:R-:W-:-:S04]  /*0070*/  UISETP.GE.U32.AND UP0, UPT, UR6, 0x200, UPT ;  /* 0x000002000600788c */ /* 0x000fc8000bf06070 */
[----:B------:R-:W-:-:S09]  /*0080*/  UISETP.GE.AND.EX UP0, UPT, UR7, URZ, UPT, UP0 ;  /* 0x000000ff0700728c */ /* 0x000fd2000bf06300 */
[----:B--2---:R-:W-:Y:S05]  /*0090*/  BRA.U !UP0, `(.L_x_0) ;  /* 0x0000000108407547 */ /* 0x004fea000b800000 */
[----:B------:R-:W0:Y:S01]  /*00a0*/  S2R R0, SR_TID.X ;  /* 0x0000000000007919 */ /* 0x000e220000002100 */
[----:B------:R-:W1:Y:S01]  /*00b0*/  LDCU.64 UR10, c[0x0][0x388] ;  /* 0x00007100ff0a77ac */ /* 0x000e620008000a00 */
[----:B0-----:R-:W-:-:S05]  /*00c0*/  IADD3 R0, P0, PT, R0, UR4, RZ ;  /* 0x0000000400007c10 */ /* 0x001fca000ff1e0ff */
[----:B------:R-:W-:Y:S02]  /*00d0*/  IMAD.X R3, RZ, RZ, UR5, P0 ;  /* 0x00000005ff037e24 */ /* 0x000fe400080e06ff */
[----:B------:R-:W-:-:S03]  /*00e0*/  IMAD.SHL.U32 R4, R0, 0x4, RZ ;  /* 0x0000000400047824 */ /* 0x000fc600078e00ff */
[----:B------:R-:W-:Y:S02]  /*00f0*/  SHF.L.U64.HI R0, R0, 0x2, R3 ;  /* 0x0000000200007819 */ /* 0x000fe40000010203 */
[----:B-1----:R-:W-:-:S04]  /*0100*/  IADD3 R2, P0, PT, R4, UR10, RZ ;  /* 0x0000000a04027c10 */ /* 0x002fc8000ff1e0ff */
[----:B------:R-:W-:Y:S01]  /*0110*/  IADD3.X R3, PT, PT, R0, UR11, RZ, P0, !PT ;  /* 0x0000000b00037c10 */ /* 0x000fe200087fe4ff */
[----:B------:R-:W0:Y:S04]  /*0120*/  LDCU.64 UR10, c[0x0][0x390] ;  /* 0x00007200ff0a77ac */ /* 0x000e280008000a00 */
[----:B------:R-:W2:Y:S01]  /*0130*/  LDG.E R7, desc[UR8][R2.64] ;  /* 0x0000000802077981 */ /* 0x000ea2000c1e1900 */
[----:B0-----:R-:W-:-:S04]  /*0140*/  IADD3 R4, P0, PT, R4, UR10, RZ ;  /* 0x0000000a04047c10 */ /* 0x001fc8000ff1e0ff */
[----:B------:R-:W-:-:S05]  /*0150*/  IADD3.X R5, PT, PT, R0, UR11, RZ, P0, !PT ;  /* 0x0000000b00057c10 */ /* 0x000fca00087fe4ff */
[----:B--2---:R-:W-:Y:S04]  /*0160*/  STG.E desc[UR8][R4.64], R7 ;  /* 0x0000000704007986 */ /* 0x004fe8000c101908 */
[----:B------:R-:W2:Y:S04]  /*0170*/  LDG.E R9, desc[UR8][R2.64+0x400] ;  /* 0x0004000802097981 */ /* 0x000ea8000c1e1900 */
[----:B--2---:R-:W-:Y:S01]  /*0180*/  STG.E desc[UR8][R4.64+0x400], R9 ;  /* 0x0004000904007986 */ /* 0x004fe2000c101908 */
[----:B------:R-:W-:Y:S05]  /*0190*/  EXIT ;  /* 0x000000000000794d */ /* 0x000fea0003800000 */
.L_x_0:
[----:B------:R-:W0:Y:S01]  /*01a0*/  S2R R0, SR_TID.X ;  /* 0x0000000000007919 */ /* 0x000e220000002100 */
[----:B------:R-:W-:Y:S01]  /*01b0*/  USHF.R.S32.HI UR7, URZ, 0x1f, UR6 ;  /* 0x0000001fff077899 */ /* 0x000fe20008011406 */
[----:B------:R-:W-:Y:S05]  /*01c0*/  BSSY.RECONVERGENT B0, `(.L_x_1) ;  /* 0x0000015000007945 */ /* 0x000fea0003800200 */
[----:B------:R-:W-:Y:S01]  /*01d0*/  IMAD.U32 R3, RZ, RZ, UR7 ;  /* 0x00000007ff037e24 */ /* 0x000fe2000f8e00ff */
[C---:B0-----:R-:W-:Y:S01]  /*01e0*/  ISETP.LT.U32.AND P0, PT, R0.reuse, UR6, PT ;  /* 0x0000000600007c0c */ /* 0x041fe2000bf01070 */
[----:B------:R-:W-:-:S03]  /*01f0*/  VIADD R2, R0, 0x100 ;  /* 0x0000010000027836 */ /* 0x000fc60000000000 */
[----:B------:R-:W-:Y:S02]  /*0200*/  ISETP.GT.AND.EX P0, PT, R3, RZ, PT, P0 ;  /* 0x000000ff0300720c */ /* 0x000fe40003f04300 */
[----:B------:R-:W-:Y:S01]  /*0210*/  ISETP.LT.U32.AND P1, PT, R2, UR6, PT ;  /* 0x0000000602007c0c */ /* 0x000fe2000bf21070 */
[----:B------:R-:W-:-:S05]  /*0220*/  IMAD.U32 R2, RZ, RZ, UR7 ;  /* 0x00000007ff027e24 */ /* 0x000fca000f8e00ff */
[----:B------:R-:W-:-:S05]  /*0230*/  ISETP.GT.AND.EX P1, PT, R2, RZ, PT, P1 ;  /* 0x000000ff0200720c */ /* 0x000fca0003f24310 */
[----:B------:R-:W-:Y:S08]  /*0240*/  @!P0 BRA `(.L_x_2) ;  /* 0x0000000000308947 */ /* 0x000ff00003800000 */
[----:B------:R-:W0:Y:S01]  /*0250*/  LDCU.64 UR10, c[0x0][0x388] ;  /* 0x00007100ff0a77ac */ /* 0x000e220008000a00 */
[----:B------:R-:W-:-:S05]  /*0260*/  IADD3 R2, P0, PT, R0, UR4, RZ ;  /* 0x0000000400027c10 */ /* 0x000fca000ff1e0ff */
[----:B------:R-:W-:Y:S02]  /*0270*/  IMAD.X R3, RZ, RZ, UR5, P0 ;  /* 0x00000005ff037e24 */ /* 0x000fe400080e06ff */
[----:B------:R-:W-:-:S03]  /*0280*/  IMAD.SHL.U32 R4, R2, 0x4, RZ ;  /* 0x0000000402047824 */ /* 0x000fc600078e00ff */
[----:B------:R-:W-:Y:S02]  /*0290*/  SHF.L.U64.HI R5, R2, 0x2, R3 ;  /* 0x0000000202057819 */ /* 0x000fe40000010203 */
[----:B0-----:R-:W-:-:S04]  /*02a0*/  IADD3 R2, P0, PT, R4, UR10, RZ ;  /* 0x0000000a04027c10 */ /* 0x001fc8000ff1e0ff */
[----:B------:R-:W-:Y:S01]  /*02b0*/  IADD3.X R3, PT, PT, R5, UR11, RZ, P0, !PT ;  /* 0x0000000b05037c10 */ /* 0x000fe200087fe4ff */
[----:B------:R-:W0:Y:S05]  /*02c0*/  LDCU.64 UR10, c[0x0][0x390] ;  /* 0x00007200ff0a77ac */ /* 0x000e2a0008000a00 */
[----:B------:R-:W2:Y:S01]  /*02d0*/  LDG.E R3, desc[UR8][R2.64] ;  /* 0x0000000802037981 */ /* 0x000ea2000c1e1900 */
[----:B0-----:R-:W-:-:S04]  /*02e0*/  IADD3 R4, P0, PT, R4, UR10, RZ ;  /* 0x0000000a04047c10 */ /* 0x001fc8000ff1e0ff */
[----:B------:R-:W-:-:S05]  /*02f0*/  IADD3.X R5, PT, PT, R5, UR11, RZ, P0, !PT ;  /* 0x0000000b05057c10 */ /* 0x000fca00087fe4ff */
[----:B--2---:R0:W-:Y:S04]  /*0300*/  STG.E desc[UR8][R4.64], R3 ;  /* 0x0000000304007986 */ /* 0x0041e8000c101908 */
.L_x_2:
[----:B------:R-:W-:Y:S05]  /*0310*/  BSYNC.RECONVERGENT B0 ;  /* 0x0000000000007941 */ /* 0x000fea0003800200 */
.L_x_1:
[----:B------:R-:W-:Y:S05]  /*0320*/  @!P1 EXIT ;  /* 0x000000000000994d */ /* 0x000fea0003800000 */
[----:B------:R-:W1:Y:S01]  /*0330*/  LDCU.64 UR6, c[0x0][0x388] ;  /* 0x00007100ff0677ac */ /* 0x000e620008000a00 */
[----:B------:R-:W-:-:S05]  /*0340*/  IADD3 R0, P0, PT, R0, UR4, RZ ;  /* 0x0000000400007c10 */ /* 0x000fca000ff1e0ff */
[----:B0-----:R-:W-:Y:S02]  /*0350*/  IMAD.X R3, RZ, RZ, UR5, P0 ;  /* 0x00000005ff037e24 */ /* 0x001fe400080e06ff */
[----:B------:R-:W-:-:S03]  /*0360*/  IMAD.SHL.U32 R4, R0, 0x4, RZ ;  /* 0x0000000400047824 */ /* 0x000fc600078e00ff */
[----:B------:R-:W-:Y:S02]  /*0370*/  SHF.L.U64.HI R0, R0, 0x2, R3 ;  /* 0x0000000200007819 */ /* 0x000fe40000010203 */
[----:B-1----:R-:W-:-:S04]  /*0380*/  IADD3 R2, P0, PT, R4, UR6, RZ ;  /* 0x0000000604027c10 */ /* 0x002fc8000ff1e0ff */
[----:B------:R-:W-:Y:S01]  /*0390*/  IADD3.X R3, PT, PT, R0, UR7, RZ, P0, !PT ;  /* 0x0000000700037c10 */ /* 0x000fe200087fe4ff */
[----:B------:R-:W0:Y:S05]  /*03a0*/  LDCU.64 UR6, c[0x0][0x390] ;  /* 0x00007200ff0677ac */ /* 0x000e2a0008000a00 */
[----:B------:R-:W2:Y:S01]  /*03b0*/  LDG.E R3, desc[UR8][R2.64+0x400] ;  /* 0x0004000802037981 */ /* 0x000ea2000c1e1900 */
[----:B0-----:R-:W-:-:S04]  /*03c0*/  IADD3 R4, P0, PT, R4, UR6, RZ ;  /* 0x0000000604047c10 */ /* 0x001fc8000ff1e0ff */
[----:B------:R-:W-:-:S05]  /*03d0*/  IADD3.X R5, PT, PT, R0, UR7, RZ, P0, !PT ;  /* 0x0000000700057c10 */ /* 0x000fca00087fe4ff */
[----:B--2---:R-:W-:Y:S01]  /*03e0*/  STG.E desc[UR8][R4.64+0x400], R3 ;  /* 0x0004000304007986 */ /* 0x004fe2000c101908 */
[----:B------:R-:W-:Y:S05]  /*03f0*/  EXIT ;  /* 0x000000000000794d */ /* 0x000fea0003800000 */
.L_x_3:
[----:B------:R-:W-:-:S00]  /*0400*/  BRA `(.L_x_3) ;  /* 0xfffffffc00fc7947 */ /* 0x000fc0000383ffff */
[----:B------:R-:W-:-:S00]  /*0410*/  NOP ;  /* 0x0000000000007918 */ /* 0x000fc00000000000 */
        /* <DEDUP_REMOVED lines=14> */
.L_x_424:


//--------------------- .text._ZN3cub18CUB_300001_SM_10006detail8for_each13static_kernelINS2_12policy_hub_t12policy_500_tEmN6thrust24THRUST_300001_SM_1000_NS8cuda_cub20__uninitialized_fill7functorINS7_10device_ptrIiEEiEEEEvT0_T1_ --------------------------
	.section	.text._ZN3cub18CUB_300001_SM_10006detail8for_each13static_kernelINS2_12policy_hub_t12policy_500_tEmN6thrust24THRUST_300001_SM_1000_NS8cuda_cub20__uninitialized_fill7functorINS7_10device_ptrIiEEiEEEEvT0_T1_,"ax",@progbits
	.align	128
        .global         _ZN3cub18CUB_300001_SM_10006detail8for_each13static_kernelINS2_12policy_hub_t12policy_500_tEmN6thrust24THRUST_300001_SM_1000_NS8cuda_cub20__uninitialized_fill7functorINS7_10device_ptrIiEEiEEEEvT0_T1_
        .type           _ZN3cub18CUB_300001_SM_10006detail8for_each13static_kernelINS2_12policy_hub_t12policy_500_tEmN6thrust24THRUST_300001_SM_1000_NS8cuda_cub20__uninitialized_fill7functorINS7_10device_ptrIiEEiEEEEvT0_T1_,@function
        .size           _ZN3cub18CUB_300001_SM_10006detail8for_each13static_kernelINS2_12policy_hub_t12policy_500_tEmN6thrust24THRUST_300001_SM_1000_NS8cuda_cub20__uninitialized_fill7functorINS7_10device_ptrIiEEiEEEEvT0_T1_,(.L_x_425 - _ZN3cub18CUB_300001_SM_10006detail8for_each13static_kernelINS2_12policy_hub_t12policy_500_tEmN6thrust24THRUST_300001_SM_1000_NS8cuda_cub20__uninitialized_fill7functorINS7_10device_ptrIiEEiEEEEvT0_T1_)
        .other          _ZN3cub18CUB_300001_SM_10006detail8for_each13static_kernelINS2_12policy_hub_t12policy_500_tEmN6thrust24THRUST_300001_SM_1000_NS8cuda_cub20__uninitialized_fill7functorINS7_10device_ptrIiEEiEEEEvT0_T1_,@"STO_CUDA_ENTRY STV_DEFAULT"
_ZN3cub18CUB_300001_SM_10006detail8for_each13static_kernelINS2_12policy_hub_t12policy_500_tEmN6thrust24THRUST_300001_SM_1000_NS8cuda_cub20__uninitialized_fill7functorINS7_10device_ptrIiEEiEEEEvT0_T1_:
.text._ZN3cub18CUB_300001_SM_10006detail8for_each13static_kernelINS2_12policy_hub_t12policy_500_tEmN6thrust24THRUST_300001_SM_1000_NS8cuda_cub20__uninitialized_fill7functorINS7_10device_ptrIiEEiEEEEvT0_T1_:
        /* <DEDUP_REMOVED lines=8> */
[----:B------:R-:W-:-:S09]  /*0080*/  UISETP.GE.U32.AND.EX UP0, UPT, UR7, URZ, UPT, UP0 ;  /* 0x000000ff0700728c */ /* 0x000fd2000bf06100 */
[----:B--2---:R-:W-:Y:S05]  /*0090*/  BRA.U !UP0, `(.L_x_4) ;  /* 0x0000000108287547 */ /* 0x004fea000b800000 */
[----:B------:R-:W0:Y:S01]  /*00a0*/  S2R R0, SR_TID.X ;  /* 0x0000000000007919 */ /* 0x000e220000002100 */
[----:B------:R-:W1:Y:S01]  /*00b0*/  LDCU.64 UR6, c[0x0][0x388] ;  /* 0x00007100ff0677ac */ /* 0x000e620008000a00 */
[----:B------:R-:W2:Y:S01]  /*00c0*/  LDC R5, c[0x0][0x390] ;  /* 0x0000e400ff057b82 */ /* 0x000ea20000000800 */
[----:B0-----:R-:W-:-:S05]  /*00d0*/  IADD3 R0, P0, PT, R0, UR4, RZ ;  /* 0x0000000400007c10 */ /* 0x001fca000ff1e0ff */
[----:B------:R-:W-:Y:S01]  /*00e0*/  IMAD.X R3, RZ, RZ, UR5, P0 ;  /* 0x00000005ff037e24 */ /* 0x000fe200080e06ff */
[----:B-1----:R-:W-:-:S04]  /*00f0*/  LEA R2, P0, R0, UR6, 0x2 ;  /* 0x0000000600027c11 */ /* 0x002fc8000f8010ff */
[----:B------:R-:W-:-:S05]  /*0100*/  LEA.HI.X R3, R0, UR7, R3, 0x2, P0 ;  /* 0x0000000700037c11 */ /* 0x000fca00080f1403 */
[----:B--2---:R-:W-:Y:S04]  /*0110*/  STG.E desc[UR8][R2.64], R5 ;  /* 0x0000000502007986 */ /* 0x004fe8000c101908 */
[----:B------:R-:W-:Y:S01]  /*0120*/  STG.E desc[UR8][R2.64+0x400], R5 ;  /* 0x0004000502007986 */ /* 0x000fe2000c101908 */
[----:B------:R-:W-:Y:S05]  /*0130*/  EXIT ;  /* 0x000000000000794d */ /* 0x000fea0003800000 */
.L_x_4:
[----:B------:R-:W0:Y:S01]  /*0140*/  S2R R0, SR_TID.X ;  /* 0x0000000000007919 */ /* 0x000e220000002100 */
[----:B------:R-:W-:Y:S01]  /*0150*/  IMAD.U32 R2, RZ, RZ, UR7 ;  /* 0x00000007ff027e24 */ /* 0x000fe2000f8e00ff */
[----:B------:R-:W1:Y:S01]  /*0160*/  LDCU.64 UR10, c[0x0][0x388] ;  /* 0x00007100ff0a77ac */ /* 0x000e620008000a00 */
[----:B------:R-:W-:Y:S01]  /*0170*/  IMAD.U32 R4, RZ, RZ, UR7 ;  /* 0x00000007ff047e24 */ /* 0x000fe2000f8e00ff */
[----:B0-----:R-:W-:-:S04]  /*0180*/  ISETP.LT.U32.AND P0, PT, R0, UR6, PT ;  /* 0x0000000600007c0c */ /* 0x001fc8000bf01070 */
[----:B------:R-:W-:Y:S01]  /*0190*/  ISETP.GT.U32.AND.EX P0, PT, R2, RZ, PT, P0 ;  /* 0x000000ff0200720c */ /* 0x000fe20003f04100 */
[C---:B------:R-:W-:Y:S01]  /*01a0*/  VIADD R2, R0.reuse, 0x100 ;  /* 0x0000010000027836 */ /* 0x040fe20000000000 */
[----:B------:R-:W-:-:S04]  /*01b0*/  IADD3 R0, P2, PT, R0, UR4, RZ ;  /* 0x0000000400007c10 */ /* 0x000fc8000ff5e0ff */
[----:B------:R-:W-:Y:S01]  /*01c0*/  ISETP.LT.U32.AND P1, PT, R2, UR6, PT ;  /* 0x0000000602007c0c */ /* 0x000fe2000bf21070 */
[----:B------:R-:W-:Y:S01]  /*01d0*/  IMAD.X R3, RZ, RZ, UR5, P2 ;  /* 0x00000005ff037e24 */ /* 0x000fe200090e06ff */
[----:B-1----:R-:W-:Y:S02]  /*01e0*/  LEA R2, P2, R0, UR10, 0x2 ;  /* 0x0000000a00027c11 */ /* 0x002fe4000f8410ff */
[----:B------:R-:W-:Y:S02]  /*01f0*/  ISETP.GT.U32.AND.EX P1, PT, R4, RZ, PT, P1 ;  /* 0x000000ff0400720c */ /* 0x000fe40003f24110 */
[----:B------:R-:W-:Y:S01]  /*0200*/  LEA.HI.X R3, R0, UR11, R3, 0x2, P2 ;  /* 0x0000000b00037c11 */ /* 0x000fe200090f1403 */
[----:B------:R-:W0:Y:S04]  /*0210*/  @P0 LDC R5, c[0x0][0x390] ;  /* 0x0000e400ff050b82 */ /* 0x000e280000000800 */
[----:B0-----:R0:W-:Y:S06]  /*0220*/  @P0 STG.E desc[UR8][R2.64], R5 ;  /* 0x0000000502000986 */ /* 0x0011ec000c101908 */
[----:B------:R-:W-:Y:S05]  /*0230*/  @!P1 EXIT ;  /* 0x000000000000994d */ /* 0x000fea0003800000 */
[----:B0-----:R-:W0:Y:S02]  /*0240*/  LDC R5, c[0x0][0x390] ;  /* 0x0000e400ff057b82 */ /* 0x001e240000000800 */
[----:B0-----:R-:W-:Y:S01]  /*0250*/  STG.E desc[UR8][R2.64+0x400], R5 ;  /* 0x0004000502007986 */ /* 0x001fe2000c101908 */
[----:B------:R-:W-:Y:S05]  /*0260*/  EXIT ;  /* 0x000000000000794d */ /* 0x000fea0003800000 */
.L_x_5:
        /* <DEDUP_REMOVED lines=9> */
.L_x_425:


//--------------------- .text._ZN3cub18CUB_300001_SM_10006detail11EmptyKernelIvEEvv --------------------------
	.section	.text._ZN3cub18CUB_300001_SM_10006detail11EmptyKernelIvEEvv,"ax",@progbits
	.align	128
        .global         _ZN3cub18CUB_300001_SM_10006detail11EmptyKernelIvEEvv
        .type           _ZN3cub18CUB_300001_SM_10006detail11EmptyKernelIvEEvv,@function
        .size           _ZN3cub18CUB_300001_SM_10006detail11EmptyKernelIvEEvv,(.L_x_426 - _ZN3cub18CUB_300001_SM_10006detail11EmptyKernelIvEEvv)
        .other          _ZN3cub18CUB_300001_SM_10006detail11EmptyKernelIvEEvv,@"STO_CUDA_ENTRY STV_DEFAULT"
_ZN3cub18CUB_300001_SM_10006detail11EmptyKernelIvEEvv:
.text._ZN3cub18CUB_300001_SM_10006detail11EmptyKernelIvEEvv:
[----:B------:R-:W-:Y:S01]  /*0000*/  LDC R1, c[0x0][0x37c] ;  /* 0x0000df00ff017b82 */ /* 0x000fe20000000800 */
[----:B------:R-:W-:Y:S05]  /*0010*/  EXIT ;  /* 0x000000000000794d */ /* 0x000fea0003800000 */
.L_x_6:
        /* <DEDUP_REMOVED lines=14> */
.L_x_426:


//--------------------- .text._ZN6thrust24THRUST_300001_SM_1000_NS8cuda_cub4core6detail20_kernel_agent_vshmemINS1_16__set_operations10SetOpAgentINS0_12zip_iteratorIN4cuda3std3__45tupleIJNS0_6detail15normal_iteratorINS0_10device_ptrIiEEEENS7_INSB_IJSG_SG_EEEEEEEEEENS7_INSB_IJSG_NS0_17constant_iteratorINSB_IJiiEEENS0_11use_defaultESN_EEEEEEEPNSB_IJiSM_EEESS_NS7_INSB_IJSG_25transform_output_iteratorISG_10MultiplierEEEEEESS_lNSC_13compare_firstINSA_4lessIiEEEENS5_23serial_set_intersectionENSA_17integral_constantIbLb0EEEEEJSK_SQ_SS_SS_llSX_SS_S11_S12_PNSA_4pairIllEEPmN3cub18CUB_300001_SM_100013ScanTileStateIlLb1EEEEEEvPcDpT0_ --------------------------
	.section	.text._ZN6thrust24THRUST_300001_SM_1000_NS8cuda_cub4core6detail20_kernel_agent_vshmemINS1_16__set_operations10SetOpAgentINS0_12zip_iteratorIN4cuda3std3__45tupleIJNS0_6detail15normal_iteratorINS0_10device_ptrIiEEEENS7_INSB_IJSG_SG_EEEEEEEEEENS7_INSB_IJSG_NS0_17constant_iteratorINSB_IJiiEEENS0_11use_defaultESN_EEEEEEEPNSB_IJiSM_EEESS_NS7_INSB_IJSG_25transform_output_iteratorISG_10MultiplierEEEEEESS_lNSC_13compare_firstINSA_4lessIiEEEENS5_23serial_set_intersectionENSA_17integral_constantIbLb0EEEEEJSK_SQ_SS_SS_llSX_SS_S11_S12_PNSA_4pairIllEEPmN3cub18CUB_300001_SM_100013ScanTileStateIlLb1EEEEEEvPcDpT0_,"ax",@progbits
	.align	128
        .global         _ZN6thrust24THRUST_300001_SM_1000_NS8cuda_cub4core6detail20_kernel_agent_vshmemINS1_16__set_operations10SetOpAgentINS0_12zip_iteratorIN4cuda3std3__45tupleIJNS0_6detail15normal_iteratorINS0_10device_ptrIiEEEENS7_INSB_IJSG_SG_EEEEEEEEEENS7_INSB_IJSG_NS0_17constant_iteratorINSB_IJiiEEENS0_11use_defaultESN_EEEEEEEPNSB_IJiSM_EEESS_NS7_INSB_IJSG_25transform_output_iteratorISG_10MultiplierEEEEEESS_lNSC_13compare_firstINSA_4lessIiEEEENS5_23serial_set_intersectionENSA_17integral_constantIbLb0EEEEEJSK_SQ_SS_SS_llSX_SS_S11_S12_PNSA_4pairIllEEPmN3cub18CUB_300001_SM_100013ScanTileStateIlLb1EEEEEEvPcDpT0_
        .type           _ZN6thrust24THRUST_300001_SM_1000_NS8cuda_cub4core6detail20_kernel_agent_vshmemINS1_16__set_operations10SetOpAgentINS0_12zip_iteratorIN4cuda3std3__45tupleIJNS0_6detail15normal_iteratorINS0_10device_ptrIiEEEENS7_INSB_IJSG_SG_EEEEEEEEEENS7_INSB_IJSG_NS0_17constant_iteratorINSB_IJiiEEENS0_11use_defaultESN_EEEEEEEPNSB_IJiSM_EEESS_NS7_INSB_IJSG_25transform_output_iteratorISG_10MultiplierEEEEEESS_lNSC_13compare_firstINSA_4lessIiEEEENS5_23serial_set_intersectionENSA_17integral_constantIbLb0EEEEEJSK_SQ_SS_SS_llSX_SS_S11_S12_PNSA_4pairIllEEPmN3cub18CUB_300001_SM_100013ScanTileStateIlLb1EEEEEEvPcDpT0_,@function
        .size           _ZN6thrust24THRUST_300001_SM_1000_NS8cuda_cub4core6detail20_kernel_agent_vshmemINS1_16__set_operations10SetOpAgentINS0_12zip_iteratorIN4cuda3std3__45tupleIJNS0_6detail15normal_iteratorINS0_10device_ptrIiEEEENS7_INSB_IJSG_SG_EEEEEEEEEENS7_INSB_IJSG_NS0_17constant_iteratorINSB_IJiiEEENS0_11use_defaultESN_EEEEEEEPNSB_IJiSM_EEESS_NS7_INSB_IJSG_25transform_output_iteratorISG_10MultiplierEEEEEESS_lNSC_13compare_firstINSA_4lessIiEEEENS5_23serial_set_intersectionENSA_17integral_constantIbLb0EEEEEJSK_SQ_SS_SS_llSX_SS_S11_S12_PNSA_4pairIllEEPmN3cub18CUB_300001_SM_100013ScanTileStateIlLb1EEEEEEvPcDpT0_,(.L_x_427 - _ZN6thrust24THRUST_300001_SM_1000_NS8cuda_cub4core6detail20_kernel_agent_vshmemINS1_16__set_operations10SetOpAgentINS0_12zip_iteratorIN4cuda3std3__45tupleIJNS0_6detail15normal_iteratorINS0_10device_ptrIiEEEENS7_INSB_IJSG_SG_EEEEEEEEEENS7_INSB_IJSG_NS0_17constant_iteratorINSB_IJiiEEENS0_11use_defaultESN_EEEEEEEPNSB_IJiSM_EEESS_NS7_INSB_IJSG_25transform_output_iteratorISG_10MultiplierEEEEEESS_lNSC_13compare_firstINSA_4lessIiEEEENS5_23serial_set_intersectionENSA_17integral_constantIbLb0EEEEEJSK_SQ_SS_SS_llSX_SS_S11_S12_PNSA_4pairIllEEPmN3cub18CUB_300001_SM_100013ScanTileStateIlLb1EEEEEEvPcDpT0_)
        .other          _ZN6thrust24THRUST_300001_SM_1000_NS8cuda_cub4core6detail20_kernel_agent_vshmemINS1_16__set_operations10SetOpAgentINS0_12zip_iteratorIN4cuda3std3__45tupleIJNS0_6detail15normal_iteratorINS0_10device_ptrIiEEEENS7_INSB_IJSG_SG_EEEEEEEEEENS7_INSB_IJSG_NS0_17constant_iteratorINSB_IJiiEEENS0_11use_defaultESN_EEEEEEEPNSB_IJiSM_EEESS_NS7_INSB_IJSG_25transform_output_iteratorISG_10MultiplierEEEEEESS_lNSC_13compare_firstINSA_4lessIiEEEENS5_23serial_set_intersectionENSA_17integral_constantIbLb0EEEEEJSK_SQ_SS_SS_llSX_SS_S11_S12_PNSA_4pairIllEEPmN3cub18CUB_300001_SM_100013ScanTileStateIlLb1EEEEEEvPcDpT0_,@"STO_CUDA_ENTRY STV_DEFAULT"
_ZN6thrust24THRUST_300001_SM_1000_NS8cuda_cub4core6detail20_kernel_agent_vshmemINS1_16__set_operations10SetOpAgentINS0_12zip_iteratorIN4cuda3std3__45tupleIJNS0_6detail15normal_iteratorINS0_10device_ptrIiEEEENS7_INSB_IJSG_SG_EEEEEEEEEENS7_INSB_IJSG_NS0_17constant_iteratorINSB_IJiiEEENS0_11use_defaultESN_EEEEEEEPNSB_IJiSM_EEESS_NS7_INSB_IJSG_25transform_output_iteratorISG_10MultiplierEEEEEESS_lNSC_13compare_firstINSA_4lessIiEEEENS5_23serial_set_intersectionENSA_17integral_constantIbLb0EEEEEJSK_SQ_SS_SS_llSX_SS_S11_S12_PNSA_4pairIllEEPmN3cub18CUB_300001_SM_100013ScanTileStateIlLb1EEEEEEvPcDpT0_:
.text._ZN6thrust24THRUST_300001_SM_1000_NS8cuda_cub4core6detail20_kernel_agent_vshmemINS1_16__set_operations10SetOpAgentINS0_12zip_iteratorIN4cuda3std3__45tupleIJNS0_6detail15normal_iteratorINS0_10device_ptrIiEEEENS7_INSB_IJSG_SG_EEEEEEEEEENS7_INSB_IJSG_NS0_17constant_iteratorINSB_IJiiEEENS0_11use_defaultESN_EEEEEEEPNSB_IJiSM_EEESS_NS7_INSB_IJSG_25transform_output_iteratorISG_10MultiplierEEEEEESS_lNSC_13compare_firstINSA_4lessIiEEEENS5_23serial_set_intersectionENSA_17integral_constantIbLb0EEEEEJSK_SQ_SS_SS_llSX_SS_S11_S12_PNSA_4pairIllEEPmN3cub18CUB_300001_SM_100013ScanTileStateIlLb1EEEEEEvPcDpT0_:
[----:B------:R-:W-:Y:S01]  /*0000*/  LDC R1, c[0x0][0x37c] ;  /* 0x0000df00ff017b82 */ /* 0x000fe20000000800 */
[----:B------:R-:W0:Y:S01]  /*0010*/  LDCU.64 UR6, c[0x0][0x380] ;  /* 0x00007000ff0677ac */ /* 0x000e220008000a00 */
[----:B------:R-:W1:Y:S06]  /*0020*/  S2R R38, SR_CTAID.X ;  /* 0x0000000000267919 */ /* 0x000e6c0000002500 */
[----:B------:R-:W2:Y:S01]  /*0030*/  S2UR UR5, SR_CgaCtaId ;  /* 0x00000000000579c3 */ /* 0x000ea20000008800 */
[----:B------:R-:W-:Y:S01]  /*0040*/  UMOV UR4, 0x400 ;  /* 0x0000040000047882 */ /* 0x000fe20000000000 */
[----:B------:R-:W3:Y:S01]  /*0050*/  LDCU.64 UR8, c[0x0][0x358] ;  /* 0x00006b00ff0877ac */ /* 0x000ee20008000a00 */
[----:B0-----:R-:W-:Y:S01]  /*0060*/  ISETP.NE.U32.AND P0, PT, RZ, UR6, PT ;  /* 0x00000006ff007c0c */ /* 0x001fe2000bf05070 */
[----:B------:R-:W0:Y:S03]  /*0070*/  LDCU UR6, c[0x0][0x370] ;  /* 0x00006e00ff0677ac */ /* 0x000e260008000800 */
[----:B------:R-:W-:Y:S01]  /*0080*/  ISETP.NE.AND.EX P0, PT, RZ, UR7, PT, P0 ;  /* 0x00000007ff007c0c */ /* 0x000fe2000bf05300 */
[----:B------:R-:W4:Y:S01]  /*0090*/  S2UR UR7, SR_SWINHI ;  /* 0x00000000000779c3 */ /* 0x000f220000002f00 */
[----:B--2---:R-:W-:-:S11]  /*00a0*/  ULEA UR4, UR5, UR4, 0x18 ;  /* 0x0000000405047291 */ /* 0x004fd6000f8ec0ff */
[----:B------:R-:W2:Y:S01]  /*00b0*/  @P0 LDC.64 R2, c[0x0][0x380] ;  /* 0x0000e000ff020b82 */ /* 0x000ea20000000a00 */
[----:B0-----:R-:W-:-:S06]  /*00c0*/  UIADD3 UR6, UPT, UPT, UR6, -0x1, URZ ;  /* 0xffffffff06067890 */ /* 0x001fcc000fffe0ff */
[C---:B-1----:R-:W-:Y:S01]  /*00d0*/  ISETP.GE.U32.AND P1, PT, R38.reuse, UR6, PT ;  /* 0x0000000626007c0c */ /* 0x042fe2000bf26070 */
[----:B------:R-:W-:Y:S01]  /*00e0*/  UMOV UR4, UR4 ;  /* 0x0000000400047c82 */ /* 0x000fe20008000000 */
[----:B----4-:R-:W-:Y:S01]  /*00f0*/  UMOV UR5, UR7 ;  /* 0x0000000700057c82 */ /* 0x010fe20008000000 */
[----:B------:R-:W-:Y:S02]  /*0100*/  IMAD.U32 R36, RZ, RZ, UR4 ;  /* 0x00000004ff247e24 */ /* 0x000fe4000f8e00ff */
[----:B------:R-:W-:Y:S02]  /*0110*/  IMAD.U32 R37, RZ, RZ, UR5 ;  /* 0x00000005ff257e24 */ /* 0x000fe4000f8e00ff */
[----:B--2---:R-:W-:-:S06]  /*0120*/  @P0 IMAD.WIDE.U32 R36, R38, 0xc800, R2 ;  /* 0x0000c80026240825 */ /* 0x004fcc00078e0002 */
[----:B---3--:R-:W-:Y:S05]  /*0130*/  @P1 BRA `(.L_x_7) ;  /* 0x0000004000001947 */ /* 0x008fea0003800000 */
[----:B------:R-:W0:Y:S01]  /*0140*/  LDC.64 R6, c[0x0][0x400] ;  /* 0x00010000ff067b82 */ /* 0x000e220000000a00 */
[----:B------:R-:W1:Y:S01]  /*0150*/  S2R R39, SR_TID.X ;  /* 0x0000000000277919 */ /* 0x000e620000002100 */
[----:B------:R-:W2:Y:S01]  /*0160*/  LDCU.64 UR6, c[0x0][0x3a0] ;  /* 0x00007400ff0677ac */ /* 0x000ea20008000a00 */
[----:B------:R-:W3:Y:S01]  /*0170*/  LDCU.64 UR4, c[0x0][0x388] ;  /* 0x00007100ff0477ac */ /* 0x000ee20008000a00 */
[----:B0-----:R-:W-:-:S05]  /*0180*/  IMAD.WIDE.U32 R6, R38, 0x10, R6 ;  /* 0x0000001026067825 */ /* 0x001fca00078e0006 */
[----:B------:R-:W4:Y:S04]  /*0190*/  LDG.E.64 R4, desc[UR8][R6.64] ;  /* 0x0000000806047981 */ /* 0x000f28000c1e1b00 */
[----:B------:R-:W2:Y:S04]  /*01a0*/  LDG.E R9, desc[UR8][R6.64+0x10] ;  /* 0x0000100806097981 */ /* 0x000ea8000c1e1900 */
[----:B------:R-:W3:Y:S01]  /*01b0*/  LDG.E.64 R2, desc[UR8][R6.64+0x8] ;  /* 0x0000080806027981 */ /* 0x000ee2000c1e1b00 */
[C---:B-1----:R-:W-:Y:S02]  /*01c0*/  VIADD R11, R39.reuse, 0x200 ;  /* 0x00000200270b7836 */ /* 0x042fe40000000000 */
[----:B------:R-:W-:Y:S01]  /*01d0*/  VIADD R13, R39, 0x600 ;  /* 0x00000600270d7836 */ /* 0x000fe20000000000 */
[----:B----4-:R-:W-:Y:S01]  /*01e0*/  IADD3 R12, P0, PT, R4, R39, RZ ;  /* 0x00000027040c7210 */ /* 0x010fe20007f1e0ff */
[----:B--2---:R-:W-:Y:S01]  /*01f0*/  IMAD.IADD R4, R9, 0x1, -R4 ;  /* 0x0000000109047824 */ /* 0x004fe200078e0a04 */
[----:B------:R-:W-:-:S03]  /*0200*/  LOP3.LUT R9, R39, 0x400, RZ, 0xfc, !PT ;  /* 0x0000040027097812 */ /* 0x000fc600078efcff */
[----:B------:R-:W-:Y:S02]  /*0210*/  IMAD.X R15, RZ, RZ, R5, P0 ;  /* 0x000000ffff0f7224 */ /* 0x000fe400000e0605 */
[----:B------:R-:W-:Y:S01]  /*0220*/  IMAD.IADD R5, R39, 0x1, -R4 ;  /* 0x0000000127057824 */ /* 0x000fe200078e0a04 */
[-C--:B------:R-:W-:Y:S02]  /*0230*/  ISETP.GE.AND P4, PT, R9, R4.reuse, PT ;  /* 0x000000040900720c */ /* 0x080fe40003f86270 */
[----:B------:R-:W-:Y:S02]  /*0240*/  LOP3.LUT R9, R39, 0x800, RZ, 0xfc, !PT ;  /* 0x0000080027097812 */ /* 0x000fe400078efcff */
[----:B---3--:R-:W-:Y:S02]  /*0250*/  IADD3 R0, P1, PT, R2, R5, RZ ;  /* 0x0000000502007210 */ /* 0x008fe40007f3e0ff */
[----:B------:R-:W-:Y:S02]  /*0260*/  ISETP.GE.AND P5, PT, R11, R4, PT ;  /* 0x000000040b00720c */ /* 0x000fe40003fa6270 */
[----:B------:R-:W-:Y:S01]  /*0270*/  LEA.HI.X.SX32 R5, R5, R3, 0x1, P1 ;  /* 0x0000000305057211 */ /* 0x000fe200008f0eff */
[----:B------:R-:W-:Y:S01]  /*0280*/  VIADD R3, R39, 0xa00 ;  /* 0x00000a0027037836 */ /* 0x000fe20000000000 */
[----:B------:R-:W-:-:S02]  /*0290*/  LEA R10, P1, R0, UR6, 0x2 ;  /* 0x00000006000a7c11 */ /* 0x000fc4000f8210ff */
[-C--:B------:R-:W-:Y:S02]  /*02a0*/  ISETP.GE.AND P3, PT, R13, R4.reuse, PT ;  /* 0x000000040d00720c */ /* 0x080fe40003f66270 */
[----:B------:R-:W-:Y:S02]  /*02b0*/  LEA.HI.X R11, R0, UR7, R5, 0x2, P1 ;  /* 0x00000007000b7c11 */ /* 0x000fe400088f1405 */
[-C--:B------:R-:W-:Y:S01]  /*02c0*/  ISETP.GE.AND P2, PT, R9, R4.reuse, PT ;  /* 0x000000040900720c */ /* 0x080fe20003f46270 */
[----:B------:R-:W2:Y:S01]  /*02d0*/  LDG.E R5, desc[UR8][R6.64+0x18] ;  /* 0x0000180806057981 */ /* 0x000ea2000c1e1900 */
[-C--:B------:R-:W-:Y:S02]  /*02e0*/  ISETP.GE.AND P1, PT, R3, R4.reuse, PT ;  /* 0x000000040300720c */ /* 0x080fe40003f26270 */
[C---:B------:R-:W-:Y:S01]  /*02f0*/  SHF.L.U64.HI R13, R12.reuse, 0x2, R15 ;  /* 0x000000020c0d7819 */ /* 0x040fe2000001020f */
[----:B------:R0:W5:Y:S01]  /*0300*/  @P5 LDG.E R23, desc[UR8][R10.64+0x800] ;  /* 0x000800080a175981 */ /* 0x000162000c1e1900 */
[----:B------:R-:W-:Y:S01]  /*0310*/  IMAD.SHL.U32 R12, R12, 0x4, RZ ;  /* 0x000000040c0c7824 */ /* 0x000fe200078e00ff */
[----:B------:R-:W-:-:S02]  /*0320*/  ISETP.GE.AND P0, PT, R39, R4, PT ;  /* 0x000000042700720c */ /* 0x000fc40003f06270 */
[----:B------:R0:W5:Y:S02]  /*0330*/  @P4 LDG.E R29, desc[UR8][R10.64+0x1000] ;  /* 0x001000080a1d4981 */ /* 0x000164000c1e1900 */
[C---:B------:R-:W-:Y:S02]  /*0340*/  IADD3 R8, P6, PT, R12.reuse, UR4, RZ ;  /* 0x000000040c087c10 */ /* 0x040fe4000ffde0ff */
[----:B------:R0:W5:Y:S02]  /*0350*/  @P3 LDG.E R35, desc[UR8][R10.64+0x1800] ;  /* 0x001800080a233981 */ /* 0x000164000c1e1900 */
[----:B------:R-:W-:Y:S01]  /*0360*/  IADD3.X R9, PT, PT, R13, UR5, RZ, P6, !PT ;  /* 0x000000050d097c10 */ /* 0x000fe2000b7fe4ff */
[----:B------:R-:W1:Y:S01]  /*0370*/  LDCU.128 UR4, c[0x0][0x390] ;  /* 0x00007200ff0477ac */ /* 0x000e620008000c00 */
[----:B------:R0:W5:Y:S04]  /*0380*/  @P2 LDG.E R45, desc[UR8][R10.64+0x2000] ;  /* 0x002000080a2d2981 */ /* 0x000168000c1e1900 */
[----:B------:R0:W5:Y:S01]  /*0390*/  @P1 LDG.E R51, desc[UR8][R10.64+0x2800] ;  /* 0x002800080a331981 */ /* 0x000162000c1e1900 */
[----:B------:R-:W3:Y:S03]  /*03a0*/  @P5 LDC R27, c[0x0][0x3b0] ;  /* 0x0000ec00ff1b5b82 */ /* 0x000ee60000000800 */
[----:B------:R0:W5:Y:S01]  /*03b0*/  @!P0 LDG.E R17, desc[UR8][R8.64] ;  /* 0x0000000808118981 */ /* 0x000162000c1e1900 */
[----:B-1----:R-:W-:-:S04]  /*03c0*/  IADD3 R14, P6, PT, R12, UR4, RZ ;  /* 0x000000040c0e7c10 */ /* 0x002fc8000ffde0ff */
[C---:B------:R-:W-:Y:S02]  /*03d0*/  IADD3.X R15, PT, PT, R13.reuse, UR5, RZ, P6, !PT ;  /* 0x000000050d0f7c10 */ /* 0x040fe4000b7fe4ff */
[----:B------:R-:W-:Y:S01]  /*03e0*/  IADD3 R12, P6, PT, R12, UR6, RZ ;  /* 0x000000060c0c7c10 */ /* 0x000fe2000ffde0ff */
[----:B------:R-:W1:Y:S02]  /*03f0*/  @P5 LDC R25, c[0x0][0x3b4] ;  /* 0x0000ed00ff195b82 */ /* 0x000e640000000800 */
[----:B------:R0:W5:Y:S01]  /*0400*/  @!P0 LDG.E R19, desc[UR8][R14.64] ;  /* 0x000000080e138981 */ /* 0x000162000c1e1900 */
[----:B------:R-:W-:-:S03]  /*0410*/  IADD3.X R13, PT, PT, R13, UR7, RZ, P6, !PT ;  /* 0x000000070d0d7c10 */ /* 0x000fc6000b7fe4ff */
[----:B------:R0:W5:Y:S02]  /*0420*/  @!P5 LDG.E R27, desc[UR8][R14.64+0x800] ;  /* 0x000800080e1bd981 */ /* 0x000164000c1e1900 */
[----:B------:R-:W4:Y:S02]  /*0430*/  @P4 LDC R33, c[0x0][0x3b0] ;  /* 0x0000ec00ff214b82 */ /* 0x000f240000000800 */
[----:B------:R0:W5:Y:S06]  /*0440*/  @!P0 LDG.E R21, desc[UR8][R12.64] ;  /* 0x000000080c158981 */ /* 0x00016c000c1e1900 */
[----:B------:R-:W0:Y:S08]  /*0450*/  @P4 LDC R31, c[0x0][0x3b4] ;  /* 0x0000ed00ff1f4b82 */ /* 0x000e300000000800 */
[----:B------:R-:W0:Y:S01]  /*0460*/  @P3 LDC R43, c[0x0][0x3b0] ;  /* 0x0000ec00ff2b3b82 */ /* 0x000e220000000800 */
[----:B------:R0:W5:Y:S07]  /*0470*/  @!P5 LDG.E R25, desc[UR8][R12.64+0x800] ;  /* 0x000800080c19d981 */ /* 0x00016e000c1e1900 */
        /* <DEDUP_REMOVED lines=9> */
[----:B------:R0:W5:Y:S04]  /*0510*/  @!P2 LDG.E R49, desc[UR8][R14.64+0x2000] ;  /* 0x002000080e31a981 */ /* 0x000168000c1e1900 */
[----:B------:R0:W5:Y:S04]  /*0520*/  @!P2 LDG.E R47, desc[UR8][R12.64+0x2000] ;  /* 0x002000080c2fa981 */ /* 0x000168000c1e1900 */
[----:B------:R0:W5:Y:S04]  /*0530*/  @!P1 LDG.E R55, desc[UR8][R14.64+0x2800] ;  /* 0x002800080e379981 */ /* 0x000168000c1e1900 */
[----:B------:R0:W5:Y:S04]  /*0540*/  @!P1 LDG.E R53, desc[UR8][R12.64+0x2800] ;  /* 0x002800080c359981 */ /* 0x000168000c1e1900 */
[----:B------:R0:W5:Y:S04]  /*0550*/  @!P5 LDG.E R23, desc[UR8][R8.64+0x800] ;  /* 0x000800080817d981 */ /* 0x000168000c1e1900 */
[----:B------:R0:W5:Y:S04]  /*0560*/  @!P4 LDG.E R29, desc[UR8][R8.64+0x1000] ;  /* 0x00100008081dc981 */ /* 0x000168000c1e1900 */
[----:B------:R0:W5:Y:S04]  /*0570*/  @!P3 LDG.E R35, desc[UR8][R8.64+0x1800] ;  /* 0x001800080823b981 */ /* 0x000168000c1e1900 */
[----:B------:R0:W5:Y:S04]  /*0580*/  @!P2 LDG.E R45, desc[UR8][R8.64+0x2000] ;  /* 0x00200008082da981 */ /* 0x000168000c1e1900 */
[----:B------:R0:W5:Y:S01]  /*0590*/  @!P1 LDG.E R51, desc[UR8][R8.64+0x2800] ;  /* 0x0028000808339981 */ /* 0x000162000c1e1900 */
[----:B--2---:R-:W-:Y:S01]  /*05a0*/  IMAD.IADD R5, R5, 0x1, -R2 ;  /* 0x0000000105057824 */ /* 0x004fe200078e0a02 */
[----:B------:R-:W-:-:S02]  /*05b0*/  LOP3.LUT R7, R39, 0xc00, RZ, 0xfc, !PT ;  /* 0x00000c0027077812 */ /* 0x000fc400078efcff */
[----:B------:R2:W5:Y:S01]  /*05c0*/  @P0 LDG.E R17, desc[UR8][R10.64] ;  /* 0x000000080a110981 */ /* 0x000562000c1e1900 */
[----:B------:R-:W-:Y:S01]  /*05d0*/  IMAD.IADD R0, R5, 0x1, R4 ;  /* 0x0000000105007824 */ /* 0x000fe200078e0204 */
[----:B------:R-:W-:Y:S01]  /*05e0*/  BSSY.RECONVERGENT B0, `(.L_x_8) ;  /* 0x0000012000007945 */ /* 0x000fe20003800200 */
[----:B------:R-:W0:Y:S08]  /*05f0*/  @P0 LDC R19, c[0x0][0x3b0] ;  /* 0x0000ec00ff130b82 */ /* 0x000e300000000800 */
[----:B------:R-:W0:Y:S01]  /*0600*/  @P0 LDC R21, c[0x0][0x3b4] ;  /* 0x0000ed00ff150b82 */ /* 0x000e220000000800 */
[----:B------:R-:W-:-:S02]  /*0610*/  ISETP.GE.AND P0, PT, R7, R0, PT ;  /* 0x000000000700720c */ /* 0x000fc40003f06270 */
[----:B------:R-:W-:Y:S01]  /*0620*/  SHF.R.S32.HI R0, RZ, 0x1f, R4 ;  /* 0x0000001fff007819 */ /* 0x000fe20000011404 */
[----:B------:R-:W-:Y:S02]  /*0630*/  IMAD.MOV.U32 R57, RZ, RZ, RZ ;  /* 0x000000ffff397224 */ /* 0x000fe400078e00ff */
[----:B------:R-:W-:Y:S02]  /*0640*/  IMAD.MOV.U32 R59, RZ, RZ, RZ ;  /* 0x000000ffff3b7224 */ /* 0x000fe400078e00ff */
[----:B------:R-:W-:-:S04]  /*0650*/  IMAD.WIDE.U32 R2, R4, 0xc, R36 ;  /* 0x0000000c04027825 */ /* 0x000fc800078e0024 */
[----:B------:R-:W-:Y:S02]  /*0660*/  IMAD R0, R0, 0xc, RZ ;  /* 0x0000000c00007824 */ /* 0x000fe400078e02ff */
[----:B------:R-:W-:Y:S01]  /*0670*/  IMAD.MOV.U32 R61, RZ, RZ, RZ ;  /* 0x000000ffff3d7224 */ /* 0x000fe200078e00ff */
[----:B-1234-:R-:W-:Y:S06]  /*0680*/  @P0 BRA `(.L_x_9) ;  /* 0x00000000001c0947 */ /* 0x01efec0003800000 */
[----:B------:R-:W-:-:S13]  /*0690*/  ISETP.GE.AND P0, PT, R7, R4, PT ;  /* 0x000000040700720c */ /* 0x000fda0003f06270 */
[----:B------:R1:W5:Y:S04]  /*06a0*/  @!P0 LDG.E R61, desc[UR8][R8.64+0x3000] ;  /* 0x00300008083d8981 */ /* 0x000368000c1e1900 */
[----:B------:R1:W5:Y:S04]  /*06b0*/  @!P0 LDG.E R59, desc[UR8][R14.64+0x3000] ;  /* 0x003000080e3b8981 */ /* 0x000368000c1e1900 */
[----:B------:R1:W5:Y:S04]  /*06c0*/  @!P0 LDG.E R57, desc[UR8][R12.64+0x3000] ;  /* 0x003000080c398981 */ /* 0x000368000c1e1900 */
[----:B------:R1:W5:Y:S01]  /*06d0*/  @P0 LDG.E R61, desc[UR8][R10.64+0x3000] ;  /* 0x003000080a3d0981 */ /* 0x000362000c1e1900 */
[----:B------:R-:W2:Y:S08]  /*06e0*/  @P0 LDC R59, c[0x0][0x3b0] ;  /* 0x0000ec00ff3b0b82 */ /* 0x000eb00000000800 */
[----:B-1----:R-:W3:Y:S02]  /*06f0*/  @P0 LDC R57, c[0x0][0x3b4] ;  /* 0x0000ed00ff390b82 */ /* 0x002ee40000000800 */
.L_x_9:
[----:B------:R-:W-:Y:S05]  /*0700*/  BSYNC.RECONVERGENT B0 ;  /* 0x0000000000007941 */ /* 0x000fea0003800200 */
.L_x_8:
[----:B------:R-:W-:Y:S01]  /*0710*/  IMAD.IADD R3, R3, 0x1, R0 ;  /* 0x0000000103037824 */ /* 0x000fe200078e0200 */
[----:B------:R-:W-:Y:S01]  /*0720*/  BSSY.RECONVERGENT B0, `(.L_x_10) ;  /* 0x000002c000007945 */ /* 0x000fe20003800200 */
[C---:B------:R-:W-:Y:S02]  /*0730*/  IMAD R0, R39.reuse, 0x7, RZ ;  /* 0x0000000727007824 */ /* 0x040fe400078e02ff */
[----:B------:R-:W-:-:S03]  /*0740*/  IMAD.WIDE.U32 R6, R39, 0xc, R36 ;  /* 0x0000000c27067825 */ /* 0x000fc600078e0024 */
[-C--:B------:R-:W-:Y:S02]  /*0750*/  VIADDMNMX R0, R5, R4.reuse, R0, PT ;  /* 0x0000000405007246 */ /* 0x080fe40003800100 */
[----:B-----5:R1:W-:Y:S02]  /*0760*/  ST.E desc[UR8][R6.64+0x800], R17 ;  /* 0x0008001106007985 */ /* 0x0203e4000c101908 */
[C---:B0-----:R-:W-:Y:S02]  /*0770*/  VIADDMNMX R15, R0.reuse, -R5, RZ, !PT ;  /* 0x80000005000f7246 */ /* 0x041fe400078001ff */
[----:B------:R-:W-:Y:S01]  /*0780*/  VIMNMX R8, PT, PT, R0, R4, PT ;  /* 0x0000000400087248 */ /* 0x000fe20003fe0100 */
[----:B------:R1:W-:Y:S03]  /*0790*/  ST.E desc[UR8][R6.64+0x804], R19 ;  /* 0x0008041306007985 */ /* 0x0003e6000c101908 */
[----:B------:R-:W-:Y:S01]  /*07a0*/  ISETP.GE.AND P0, PT, R15, R8, PT ;  /* 0x000000080f00720c */ /* 0x000fe20003f06270 */
[----:B------:R1:W-:Y:S04]  /*07b0*/  ST.E desc[UR8][R6.64+0x808], R21 ;  /* 0x0008081506007985 */ /* 0x0003e8000c101908 */
        /* <DEDUP_REMOVED lines=16> */
[----:B--2---:R1:W-:Y:S04]  /*08c0*/  ST.E desc[UR8][R6.64+0x9804], R59 ;  /* 0x0098043b06007985 */ /* 0x0043e8000c101908 */
[----:B---3--:R1:W-:Y:S01]  /*08d0*/  ST.E desc[UR8][R6.64+0x9808], R57 ;  /* 0x0098083906007985 */ /* 0x0083e2000c101908 */
[----:B------:R-:W-:Y:S06]  /*08e0*/  BAR.SYNC.DEFER_BLOCKING 0x0 ;  /* 0x0000000000007b1d */ /* 0x000fec0000010000 */
[----:B------:R-:W-:Y:S05]  /*08f0*/  @P0 BRA `(.L_x_11) ;  /* 0x0000000000380947 */ /* 0x000fea0003800000 */
[----:B------:R-:W-:-:S07]  /*0900*/  IMAD.MOV.U32 R12, RZ, RZ, R8 ;  /* 0x000000ffff0c7224 */ /* 0x000fce00078e0008 */
.L_x_12:
[----:B------:R-:W-:-:S05]  /*0910*/  IMAD.IADD R8, R12, 0x1, R15 ;  /* 0x000000010c087824 */ /* 0x000fca00078e020f */
[----:B------:R-:W-:-:S04]  /*0920*/  SHF.R.S32.HI R13, RZ, 0x1, R8 ;  /* 0x00000001ff0d7819 */ /* 0x000fc80000011408 */
[----:B------:R-:W-:-:S05]  /*0930*/  LOP3.LUT R9, RZ, R13, RZ, 0x33, !PT ;  /* 0x0000000dff097212 */ /* 0x000fca00078e33ff */
[----:B------:R-:W-:Y:S02]  /*0940*/  IMAD.IADD R11, R0, 0x1, R9 ;  /* 0x00000001000b7824 */ /* 0x000fe400078e0209 */
[----:B------:R-:W-:-:S04]  /*0950*/  IMAD.WIDE R8, R13, 0xc, R36 ;  /* 0x0000000c0d087825 */ /* 0x000fc800078e0224 */
[----:B------:R-:W-:Y:S02]  /*0960*/  IMAD.WIDE R10, R11, 0xc, R2 ;  /* 0x0000000c0b0a7825 */ /* 0x000fe400078e0202 */
[----:B------:R-:W2:Y:S04]  /*0970*/  LD.E R8, desc[UR8][R8.64+0x800] ;  /* 0x0008000808087980 */ /* 0x000ea8000c101900 */
[----:B------:R-:W2:Y:S02]  /*0980*/  LD.E R11, desc[UR8][R10.64+0x800] ;  /* 0x000800080a0b7980 */ /* 0x000ea4000c101900 */
[----:B--2---:R-:W-:-:S04]  /*0990*/  ISETP.GE.AND P0, PT, R11, R8, PT ;  /* 0x000000080b00720c */ /* 0x004fc80003f06270 */
[----:B------:R-:W-:-:S09]  /*09a0*/  SEL R12, R13, R12, !P0 ;  /* 0x0000000c0d0c7207 */ /* 0x000fd20004000000 */
[----:B------:R-:W-:-:S05]  /*09b0*/  @P0 VIADD R15, R13, 0x1 ;  /* 0x000000010d0f0836 */ /* 0x000fca0000000000 */
[----:B------:R-:W-:-:S13]  /*09c0*/  ISETP.GE.AND P0, PT, R15, R12, PT ;  /* 0x0000000c0f00720c */ /* 0x000fda0003f06270 */
[----:B------:R-:W-:Y:S05]  /*09d0*/  @!P0 BRA `(.L_x_12) ;  /* 0xfffffffc00cc8947 */ /* 0x000fea000383ffff */
.L_x_11:
[----:B------:R-:W-:Y:S05]  /*09e0*/  BSYNC.RECONVERGENT B0 ;  /* 0x0000000000007941 */ /* 0x000fea0003800200 */
.L_x_10:
[----:B------:R-:W-:Y:S01]  /*09f0*/  IMAD.IADD R10, R0, 0x1, -R15 ;  /* 0x00000001000a7824 */ /* 0x000fe200078e0a0f */
[----:B------:R-:W-:Y:S01]  /*0a00*/  BSSY.RECONVERGENT B0, `(.L_x_13) ;  /* 0x0000095000007945 */ /* 0x000fe20003800200 */
[----:B------:R-:W-:-:S03]  /*0a10*/  IMAD.MOV.U32 R8, RZ, RZ, RZ ;  /* 0x000000ffff087224 */ /* 0x000fc600078e00ff */
[----:B------:R-:W-:-:S13]  /*0a20*/  ISETP.GE.AND P0, PT, R10, R5, PT ;  /* 0x000000050a00720c */ /* 0x000fda0003f06270 */
[----:B------:R-:W-:Y:S05]  /*0a30*/  @P0 BRA `(.L_x_14) ;  /* 0x0000000800440947 */ /* 0x000fea0003800000 */
[----:B------:R-:W-:-:S13]  /*0a40*/  ISETP.GE.AND P0, PT, R15, 0x1, PT ;  /* 0x000000010f00780c */ /* 0x000fda0003f06270 */
[----:B------:R-:W-:-:S05]  /*0a50*/  @P0 IMAD R8, R15, 0x1ff, RZ ;  /* 0x000001ff0f080824 */ /* 0x000fca00078e02ff */
[----:B------:R-:W-:Y:S01]  /*0a60*/  @P0 SHF.R.S32.HI R14, RZ, 0x9, R8 ;  /* 0x00000009ff0e0819 */ /* 0x000fe20000011408 */
[----:B------:R-:W-:-:S04]  /*0a70*/  IMAD.WIDE R8, R10, 0xc, R2 ;  /* 0x0000000c0a087825 */ /* 0x000fc800078e0202 */
[C---:B-1----:R-:W-:Y:S01]  /*0a80*/  @P0 IMAD.WIDE R16, R14.reuse, 0xc, R36 ;  /* 0x0000000c0e100825 */ /* 0x042fe200078e0224 */
[----:B------:R-:W2:Y:S05]  /*0a90*/  LD.E R11, desc[UR8][R8.64+0x800] ;  /* 0x00080008080b7980 */ /* 0x000eaa000c101900 */
[----:B------:R-:W2:Y:S01]  /*0aa0*/  @P0 LD.E R16, desc[UR8][R16.64+0x800] ;  /* 0x0008000810100980 */ /* 0x000ea2000c101900 */
[----:B------:R-:W-:Y:S01]  /*0ab0*/  @P0 VIADD R18, R14, 0x1 ;  /* 0x000000010e120836 */ /* 0x000fe20000000000 */
[----:B------:R-:W-:Y:S01]  /*0ac0*/  BSSY.RECONVERGENT B1, `(.L_x_15) ;  /* 0x0000030000017945 */ /* 0x000fe20003800200 */
[----:B------:R-:W-:-:S03]  /*0ad0*/  IMAD.MOV.U32 R13, RZ, RZ, R15 ;  /* 0x000000ffff0d7224 */ /* 0x000fc600078e000f */
[----:B------:R-:W-:Y:S01]  /*0ae0*/  BSSY.RELIABLE B2, `(.L_x_16) ;  /* 0x0000024000027945 */ /* 0x000fe20003800100 */
[----:B------:R-:W-:Y:S01]  /*0af0*/  IMAD.MOV.U32 R12, RZ, RZ, RZ ;  /* 0x000000ffff0c7224 */ /* 0x000fe200078e00ff */
[----:B--2---:R-:W-:-:S04]  /*0b00*/  @P0 ISETP.GE.AND P1, PT, R16, R11, PT ;  /* 0x0000000b1000020c */ /* 0x004fc80003f26270 */
[----:B------:R-:W-:Y:S02]  /*0b10*/  @P0 SEL R13, R15, R14, !P1 ;  /* 0x0000000e0f0d0207 */ /* 0x000fe40004800000 */
[----:B------:R-:W-:-:S04]  /*0b20*/  @P0 SEL R12, R18, RZ, !P1 ;  /* 0x000000ff120c0207 */ /* 0x000fc80004800000 */
[----:B------:R-:W-:-:S13]  /*0b30*/  ISETP.GE.AND P0, PT, R12, R13, PT ;  /* 0x0000000d0c00720c */ /* 0x000fda0003f06270 */
[----:B------:R-:W-:Y:S05]  /*0b40*/  @P0 BRA `(.L_x_17) ;  /* 0x0000000000400947 */ /* 0x000fea0003800000 */
[----:B------:R-:W-:-:S05]  /*0b50*/  IMAD R14, R13, 0x7f, R12 ;  /* 0x0000007f0d0e7824 */ /* 0x000fca00078e020c */
[----:B------:R-:W-:-:S05]  /*0b60*/  SHF.R.S32.HI R14, RZ, 0x7, R14 ;  /* 0x00000007ff0e7819 */ /* 0x000fca000001140e */
[----:B------:R-:W-:-:S06]  /*0b70*/  IMAD.WIDE R16, R14, 0xc, R36 ;  /* 0x0000000c0e107825 */ /* 0x000fcc00078e0224 */
[----:B------:R-:W2:Y:S02]  /*0b80*/  LD.E R16, desc[UR8][R16.64+0x800] ;  /* 0x0008000810107980 */ /* 0x000ea4000c101900 */
[----:B--2---:R-:W-:-:S04]  /*0b90*/  ISETP.GE.AND P0, PT, R16, R11, PT ;  /* 0x0000000b1000720c */ /* 0x004fc80003f06270 */
[----:B------:R-:W-:-:S09]  /*0ba0*/  SEL R13, R13, R14, !P0 ;  /* 0x0000000e0d0d7207 */ /* 0x000fd20004000000 */
[----:B------:R-:W-:-:S05]  /*0bb0*/  @!P0 VIADD R12, R14, 0x1 ;  /* 0x000000010e0c8836 */ /* 0x000fca0000000000 */
        /* <DEDUP_REMOVED lines=8> */
[----:B------:R-:W-:-:S07]  /*0c40*/  @!P0 VIADD R12, R14, 0x1 ;  /* 0x000000010e0c8836 */ /* 0x000fce0000000000 */
.L_x_17:
[----:B------:R-:W-:-:S13]  /*0c50*/  ISETP.GE.AND P0, PT, R12, R13, PT ;  /* 0x0000000d0c00720c */ /* 0x000fda0003f06270 */
[----:B------:R-:W-:Y:S05]  /*0c60*/  @P0 BREAK.RELIABLE B2 ;  /* 0x0000000000020942 */ /* 0x000fea0003800100 */
        /* <DEDUP_REMOVED lines=8> */
.L_x_18:
[----:B------:R-:W-:-:S13]  /*0cf0*/  ISETP.GE.AND P0, PT, R12, R13, PT ;  /* 0x0000000d0c00720c */ /* 0x000fda0003f06270 */
[----:B------:R-:W-:Y:S05]  /*0d00*/  @P0 BREAK.RELIABLE B2 ;  /* 0x0000000000020942 */ /* 0x000fea0003800100 */
[----:B------:R-:W-:Y:S05]  /*0d10*/  @P0 BRA `(.L_x_19) ;  /* 0x0000000000280947 */ /* 0x000fea0003800000 */
[----:B------:R-:W-:Y:S05]  /*0d20*/  BSYNC.RELIABLE B2 ;  /* 0x0000000000027941 */ /* 0x000fea0003800100 */
.L_x_16:
[----:B------:R-:W-:-:S05]  /*0d30*/  IMAD.IADD R14, R13, 0x1, R12 ;  /* 0x000000010d0e7824 */ /* 0x000fca00078e020c */
[----:B------:R-:W-:-:S05]  /*0d40*/  SHF.R.S32.HI R14, RZ, 0x1, R14 ;  /* 0x00000001ff0e7819 */ /* 0x000fca000001140e */
[----:B------:R-:W-:-:S06]  /*0d50*/  IMAD.WIDE R16, R14, 0xc, R36 ;  /* 0x0000000c0e107825 */ /* 0x000fcc00078e0224 */
[----:B------:R-:W2:Y:S02]  /*0d60*/  LD.E R16, desc[UR8][R16.64+0x800] ;  /* 0x0008000810107980 */ /* 0x000ea4000c101900 */
[----:B--2---:R-:W-:-:S04]  /*0d70*/  ISETP.GE.AND P0, PT, R16, R11, PT ;  /* 0x0000000b1000720c */ /* 0x004fc80003f06270 */
[----:B------:R-:W-:-:S09]  /*0d80*/  SEL R13, R13, R14, !P0 ;  /* 0x0000000e0d0d7207 */ /* 0x000fd20004000000 */
[----:B------:R-:W-:-:S05]  /*0d90*/  @!P0 VIADD R12, R14, 0x1 ;  /* 0x000000010e0c8836 */ /* 0x000fca0000000000 */
[----:B------:R-:W-:-:S13]  /*0da0*/  ISETP.GE.AND P0, PT, R12, R13, PT ;  /* 0x0000000d0c00720c */ /* 0x000fda0003f06270 */
[----:B------:R-:W-:Y:S05]  /*0db0*/  @!P0 BRA `(.L_x_16) ;  /* 0xfffffffc00dc8947 */ /* 0x000fea000383ffff */
.L_x_19:
[----:B------:R-:W-:Y:S05]  /*0dc0*/  BSYNC.RECONVERGENT B1 ;  /* 0x0000000000017941 */ /* 0x000fea0003800200 */
.L_x_15:
[----:B------:R-:W-:Y:S01]  /*0dd0*/  ISETP.GE.AND P0, PT, R10, 0x1, PT ;  /* 0x000000010a00780c */ /* 0x000fe20003f06270 */
[----:B------:R-:W-:Y:S01]  /*0de0*/  BSSY.RECONVERGENT B1, `(.L_x_20) ;  /* 0x000000c000017945 */ /* 0x000fe20003800200 */
[----:B------:R-:W-:Y:S02]  /*0df0*/  IMAD.MOV.U32 R13, RZ, RZ, RZ ;  /* 0x000000ffff0d7224 */ /* 0x000fe400078e00ff */
[----:B------:R-:W-:-:S09]  /*0e00*/  IMAD.MOV.U32 R14, RZ, RZ, R10 ;  /* 0x000000ffff0e7224 */ /* 0x000fd200078e000a */
[----:B------:R-:W-:Y:S05]  /*0e10*/  @!P0 BRA `(.L_x_21) ;  /* 0x0000000000208947 */ /* 0x000fea0003800000 */
[----:B------:R-:W-:-:S05]  /*0e20*/  IMAD R13, R10, 0x1ff, RZ ;  /* 0x000001ff0a0d7824 */ /* 0x000fca00078e02ff */
[----:B------:R-:W-:-:S05]  /*0e30*/  SHF.R.S32.HI R13, RZ, 0x9, R13 ;  /* 0x00000009ff0d7819 */ /* 0x000fca000001140d */
[----:B------:R-:W-:-:S06]  /*0e40*/  IMAD.WIDE R16, R13, 0xc, R2 ;  /* 0x0000000c0d107825 */ /* 0x000fcc00078e0202 */
[----:B------:R-:W2:Y:S01]  /*0e50*/  LD.E R16, desc[UR8][R16.64+0x800] ;  /* 0x0008000810107980 */ /* 0x000ea2000c101900 */
[----:B------:R-:W-:Y:S01]  /*0e60*/  VIADD R18, R13, 0x1 ;  /* 0x000000010d127836 */ /* 0x000fe20000000000 */
[----:B--2---:R-:W-:-:S04]  /*0e70*/  ISETP.GE.AND P0, PT, R16, R11, PT ;  /* 0x0000000b1000720c */ /* 0x004fc80003f06270 */
[----:B------:R-:W-:Y:S02]  /*0e80*/  SEL R14, R10, R13, !P0 ;  /* 0x0000000d0a0e7207 */ /* 0x000fe40004000000 */
[----:B------:R-:W-:-:S07]  /*0e90*/  SEL R13, R18, RZ, !P0 ;  /* 0x000000ff120d7207 */ /* 0x000fce0004000000 */
.L_x_21:
[----:B------:R-:W-:Y:S05]  /*0ea0*/  BSYNC.RECONVERGENT B1 ;  /* 0x0000000000017941 */ /* 0x000fea0003800200 */
.L_x_20:
[----:B------:R-:W-:Y:S01]  /*0eb0*/  ISETP.GE.AND P0, PT, R13, R14, PT ;  /* 0x0000000e0d00720c */ /* 0x000fe20003f06270 */
[----:B------:R-:W-:Y:S04]  /*0ec0*/  BSSY.RECONVERGENT B1, `(.L_x_22) ;  /* 0x000002a000017945 */ /* 0x000fe80003800200 */
[----:B------:R-:W-:Y:S08]  /*0ed0*/  BSSY.RELIABLE B2, `(.L_x_23) ;  /* 0x000001f000027945 */ /* 0x000ff00003800100 */
        /* <DEDUP_REMOVED lines=17> */
.L_x_24:
        /* <DEDUP_REMOVED lines=10> */
.L_x_25:
[----:B------:R-:W-:-:S13]  /*1090*/  ISETP.GE.AND P0, PT, R13, R14, PT ;  /* 0x0000000e0d00720c */ /* 0x000fda0003f06270 */
[----:B------:R-:W-:Y:S05]  /*10a0*/  @P0 BREAK.RELIABLE B2 ;  /* 0x0000000000020942 */ /* 0x000fea0003800100 */
[----:B------:R-:W-:Y:S05]  /*10b0*/  @P0 BRA `(.L_x_26) ;  /* 0x0000000000280947 */ /* 0x000fea0003800000 */
[----:B------:R-:W-:Y:S05]  /*10c0*/  BSYNC.RELIABLE B2 ;  /* 0x0000000000027941 */ /* 0x000fea0003800100 */
.L_x_23:
        /* <DEDUP_REMOVED lines=9> */
.L_x_26:
[----:B------:R-:W-:Y:S05]  /*1160*/  BSYNC.RECONVERGENT B1 ;  /* 0x0000000000017941 */ /* 0x000fea0003800200 */
.L_x_22:
[----:B------:R-:W-:Y:S01]  /*1170*/  IMAD.IADD R17, R10, 0x1, -R13 ;  /* 0x000000010a117824 */ /* 0x000fe200078e0a0d */
[----:B------:R-:W-:Y:S04]  /*1180*/  BSSY.RECONVERGENT B1, `(.L_x_27) ;  /* 0x0000014000017945 */ /* 0x000fe80003800200 */
[----:B------:R-:W-:-:S04]  /*1190*/  IADD3 R19, PT, PT, R17, R15, -R12 ;  /* 0x0000000f11137210 */ /* 0x000fc80007ffe80c */
[----:B------:R-:W-:-:S04]  /*11a0*/  SHF.R.S32.HI R14, RZ, 0x1, R19 ;  /* 0x00000001ff0e7819 */ /* 0x000fc80000011413 */
[----:B------:R-:W-:-:S04]  /*11b0*/  VIMNMX R21, PT, PT, R17, R14, !PT ;  /* 0x0000000e11157248 */ /* 0x000fc80007fe0100 */
[----:B------:R-:W-:-:S04]  /*11c0*/  IADD3 R14, PT, PT, R13, 0x1, R21 ;  /* 0x000000010d0e7810 */ /* 0x000fc80007ffe015 */
[----:B------:R-:W-:-:S05]  /*11d0*/  VIMNMX R13, PT, PT, R14, R5, PT ;  /* 0x000000050e0d7248 */ /* 0x000fca0003fe0100 */
[----:B------:R-:W-:Y:S02]  /*11e0*/  IMAD.IADD R13, R13, 0x1, -R10 ;  /* 0x000000010d0d7824 */ /* 0x000fe400078e0a0a */
[----:B------:R-:W-:-:S03]  /*11f0*/  IMAD.MOV.U32 R10, RZ, RZ, RZ ;  /* 0x000000ffff0a7224 */ /* 0x000fc600078e00ff */
[----:B------:R-:W-:-:S13]  /*1200*/  ISETP.GE.AND P0, PT, R13, 0x1, PT ;  /* 0x000000010d00780c */ /* 0x000fda0003f06270 */
[----:B------:R-:W-:Y:S05]  /*1210*/  @!P0 BRA `(.L_x_28) ;  /* 0x0000000000288947 */ /* 0x000fea0003800000 */
[----:B------:R-:W-:-:S07]  /*1220*/  IMAD.MOV.U32 R10, RZ, RZ, RZ ;  /* 0x000000ffff0a7224 */ /* 0x000fce00078e00ff */
.L_x_29:
[----:B------:R-:W-:-:S05]  /*1230*/  IMAD.IADD R14, R10, 0x1, R13 ;  /* 0x000000010a0e7824 */ /* 0x000fca00078e020d */
[----:B------:R-:W-:-:S05]  /*1240*/  SHF.R.S32.HI R16, RZ, 0x1, R14 ;  /* 0x00000001ff107819 */ /* 0x000fca000001140e */
[----:B------:R-:W-:-:S06]  /*1250*/  IMAD.WIDE R14, R16, 0xc, R8 ;  /* 0x0000000c100e7825 */ /* 0x000fcc00078e0208 */
[----:B------:R-:W2:Y:S02]  /*1260*/  LD.E R14, desc[UR8][R14.64+0x800] ;  /* 0x000800080e0e7980 */ /* 0x000ea4000c101900 */
[----:B--2---:R-:W-:-:S04]  /*1270*/  ISETP.GE.AND P0, PT, R11, R14, PT ;  /* 0x0000000e0b00720c */ /* 0x004fc80003f06270 */
[----:B------:R-:W-:-:S09]  /*1280*/  SEL R13, R16, R13, !P0 ;  /* 0x0000000d100d7207 */ /* 0x000fd20004000000 */
[----:B------:R-:W-:-:S05]  /*1290*/  @P0 VIADD R10, R16, 0x1 ;  /* 0x00000001100a0836 */ /* 0x000fca0000000000 */
[----:B------:R-:W-:-:S13]  /*12a0*/  ISETP.GE.AND P0, PT, R10, R13, PT ;  /* 0x0000000d0a00720c */ /* 0x000fda0003f06270 */
[----:B------:R-:W-:Y:S05]  /*12b0*/  @!P0 BRA `(.L_x_29) ;  /* 0xfffffffc00dc8947 */ /* 0x000fea000383ffff */
.L_x_28:
[----:B------:R-:W-:Y:S05]  /*12c0*/  BSYNC.RECONVERGENT B1 ;  /* 0x0000000000017941 */ /* 0x000fea0003800200 */
.L_x_27:
[----:B------:R-:W-:-:S05]  /*12d0*/  IMAD.IADD R10, R17, 0x1, R10 ;  /* 0x00000001110a7824 */ /* 0x000fca00078e020a */
[CC--:B------:R-:W-:Y:S02]  /*12e0*/  VIMNMX R8, PT, PT, R21.reuse, R10.reuse, PT ;  /* 0x0000000a15087248 */ /* 0x0c0fe40003fe0100 */
[----:B------:R-:W-:-:S03]  /*12f0*/  ISETP.GE.AND P0, PT, R21, R10, PT ;  /* 0x0000000a1500720c */ /* 0x000fc60003f06270 */
[----:B------:R-:W-:Y:S02]  /*1300*/  IMAD.IADD R15, R19, 0x1, -R8 ;  /* 0x00000001130f7824 */ /* 0x000fe400078e0a08 */
[----:B------:R-:W-:-:S05]  /*1310*/  VIADD R8, R8, 0x1 ;  /* 0x0000000108087836 */ /* 0x000fca0000000000 */
[C---:B------:R-:W-:Y:S01]  /*1320*/  ISETP.EQ.AND P0, PT, R15.reuse, R8, !P0 ;  /* 0x000000080f00720c */ /* 0x040fe20004702270 */
[----:B------:R-:W-:-:S03]  /*1330*/  IMAD.IADD R15, R15, 0x1, R12 ;  /* 0x000000010f0f7824 */ /* 0x000fc600078e020c */
[----:B------:R-:W-:-:S09]  /*1340*/  SEL R8, RZ, 0x1, !P0 ;  /* 0x00000001ff087807 */ /* 0x000fd20004000000 */
.L_x_14:
[----:B------:R-:W-:Y:S05]  /*1350*/  BSYNC.RECONVERGENT B0 ;  /* 0x0000000000007941 */ /* 0x000fea0003800200 */
.L_x_13:
[----:B------:R-:W-:Y:S05]  /*1360*/  WARPSYNC.ALL ;  /* 0x0000000000007948 */ /* 0x000fea0003800000 */
[C---:B------:R-:W-:Y:S01]  /*1370*/  ISETP.NE.AND P0, PT, R39.reuse, RZ, PT ;  /* 0x000000ff2700720c */ /* 0x040fe20003f05270 */
[----:B------:R-:W-:Y:S01]  /*1380*/  VIADD R9, R39, 0xffffffff ;  /* 0xffffffff27097836 */ /* 0x000fe20000000000 */
[----:B-1----:R-:W-:Y:S01]  /*1390*/  IADD3 R23, PT, PT, R8, R0, -R15 ;  /* 0x0000000008177210 */ /* 0x002fe20007ffe80f */
[----:B------:R-:W-:Y:S02]  /*13a0*/  IMAD.U32 R10, R4, 0x10000, RZ ;  /* 0x00010000040a7824 */ /* 0x000fe400078e00ff */
[----:B------:R-:W-:Y:S01]  /*13b0*/  IMAD.U32 R0, R15, 0x10000, RZ ;  /* 0x000100000f007824 */ /* 0x000fe200078e00ff */
[----:B------:R-:W-:Y:S01]  /*13c0*/  SEL R9, R9, 0x1ff, P0 ;  /* 0x000001ff09097807 */ /* 0x000fe20000000000 */
[----:B------:R-:W-:Y:S01]  /*13d0*/  IMAD.WIDE R12, R23, 0xc, R2 ;  /* 0x0000000c170c7825 */ /* 0x000fe200078e0202 */
[----:B------:R-:W-:-:S03]  /*13e0*/  LOP3.LUT R5, R10, R5, RZ, 0xfc, !PT ;  /* 0x000000050a057212 */ /* 0x000fc600078efcff */
[--C-:B------:R-:W-:Y:S02]  /*13f0*/  IMAD.WIDE.U32 R8, R9, 0x4, R36.reuse ;  /* 0x0000000409087825 */ /* 0x100fe400078e0024 */
[----:B------:R-:W-:Y:S02]  /*1400*/  @P0 LOP3.LUT R5, R23, R0, RZ, 0xfc, !PT ;  /* 0x0000000017050212 */ /* 0x000fe400078efcff */
[----:B------:R-:W-:-:S03]  /*1410*/  IMAD.WIDE R10, R15, 0xc, R36 ;  /* 0x0000000c0f0a7825 */ /* 0x000fc600078e0224 */
[----:B------:R0:W-:Y:S01]  /*1420*/  ST.E desc[UR8][R8.64], R5 ;  /* 0x0000000508007985 */ /* 0x0001e2000c101908 */
[----:B------:R-:W-:Y:S06]  /*1430*/  BAR.SYNC.DEFER_BLOCKING 0x0 ;  /* 0x0000000000007b1d */ /* 0x000fec0000010000 */
[----:B------:R-:W2:Y:S04]  /*1440*/  LD.E R0, desc[UR8][R12.64+0x800] ;  /* 0x000800080c007980 */ /* 0x000ea8000c101900 */
[----:B------:R-:W2:Y:S01]  /*1450*/  LD.E R17, desc[UR8][R10.64+0x800] ;  /* 0x000800080a117980 */ /* 0x000ea2000c101900 */
[----:B------:R-:W-:-:S02]  /*1460*/  SHF.R.U32.HI R19, RZ, 0x1d, R39 ;  /* 0x0000001dff137819 */ /* 0x000fc40000011627 */
[----:B------:R-:W-:Y:S01]  /*1470*/  LEA R6, P0, -R39, R6, 0x3 ;  /* 0x0000000627067211 */ /* 0x000fe200078019ff */
[----:B------:R-:W3:Y:S04]  /*1480*/  LD.E R2, desc[UR8][R10.64+0x804] ;  /* 0x000804080a027980 */ /* 0x000ee8000c101900 */
[----:B------:R-:W-:Y:S01]  /*1490*/  IMAD.X R7, R7, 0x1, ~R19, P0 ;  /* 0x0000000107077824 */ /* 0x000fe200000e0e13 */
[----:B------:R-:W4:Y:S04]  /*14a0*/  LD.E R3, desc[UR8][R10.64+0x808] ;  /* 0x000808080a037980 */ /* 0x000f28000c101900 */
[----:B------:R-:W0:Y:S01]  /*14b0*/  LD.E R6, desc[UR8][R6.64] ;  /* 0x0000000806067980 */ /* 0x000e22000c101900 */
[----:B--2---:R-:W-:-:S02]  /*14c0*/  ISETP.GE.AND P1, PT, R17, R0, PT ;  /* 0x000000001100720c */ /* 0x004fc40003f26270 */
[----:B------:R-:W-:Y:S01]  /*14d0*/  ISETP.GE.AND P0, PT, R0, R17, PT ;  /* 0x000000110000720c */ /* 0x000fe20003f06270 */
[----:B------:R-:W-:Y:S02]  /*14e0*/  IMAD.MOV.U32 R19, RZ, RZ, R0 ;  /* 0x000000ffff137224 */ /* 0x000fe400078e0000 */
[----:B------:R-:W-:-:S08]  /*14f0*/  IMAD.MOV.U32 R34, RZ, RZ, R17 ;  /* 0x000000ffff227224 */ /* 0x000fd000078e0011 */
[----:B------:R-:W2:Y:S04]  /*1500*/  @P1 LD.E R19, desc[UR8][R12.64+0x80c] ;  /* 0x00080c080c131980 */ /* 0x000ea8000c101900 */
[----:B------:R-:W2:Y:S01]  /*1510*/  @P0 LD.E R34, desc[UR8][R10.64+0x80c] ;  /* 0x00080c080a220980 */ /* 0x000ea2000c101900 */
[----:B0-----:R-:W-:Y:S01]  /*1520*/  LOP3.LUT R5, R6, 0xffff, RZ, 0xc0, !PT ;  /* 0x0000ffff06057812 */ /* 0x001fe200078ec0ff */
[----:B------:R-:W-:-:S04]  /*1530*/  IMAD.IADD R23, R23, 0x1, R4 ;  /* 0x0000000117177824 */ /* 0x000fc800078e0204 */
[----:B------:R-:W-:Y:S01]  /*1540*/  IMAD.IADD R16, R5, 0x1, R4 ;  /* 0x0000000105107824 */ /* 0x000fe200078e0204 */
[----:B------:R-:W-:Y:S01]  /*1550*/  SHF.R.S32.HI R14, RZ, 0x10, R6 ;  /* 0x00000010ff0e7819 */ /* 0x000fe20000011406 */
[----:B---3--:R-:W-:Y:S02]  /*1560*/  IMAD.MOV.U32 R33, RZ, RZ, R2 ;  /* 0x000000ffff217224 */ /* 0x008fe400078e0002 */
[----:B----4-:R-:W-:Y:S01]  /*1570*/  IMAD.MOV.U32 R32, RZ, RZ, R3 ;  /* 0x000000ffff207224 */ /* 0x010fe200078e0003 */
[C---:B------:R-:W-:Y:S01]  /*1580*/  ISETP.GE.AND P3, PT, R23.reuse, R16, PT ;  /* 0x000000101700720c */ /* 0x040fe20003f66270 */
[----:B------:R-:W-:Y:S01]  /*1590*/  @P1 VIADD R23, R23, 0x1 ;  /* 0x0000000117171836 */ /* 0x000fe20000000000 */
[----:B------:R-:W-:Y:S01]  /*15a0*/  IADD3 R8, P4, PT, R36, 0x800, RZ ;  /* 0x0000080024087810 */ /* 0x000fe20007f9e0ff */
[----:B------:R-:W3:Y:S01]  /*15b0*/  @P0 LD.E R33, desc[UR8][R10.64+0x810] ;  /* 0x000810080a210980 */ /* 0x000ee2000c101900 */
[C---:B------:R-:W-:Y:S01]  /*15c0*/  ISETP.LT.AND P3, PT, R15.reuse, R14, !P3 ;  /* 0x0000000e0f00720c */ /* 0x040fe20005f61270 */
[----:B------:R-:W-:-:S02]  /*15d0*/  @P0 VIADD R15, R15, 0x1 ;  /* 0x000000010f0f0836 */ /* 0x000fc40000000000 */
[----:B------:R0:W4:Y:S01]  /*15e0*/  @P0 LD.E R32, desc[UR8][R10.64+0x814] ;  /* 0x000814080a200980 */ /* 0x000122000c101900 */
[----:B------:R-:W-:Y:S01]  /*15f0*/  IMAD.X R9, RZ, RZ, R37, P4 ;  /* 0x000000ffff097224 */ /* 0x000fe200020e0625 */
[----:B------:R-:W-:-:S04]  /*1600*/  ISETP.GE.AND P0, PT, R23, R16, PT ;  /* 0x000000101700720c */ /* 0x000fc80003f06270 */
[----:B------:R-:W-:Y:S02]  /*1610*/  ISETP.GE.OR P0, PT, R15, R14, P0 ;  /* 0x0000000e0f00720c */ /* 0x000fe40000706670 */
[----:B--2---:R-:W-:Y:S02]  /*1620*/  ISETP.GE.AND P2, PT, R34, R19, PT ;  /* 0x000000132200720c */ /* 0x004fe40003f46270 */
[CC--:B------:R-:W-:Y:S01]  /*1630*/  ISETP.GE.AND P5, PT, R19.reuse, R34.reuse, PT ;  /* 0x000000221300720c */ /* 0x0c0fe20003fa6270 */
[----:B------:R-:W-:Y:S01]  /*1640*/  IMAD.MOV.U32 R31, RZ, RZ, R34 ;  /* 0x000000ffff1f7224 */ /* 0x000fe200078e0022 */
[----:B------:R-:W-:-:S09]  /*1650*/  ISETP.NE.OR P4, PT, R19, R34, P0 ;  /* 0x000000221300720c */ /* 0x000fd20000785670 */
[----:B------:R-:W-:-:S04]  /*1660*/  @P2 IMAD.WIDE R6, R23, 0xc, R8 ;  /* 0x0000000c17062825 */ /* 0x000fc800078e0208 */
[----:B------:R-:W-:Y:S01]  /*1670*/  @P5 IMAD.WIDE R4, R15, 0xc, R8 ;  /* 0x0000000c0f045825 */ /* 0x000fe200078e0208 */
[----:B------:R-:W2:Y:S04]  /*1680*/  @P2 LD.E R19, desc[UR8][R6.64+0xc] ;  /* 0x00000c0806132980 */ /* 0x000ea8000c101900 */
[----:B------:R-:W2:Y:S01]  /*1690*/  @P5 LD.E R31, desc[UR8][R4.64+0xc] ;  /* 0x00000c08041f5980 */ /* 0x000ea2000c101900 */
[----:B0-----:R-:W-:Y:S02]  /*16a0*/  @P2 VIADD R11, R23, 0x1 ;  /* 0x00000001170b2836 */ /* 0x001fe40000000000 */
[----:B------:R-:W-:Y:S02]  /*16b0*/  @P5 VIADD R10, R15, 0x1 ;  /* 0x000000010f0a5836 */ /* 0x000fe40000000000 */
[----:B------:R-:W-:-:S02]  /*16c0*/  @P2 IMAD.MOV.U32 R23, RZ, RZ, R11 ;  /* 0x000000ffff172224 */ /* 0x000fc400078e000b */
[----:B---3--:R-:W-:Y:S02]  /*16d0*/  IMAD.MOV.U32 R30, RZ, RZ, R33 ;  /* 0x000000ffff1e7224 */ /* 0x008fe400078e0021 */
[----:B----4-:R-:W-:Y:S01]  /*16e0*/  IMAD.MOV.U32 R29, RZ, RZ, R32 ;  /* 0x000000ffff1d7224 */ /* 0x010fe200078e0020 */
[----:B------:R-:W-:Y:S01]  /*16f0*/  ISETP.GE.AND P0, PT, R23, R16, PT ;  /* 0x000000101700720c */ /* 0x000fe20003f06270 */
[----:B------:R-:W-:Y:S02]  /*1700*/  @P5 IMAD.MOV.U32 R15, RZ, RZ, R10 ;  /* 0x000000ffff0f5224 */ /* 0x000fe400078e000a */
[----:B------:R-:W3:Y:S03]  /*1710*/  @P5 LD.E R30, desc[UR8][R4.64+0x10] ;  /* 0x00001008041e5980 */ /* 0x000ee6000c101900 */
[----:B------:R-:W-:Y:S01]  /*1720*/  ISETP.GE.OR P0, PT, R15, R14, P0 ;  /* 0x0000000e0f00720c */ /* 0x000fe20000706670 */
[----:B------:R0:W4:Y:S01]  /*1730*/  @P5 LD.E R29, desc[UR8][R4.64+0x14] ;  /* 0x00001408041d5980 */ /* 0x000122000c101900 */
[----:B--2---:R-:W-:-:S02]  /*1740*/  ISETP.GE.AND P1, PT, R31, R19, PT ;  /* 0x000000131f00720c */ /* 0x004fc40003f26270 */
[CC--:B------:R-:W-:Y:S01]  /*1750*/  ISETP.GE.AND P6, PT, R19.reuse, R31.reuse, PT ;  /* 0x0000001f1300720c */ /* 0x0c0fe20003fc6270 */
[----:B------:R-:W-:Y:S01]  /*1760*/  IMAD.MOV.U32 R28, RZ, RZ, R31 ;  /* 0x000000ffff1c7224 */ /* 0x000fe200078e001f */
[----:B------:R-:W-:-:S09]  /*1770*/  ISETP.NE.OR P2, PT, R19, R31, P0 ;  /* 0x0000001f1300720c */ /* 0x000fd20000745670 */
[----:B------:R-:W-:-:S04]  /*1780*/  @P1 IMAD.WIDE R6, R23, 0xc, R8 ;  /* 0x0000000c17061825 */ /* 0x000fc800078e0208 */
[----:B0-----:R-:W-:Y:S01]  /*1790*/  @P6 IMAD.WIDE R4, R15, 0xc, R8 ;  /* 0x0000000c0f046825 */ /* 0x001fe200078e0208 */
[----:B------:R-:W2:Y:S04]  /*17a0*/  @P1 LD.E R19, desc[UR8][R6.64+0xc] ;  /* 0x00000c0806131980 */ /* 0x000ea8000c101900 */
[----:B------:R-:W2:Y:S01]  /*17b0*/  @P6 LD.E R28, desc[UR8][R4.64+0xc] ;  /* 0x00000c08041c6980 */ /* 0x000ea2000c101900 */
[----:B------:R-:W-:Y:S02]  /*17c0*/  @P1 VIADD R11, R23, 0x1 ;  /* 0x00000001170b1836 */ /* 0x000fe40000000000 */
[----:B------:R-:W-:Y:S02]  /*17d0*/  @P6 VIADD R10, R15, 0x1 ;  /* 0x000000010f0a6836 */ /* 0x000fe40000000000 */
[----:B------:R-:W-:-:S02]  /*17e0*/  @P1 IMAD.MOV.U32 R23, RZ, RZ, R11 ;  /* 0x000000ffff171224 */ /* 0x000fc400078e000b */
[----:B---3--:R-:W-:Y:S02]  /*17f0*/  IMAD.MOV.U32 R27, RZ, RZ, R30 ;  /* 0x000000ffff1b7224 */ /* 0x008fe400078e001e */
[----:B----4-:R-:W-:Y:S01]  /*1800*/  IMAD.MOV.U32 R26, RZ, RZ, R29 ;  /* 0x000000ffff1a7224 */ /* 0x010fe200078e001d */
[----:B------:R-:W-:Y:S01]  /*1810*/  ISETP.GE.AND P1, PT, R23, R16, PT ;  /* 0x000000101700720c */ /* 0x000fe20003f26270 */
[----:B------:R-:W-:Y:S02]  /*1820*/  @P6 IMAD.MOV.U32 R15, RZ, RZ, R10 ;  /* 0x000000ffff0f6224 */ /* 0x000fe400078e000a */
[----:B------:R-:W3:Y:S04]  /*1830*/  @P6 LD.E R27, desc[UR8][R4.64+0x10] ;  /* 0x00001008041b6980 */ /* 0x000ee8000c101900 */
[----:B------:R3:W4:Y:S01]  /*1840*/  @P6 LD.E R26, desc[UR8][R4.64+0x14] ;  /* 0x00001408041a6980 */ /* 0x000722000c101900 */
[----:B------:R-:W-:-:S02]  /*1850*/  ISETP.GE.OR P1, PT, R15, R14, P1 ;  /* 0x0000000e0f00720c */ /* 0x000fc40000f26670 */
[----:B--2---:R-:W-:Y:S02]  /*1860*/  ISETP.GE.AND P0, PT, R28, R19, PT ;  /* 0x000000131c00720c */ /* 0x004fe40003f06270 */
[CC--:B------:R-:W-:Y:S01]  /*1870*/  ISETP.GE.AND P5, PT, R19.reuse, R28.reuse, PT ;  /* 0x0000001c1300720c */ /* 0x0c0fe20003fa6270 */
[----:B------:R-:W-:Y:S01]  /*1880*/  IMAD.MOV.U32 R25, RZ, RZ, R28 ;  /* 0x000000ffff197224 */ /* 0x000fe200078e001c */
[----:B------:R-:W-:-:S09]  /*1890*/  ISETP.NE.OR P1, PT, R19, R28, P1 ;  /* 0x0000001c1300720c */ /* 0x000fd20000f25670 */
[----:B------:R-:W-:-:S04]  /*18a0*/  @P0 IMAD.WIDE R6, R23, 0xc, R8 ;  /* 0x0000000c17060825 */ /* 0x000fc800078e0208 */
[C---:B------:R-:W-:Y:S01]  /*18b0*/  @P5 IMAD.WIDE R10, R15.reuse, 0xc, R8 ;  /* 0x0000000c0f0a5825 */ /* 0x040fe200078e0208 */
[----:B------:R-:W2:Y:S04]  /*18c0*/  @P0 LD.E R19, desc[UR8][R6.64+0xc] ;  /* 0x00000c0806130980 */ /* 0x000ea8000c101900 */
[----:B------:R-:W2:Y:S01]  /*18d0*/  @P5 LD.E R25, desc[UR8][R10.64+0xc] ;  /* 0x00000c080a195980 */ /* 0x000ea2000c101900 */
[----:B---3--:R-:W-:Y:S02]  /*18e0*/  IMAD.MOV.U32 R4, RZ, RZ, R27 ;  /* 0x000000ffff047224 */ /* 0x008fe400078e001b */
[----:B----4-:R-:W-:Y:S02]  /*18f0*/  IMAD.MOV.U32 R5, RZ, RZ, R26 ;  /* 0x000000ffff057224 */ /* 0x010fe400078e001a */
[----:B------:R-:W-:-:S02]  /*1900*/  @P5 VIADD R12, R15, 0x1 ;  /* 0x000000010f0c5836 */ /* 0x000fc40000000000 */
[----:B------:R-:W3:Y:S02]  /*1910*/  @P5 LD.E R4, desc[UR8][R10.64+0x10] ;  /* 0x000010080a045980 */ /* 0x000ee4000c101900 */
[----:B------:R-:W-:Y:S02]  /*1920*/  @P5 IMAD.MOV.U32 R15, RZ, RZ, R12 ;  /* 0x000000ffff0f5224 */ /* 0x000fe400078e000c */
[----:B------:R0:W4:Y:S01]  /*1930*/  @P5 LD.E R5, desc[UR8][R10.64+0x14] ;  /* 0x000014080a055980 */ /* 0x000122000c101900 */
[----:B------:R-:W-:-:S04]  /*1940*/  @P0 VIADD R12, R23, 0x1 ;  /* 0x00000001170c0836 */ /* 0x000fc80000000000 */
[----:B------:R-:W-:-:S05]  /*1950*/  @P0 IMAD.MOV.U32 R23, RZ, RZ, R12 ;  /* 0x000000ffff170224 */ /* 0x000fca00078e000c */
[----:B------:R-:W-:-:S04]  /*1960*/  ISETP.GE.AND P0, PT, R23, R16, PT ;  /* 0x000000101700720c */ /* 0x000fc80003f06270 */
[----:B------:R-:W-:Y:S02]  /*1970*/  ISETP.GE.OR P0, PT, R15, R14, P0 ;  /* 0x0000000e0f00720c */ /* 0x000fe40000706670 */
[----:B--2---:R-:W-:Y:S02]  /*1980*/  ISETP.GE.AND P5, PT, R25, R19, PT ;  /* 0x000000131900720c */ /* 0x004fe40003fa6270 */
[CC--:B------:R-:W-:Y:S01]  /*1990*/  ISETP.GE.AND P6, PT, R19.reuse, R25.reuse, PT ;  /* 0x000000191300720c */ /* 0x0c0fe20003fc6270 */
[----:B------:R-:W-:Y:S01]  /*19a0*/  IMAD.MOV.U32 R6, RZ, RZ, R25 ;  /* 0x000000ffff067224 */ /* 0x000fe200078e0019 */
[----:B------:R-:W-:-:S09]  /*19b0*/  ISETP.NE.OR P0, PT, R19, R25, P0 ;  /* 0x000000191300720c */ /* 0x000fd20000705670 */
[----:B------:R-:W-:-:S04]  /*19c0*/  @P5 IMAD.WIDE R12, R23, 0xc, R8 ;  /* 0x0000000c170c5825 */ /* 0x000fc800078e0208 */
[----:B0-----:R-:W-:Y:S01]  /*19d0*/  @P6 IMAD.WIDE R10, R15, 0xc, R8 ;  /* 0x0000000c0f0a6825 */ /* 0x001fe200078e0208 */
[----:B------:R-:W2:Y:S04]  /*19e0*/  @P5 LD.E R19, desc[UR8][R12.64+0xc] ;  /* 0x00000c080c135980 */ /* 0x000ea8000c101900 */
[----:B------:R-:W2:Y:S01]  /*19f0*/  @P6 LD.E R6, desc[UR8][R10.64+0xc] ;  /* 0x00000c080a066980 */ /* 0x000ea2000c101900 */
[----:B------:R-:W-:-:S04]  /*1a00*/  @P5 VIADD R9, R23, 0x1 ;  /* 0x0000000117095836 */ /* 0x000fc80000000000 */
[----:B------:R-:W-:Y:S02]  /*1a10*/  @P5 IMAD.MOV.U32 R23, RZ, RZ, R9 ;  /* 0x000000ffff175224 */ /* 0x000fe400078e0009 */
[----:B---3--:R-:W-:Y:S02]  /*1a20*/  IMAD.MOV.U32 R7, RZ, RZ, R4 ;  /* 0x000000ffff077224 */ /* 0x008fe400078e0004 */
[----:B------:R-:W-:Y:S02]  /*1a30*/  IMAD.MOV.U32 R41, RZ, RZ, R23 ;  /* 0x000000ffff297224 */ /* 0x000fe400078e0017 */
[----:B----4-:R-:W-:Y:S02]  /*1a40*/  IMAD.MOV.U32 R8, RZ, RZ, R5 ;  /* 0x000000ffff087224 */ /* 0x010fe400078e0005 */
[----:B------:R-:W3:Y:S01]  /*1a50*/  @P6 LD.E R7, desc[UR8][R10.64+0x10] ;  /* 0x000010080a076980 */ /* 0x000ee2000c101900 */
[----:B------:R-:W-:-:S03]  /*1a60*/  @P6 VIADD R9, R15, 0x1 ;  /* 0x000000010f096836 */ /* 0x000fc60000000000 */
[----:B------:R3:W4:Y:S01]  /*1a70*/  @P6 LD.E R8, desc[UR8][R10.64+0x14] ;  /* 0x000014080a086980 */ /* 0x000722000c101900 */
[----:B------:R-:W-:Y:S01]  /*1a80*/  @P6 IMAD.MOV.U32 R15, RZ, RZ, R9 ;  /* 0x000000ffff0f6224 */ /* 0x000fe200078e0009 */
[----:B--2---:R-:W-:Y:S01]  /*1a90*/  ISETP.GE.AND P5, PT, R6, R19, PT ;  /* 0x000000130600720c */ /* 0x004fe20003fa6270 */
[----:B------:R-:W-:-:S12]  /*1aa0*/  IMAD.MOV.U32 R18, RZ, RZ, R19 ;  /* 0x000000ffff127224 */ /* 0x000fd800078e0013 */
[----:B------:R-:W-:-:S04]  /*1ab0*/  @P5 IMAD.WIDE R20, R23, 0xc, R36 ;  /* 0x0000000c17145825 */ /* 0x000fc800078e0224 */
[----:B------:R-:W-:Y:S01]  /*1ac0*/  @P5 VIADD R41, R23, 0x1 ;  /* 0x0000000117295836 */ /* 0x000fe20000000000 */
[----:B------:R0:W2:Y:S01]  /*1ad0*/  @P5 LD.E R18, desc[UR8][R20.64+0x80c] ;  /* 0x00080c0814125980 */ /* 0x0000a2000c101900 */
[----:B------:R-:W-:Y:S01]  /*1ae0*/  ISETP.GE.AND P5, PT, R19, R6, PT ;  /* 0x000000061300720c */ /* 0x000fe20003fa6270 */
[----:B------:R-:W-:-:S12]  /*1af0*/  IMAD.MOV.U32 R9, RZ, RZ, R6 ;  /* 0x000000ffff097224 */ /* 0x000fd800078e0006 */
[----:B------:R-:W-:-:S05]  /*1b00*/  @P5 IMAD.WIDE R12, R15, 0xc, R36 ;  /* 0x0000000c0f0c5825 */ /* 0x000fca00078e0224 */
[----:B------:R-:W2:Y:S01]  /*1b10*/  @P5 LD.E R9, desc[UR8][R12.64+0x80c] ;  /* 0x00080c080c095980 */ /* 0x000ea2000c101900 */
[----:B---3--:R-:W-:Y:S02]  /*1b20*/  IMAD.MOV.U32 R10, RZ, RZ, R7 ;  /* 0x000000ffff0a7224 */ /* 0x008fe400078e0007 */
[----:B----4-:R-:W-:Y:S02]  /*1b30*/  IMAD.MOV.U32 R11, RZ, RZ, R8 ;  /* 0x000000ffff0b7224 */ /* 0x010fe400078e0008 */
[----:B0-----:R-:W-:Y:S02]  /*1b40*/  IMAD.MOV.U32 R21, RZ, RZ, R15 ;  /* 0x000000ffff157224 */ /* 0x001fe400078e000f */
[----:B------:R-:W5:Y:S01]  /*1b50*/  @P5 LD.E R10, desc[UR8][R12.64+0x810] ;  /* 0x000810080c0a5980 */ /* 0x000f62000c101900 */
[----:B------:R-:W-:-:S03]  /*1b60*/  @P5 VIADD R21, R15, 0x1 ;  /* 0x000000010f155836 */ /* 0x000fc60000000000 */
[----:B------:R0:W5:Y:S01]  /*1b70*/  @P5 LD.E R11, desc[UR8][R12.64+0x814] ;  /* 0x000814080c0b5980 */ /* 0x000162000c101900 */
[----:B------:R-:W-:Y:S01]  /*1b80*/  BAR.SYNC.DEFER_BLOCKING 0x0 ;  /* 0x0000000000007b1d */ /* 0x000fe20000010000 */
[----:B------:R-:W-:Y:S02]  /*1b90*/  ISETP.NE.AND P5, PT, R19, R6, PT ;  /* 0x000000061300720c */ /* 0x000fe40003fa5270 */
[----:B------:R-:W-:Y:S02]  /*1ba0*/  ISETP.EQ.AND P6, PT, R0, R17, P3 ;  /* 0x000000110000720c */ /* 0x000fe40001fc2270 */
[----:B------:R-:W-:Y:S02]  /*1bb0*/  SEL R19, RZ, 0x20, P5 ;  /* 0x00000020ff137807 */ /* 0x000fe40002800000 */
[----:B------:R-:W-:Y:S02]  /*1bc0*/  ISETP.GE.AND P5, PT, R23, R16, PT ;  /* 0x000000101700720c */ /* 0x000fe40003fa6270 */
[----:B0-----:R-:W-:-:S02]  /*1bd0*/  SEL R13, RZ, 0x4, P2 ;  /* 0x00000004ff0d7807 */ /* 0x001fc40001000000 */
[----:B------:R-:W-:Y:S02]  /*1be0*/  SEL R19, R19, RZ, !P5 ;  /* 0x000000ff13137207 */ /* 0x000fe40006800000 */
[----:B------:R-:W-:Y:S02]  /*1bf0*/  ISETP.GE.AND P5, PT, R15, R14, PT ;  /* 0x0000000e0f00720c */ /* 0x000fe40003fa6270 */
[----:B------:R-:W-:Y:S02]  /*1c00*/  SEL R15, RZ, 0x2, P4 ;  /* 0x00000002ff0f7807 */ /* 0x000fe40002000000 */
[----:B------:R-:W-:Y:S01]  /*1c10*/  SEL R19, R19, RZ, !P5 ;  /* 0x000000ff13137207 */ /* 0x000fe20006800000 */
[----:B------:R-:W-:Y:S01]  /*1c20*/  BSSY.RECONVERGENT B0, `(.L_x_30) ;  /* 0x00001b8000007945 */ /* 0x000fe20003800200 */
[----:B------:R-:W-:-:S04]  /*1c30*/  LOP3.LUT R35, R35, 0xfffffffd, RZ, 0xc0, !PT ;  /* 0xfffffffd23237812 */ /* 0x000fc800078ec0ff */
[----:B------:R-:W-:Y:S02]  /*1c40*/  @P6 LOP3.LUT R35, R35, 0x2, RZ, 0xfc, !PT ;  /* 0x0000000223236812 */ /* 0x000fe400078efcff */
[----:B--2---:R-:W-:Y:S02]  /*1c50*/  ISETP.NE.AND P3, PT, R18, R9, PT ;  /* 0x000000091200720c */ /* 0x004fe40003f65270 */
[----:B------:R-:W-:Y:S02]  /*1c60*/  SEL R18, RZ, 0x1, !P6 ;  /* 0x00000001ff127807 */ /* 0x000fe40007000000 */
[----:B------:R-:W-:Y:S02]  /*1c70*/  SEL R12, RZ, 0x40, P3 ;  /* 0x00000040ff0c7807 */ /* 0x000fe40001800000 */
[----:B------:R-:W-:Y:S02]  /*1c80*/  ISETP.GE.AND P3, PT, R41, R16, PT ;  /* 0x000000102900720c */ /* 0x000fe40003f66270 */
[----:B------:R-:W-:-:S02]  /*1c90*/  IADD3 R18, PT, PT, R13, R15, R18 ;  /* 0x0000000f0d127210 */ /* 0x000fc40007ffe012 */
[----:B------:R-:W-:Y:S02]  /*1ca0*/  SEL R12, R12, RZ, !P3 ;  /* 0x000000ff0c0c7207 */ /* 0x000fe40005800000 */
[----:B------:R-:W-:Y:S02]  /*1cb0*/  SEL R13, RZ, 0x8, P1 ;  /* 0x00000008ff0d7807 */ /* 0x000fe40000800000 */
[----:B------:R-:W-:Y:S02]  /*1cc0*/  SEL R15, RZ, 0x10, P0 ;  /* 0x00000010ff0f7807 */ /* 0x000fe40000000000 */
[----:B------:R-:W-:Y:S02]  /*1cd0*/  ISETP.GE.AND P3, PT, R21, R14, PT ;  /* 0x0000000e1500720c */ /* 0x000fe40003f66270 */
[----:B------:R-:W-:Y:S02]  /*1ce0*/  IADD3 R13, PT, PT, R15, R18, R13 ;  /* 0x000000120f0d7210 */ /* 0x000fe40007ffe00d */
[----:B------:R-:W-:-:S02]  /*1cf0*/  SEL R12, R12, RZ, !P3 ;  /* 0x000000ff0c0c7207 */ /* 0x000fc40005800000 */
[----:B------:R-:W-:Y:S02]  /*1d00*/  ISETP.NE.AND P3, PT, R38, RZ, PT ;  /* 0x000000ff2600720c */ /* 0x000fe40003f65270 */
[----:B------:R-:W-:-:S04]  /*1d10*/  IADD3 R24, PT, PT, R13, R19, R12 ;  /* 0x000000130d187210 */ /* 0x000fc80007ffe00c */
[----:B------:R0:W1:Y:S07]  /*1d20*/  POPC R40, R24 ;  /* 0x0000001800287309 */ /* 0x00006e0000000000 */
[----:B------:R-:W-:Y:S05]  /*1d30*/  @P3 BRA `(.L_x_31) ;  /* 0x0000000400c03947 */ /* 0x000fea0003800000 */
[----:B------:R-:W2:Y:S01]  /*1d40*/  S2R R38, SR_LANEID ;  /* 0x0000000000267919 */ /* 0x000ea20000000000 */
[----:B------:R-:W-:Y:S01]  /*1d50*/  SHF.R.U32.HI R41, RZ, 0x5, R39 ;  /* 0x00000005ff297819 */ /* 0x000fe20000011627 */
[----:B-1----:R-:W1:Y:S01]  /*1d60*/  SHFL.UP PT, R12, R40, 0x1, RZ ;  /* 0x04200000280c7989 */ /* 0x002e6200000e00ff */
[----:B--2---:R-:W-:-:S04]  /*1d70*/  ISETP.GE.AND P3, PT, R38, 0x1, PT ;  /* 0x000000012600780c */ /* 0x004fc80003f66270 */
[----:B-1----:R-:W-:-:S04]  /*1d80*/  SEL R17, R12, RZ, P3 ;  /* 0x000000ff0c117207 */ /* 0x002fc80001800000 */
[----:B------:R-:W-:-:S05]  /*1d90*/  IADD3 R17, P3, PT, R40, R17, RZ ;  /* 0x0000001128117210 */ /* 0x000fca0007f7e0ff */
[----:B------:R-:W-:Y:S01]  /*1da0*/  IMAD.X R16, RZ, RZ, RZ, P3 ;  /* 0x000000ffff107224 */ /* 0x000fe200018e06ff */
[----:B------:R-:W1:Y:S01]  /*1db0*/  SHFL.UP PT, R12, R17, 0x2, RZ ;  /* 0x04400000110c7989 */ /* 0x000e6200000e00ff */
[----:B------:R-:W-:-:S03]  /*1dc0*/  ISETP.GE.AND P3, PT, R38, 0x2, PT ;  /* 0x000000022600780c */ /* 0x000fc60003f66270 */
[----:B------:R-:W2:Y:S01]  /*1dd0*/  SHFL.UP PT, R13, R16, 0x2, RZ ;  /* 0x04400000100d7989 */ /* 0x000ea200000e00ff */
[----:B-1----:R-:W-:-:S04]  /*1de0*/  SEL R12, R12, RZ, P3 ;  /* 0x000000ff0c0c7207 */ /* 0x002fc80001800000 */
[----:B------:R-:W-:Y:S02]  /*1df0*/  IADD3 R15, P5, PT, R12, R17, RZ ;  /* 0x000000110c0f7210 */ /* 0x000fe40007fbe0ff */
[----:B--2---:R-:W-:Y:S02]  /*1e00*/  SEL R13, R13, RZ, P3 ;  /* 0x000000ff0d0d7207 */ /* 0x004fe40001800000 */
[----:B------:R-:W-:Y:S01]  /*1e10*/  ISETP.GE.AND P3, PT, R38, 0x4, PT ;  /* 0x000000042600780c */ /* 0x000fe20003f66270 */
[----:B------:R-:W1:Y:S02]  /*1e20*/  SHFL.UP PT, R12, R15, 0x4, RZ ;  /* 0x048000000f0c7989 */ /* 0x000e6400000e00ff */
[----:B------:R-:W-:-:S05]  /*1e30*/  IMAD.X R14, R13, 0x1, R16, P5 ;  /* 0x000000010d0e7824 */ /* 0x000fca00028e0610 */
[----:B------:R-:W2:Y:S01]  /*1e40*/  SHFL.UP PT, R13, R14, 0x4, RZ ;  /* 0x048000000e0d7989 */ /* 0x000ea200000e00ff */
[----:B-1----:R-:W-:-:S04]  /*1e50*/  SEL R12, R12, RZ, P3 ;  /* 0x000000ff0c0c7207 */ /* 0x002fc80001800000 */
[----:B------:R-:W-:Y:S02]  /*1e60*/  IADD3 R17, P5, PT, R12, R15, RZ ;  /* 0x0000000f0c117210 */ /* 0x000fe40007fbe0ff */
[----:B--2---:R-:W-:-:S03]  /*1e70*/  SEL R13, R13, RZ, P3 ;  /* 0x000000ff0d0d7207 */ /* 0x004fc60001800000 */
[----:B------:R-:W1:Y:S01]  /*1e80*/  SHFL.UP PT, R12, R17, 0x8, RZ ;  /* 0x05000000110c7989 */ /* 0x000e6200000e00ff */
[----:B------:R-:W-:Y:S01]  /*1e90*/  ISETP.GE.AND P3, PT, R38, 0x8, PT ;  /* 0x000000082600780c */ /* 0x000fe20003f66270 */
[----:B------:R-:W-:-:S05]  /*1ea0*/  IMAD.X R16, R13, 0x1, R14, P5 ;  /* 0x000000010d107824 */ /* 0x000fca00028e060e */
[----:B------:R-:W2:Y:S01]  /*1eb0*/  SHFL.UP PT, R13, R16, 0x8, RZ ;  /* 0x05000000100d7989 */ /* 0x000ea200000e00ff */
[----:B-1----:R-:W-:-:S04]  /*1ec0*/  SEL R12, R12, RZ, P3 ;  /* 0x000000ff0c0c7207 */ /* 0x002fc80001800000 */
[----:B------:R-:W-:Y:S02]  /*1ed0*/  IADD3 R15, P5, PT, R12, R17, RZ ;  /* 0x000000110c0f7210 */ /* 0x000fe40007fbe0ff */
[----:B--2---:R-:W-:-:S03]  /*1ee0*/  SEL R13, R13, RZ, P3 ;  /* 0x000000ff0d0d7207 */ /* 0x004fc60001800000 */
[----:B------:R-:W1:Y:S01]  /*1ef0*/  SHFL.UP PT, R12, R15, 0x10, RZ ;  /* 0x060000000f0c7989 */ /* 0x000e6200000e00ff */
[C---:B------:R-:W-:Y:S01]  /*1f00*/  ISETP.NE.AND P3, PT, R38.reuse, 0x1f, PT ;  /* 0x0000001f2600780c */ /* 0x040fe20003f65270 */
[----:B------:R-:W-:Y:S01]  /*1f10*/  IMAD.X R14, R13, 0x1, R16, P5 ;  /* 0x000000010d0e7824 */ /* 0x000fe200028e0610 */
[----:B------:R-:W-:-:S04]  /*1f20*/  ISETP.GE.AND P5, PT, R38, 0x10, PT ;  /* 0x000000102600780c */ /* 0x000fc80003fa6270 */
[----:B------:R-:W2:Y:S07]  /*1f30*/  SHFL.UP PT, R13, R14, 0x10, RZ ;  /* 0x060000000e0d7989 */ /* 0x000eae00000e00ff */
[----:B------:R-:W-:Y:S01]  /*1f40*/  @!P3 IMAD.WIDE.U32 R46, R41, 0x8, R36 ;  /* 0x00000008292eb825 */ /* 0x000fe200078e0024 */
[----:B-1----:R-:W-:Y:S02]  /*1f50*/  SEL R12, R12, RZ, P5 ;  /* 0x000000ff0c0c7207 */ /* 0x002fe40002800000 */
[----:B--2---:R-:W-:-:S02]  /*1f60*/  SEL R13, R13, RZ, P5 ;  /* 0x000000ff0d0d7207 */ /* 0x004fc40002800000 */
[----:B------:R-:W-:-:S05]  /*1f70*/  IADD3 R42, P5, PT, R12, R15, RZ ;  /* 0x0000000f0c2a7210 */ /* 0x000fca0007fbe0ff */
[----:B------:R-:W-:-:S05]  /*1f80*/  IMAD.X R43, R13, 0x1, R14, P5 ;  /* 0x000000010d2b7824 */ /* 0x000fca00028e060e */
[----:B------:R1:W-:Y:S01]  /*1f90*/  @!P3 ST.E.64 desc[UR8][R46.64], R42 ;  /* 0x0000002a2e00b985 */ /* 0x0003e2000c101b08 */
[----:B------:R-:W-:Y:S06]  /*1fa0*/  BAR.SYNC.DEFER_BLOCKING 0x0 ;  /* 0x0000000000007b1d */ /* 0x000fec0000010000 */
[----:B------:R-:W2:Y:S04]  /*1fb0*/  LD.E.128 R16, desc[UR8][R36.64] ;  /* 0x0000000824107980 */ /* 0x000ea8000c101d00 */
[----:B------:R-:W3:Y:S04]  /*1fc0*/  LD.E.128 R20, desc[UR8][R36.64+0x10] ;  /* 0x0000100824147980 */ /* 0x000ee8000c101d00 */
[----:B------:R-:W4:Y:S01]  /*1fd0*/  LD.E.128 R12, desc[UR8][R36.64+0x20] ;  /* 0x00002008240c7980 */ /* 0x000f22000c101d00 */
[----:B--2---:R-:W-:-:S04]  /*1fe0*/  IADD3 R51, P3, PT, R16, R18, RZ ;  /* 0x0000001210337210 */ /* 0x004fc80007f7e0ff */
[----:B---3--:R-:W-:-:S04]  /*1ff0*/  IADD3 R49, P5, PT, R20, R51, RZ ;  /* 0x0000003314317210 */ /* 0x008fc80007fbe0ff */
[----:B------:R-:W-:Y:S02]  /*2000*/  IADD3.X R17, PT, PT, R21, R17, R19, P5, P3 ;  /* 0x0000001115117210 */ /* 0x000fe40002fe6413 */
[----:B------:R-:W-:-:S04]  /*2010*/  IADD3 R19, P3, PT, R22, R49, RZ ;  /* 0x0000003116137210 */ /* 0x000fc80007f7e0ff */
[----:B----4-:R-:W-:-:S04]  /*2020*/  IADD3 R45, P5, PT, R12, R19, RZ ;  /* 0x000000130c2d7210 */ /* 0x010fc80007fbe0ff */
[----:B------:R-:W-:Y:S02]  /*2030*/  IADD3.X R17, PT, PT, R13, R23, R17, P5, P3 ;  /* 0x000000170d117210 */ /* 0x000fe40002fe6411 */
[----:B------:R-:W2:Y:S01]  /*2040*/  LD.E.128 R20, desc[UR8][R36.64+0x30] ;  /* 0x0000300824147980 */ /* 0x000ea2000c101d00 */
[----:B------:R-:W-:-:S04]  /*2050*/  ISETP.NE.AND P3, PT, R41, 0x2, PT ;  /* 0x000000022900780c */ /* 0x000fc80003f65270 */
[----:B------:R-:W-:Y:S02]  /*2060*/  SEL R16, R51, R16, !P3 ;  /* 0x0000001033107207 */ /* 0x000fe40005800000 */
[----:B-1----:R-:W-:-:S04]  /*2070*/  IADD3 R47, P3, PT, R14, R45, RZ ;  /* 0x0000002d0e2f7210 */ /* 0x002fc80007f7e0ff */
[----:B--2---:R-:W-:-:S04]  /*2080*/  IADD3 R43, P5, PT, R20, R47, RZ ;  /* 0x0000002f142b7210 */ /* 0x004fc80007fbe0ff */
[----:B------:R-:W-:Y:S02]  /*2090*/  IADD3.X R17, PT, PT, R21, R15, R17, P5, P3 ;  /* 0x0000000f15117210 */ /* 0x000fe40002fe6411 */
[----:B------:R-:W2:Y:S01]  /*20a0*/  LD.E.128 R12, desc[UR8][R36.64+0x40] ;  /* 0x00004008240c7980 */ /* 0x000ea2000c101d00 */
[----:B------:R-:W-:-:S04]  /*20b0*/  ISETP.NE.AND P3, PT, R41, 0x3, PT ;  /* 0x000000032900780c */ /* 0x000fc80003f65270 */
[----:B------:R-:W-:Y:S02]  /*20c0*/  SEL R20, R49, R16, !P3 ;  /* 0x0000001031147207 */ /* 0x000fe40005800000 */
[----:B------:R-:W-:-:S04]  /*20d0*/  ISETP.NE.AND P3, PT, R41, 0x4, PT ;  /* 0x000000042900780c */ /* 0x000fc80003f65270 */
[----:B------:R-:W-:Y:S02]  /*20e0*/  SEL R20, R19, R20, !P3 ;  /* 0x0000001413147207 */ /* 0x000fe40005800000 */
[----:B------:R-:W-:-:S04]  /*20f0*/  IADD3 R51, P3, PT, R22, R43, RZ ;  /* 0x0000002b16337210 */ /* 0x000fc80007f7e0ff */
        /* <DEDUP_REMOVED lines=19> */
[C---:B------:R-:W-:Y:S02]  /*2230*/  ISETP.NE.AND P3, PT, R41.reuse, 0x9, PT ;  /* 0x000000092900780c */ /* 0x040fe40003f65270 */
[----:B------:R-:W-:Y:S02]  /*2240*/  ISETP.NE.AND P5, PT, R41, 0xb, PT ;  /* 0x0000000b2900780c */ /* 0x000fe40003fa5270 */
[----:B------:R-:W-:Y:S01]  /*2250*/  SEL R12, R21, R20, !P3 ;  /* 0x00000014150c7207 */ /* 0x000fe20005800000 */
[----:B------:R-:W-:Y:S01]  /*2260*/  IMAD.IADD R21, R42, 0x1, -R40 ;  /* 0x000000012a157824 */ /* 0x000fe200078e0a28 */
[----:B------:R-:W-:-:S04]  /*2270*/  ISETP.NE.AND P3, PT, R41, 0xa, PT ;  /* 0x0000000a2900780c */ /* 0x000fc80003f65270 */
[----:B------:R-:W-:Y:S02]  /*2280*/  SEL R12, R49, R12, !P3 ;  /* 0x0000000c310c7207 */ /* 0x000fe40005800000 */
[----:B------:R-:W-:Y:S02]  /*2290*/  ISETP.NE.AND P3, PT, R38, RZ, PT ;  /* 0x000000ff2600720c */ /* 0x000fe40003f65270 */
[----:B------:R-:W-:Y:S02]  /*22a0*/  SEL R12, R47, R12, !P5 ;  /* 0x0000000c2f0c7207 */ /* 0x000fe40006800000 */
[----:B------:R-:W-:Y:S02]  /*22b0*/  ISETP.NE.AND P5, PT, R41, 0xc, PT ;  /* 0x0000000c2900780c */ /* 0x000fe40003fa5270 */
[----:B------:R-:W-:Y:S02]  /*22c0*/  SEL R21, R21, RZ, P3 ;  /* 0x000000ff15157207 */ /* 0x000fe40001800000 */
[----:B------:R-:W-:-:S02]  /*22d0*/  SEL R12, R23, R12, !P5 ;  /* 0x0000000c170c7207 */ /* 0x000fc40006800000 */
[----:B------:R-:W-:Y:S02]  /*22e0*/  ISETP.NE.AND P5, PT, R41, 0xd, PT ;  /* 0x0000000d2900780c */ /* 0x000fe40003fa5270 */
[----:B------:R-:W-:Y:S02]  /*22f0*/  IADD3 R23, P3, PT, R14, R43, RZ ;  /* 0x0000002b0e177210 */ /* 0x000fe40007f7e0ff */
[----:B------:R-:W-:Y:S02]  /*2300*/  SEL R12, R43, R12, !P5 ;  /* 0x0000000c2b0c7207 */ /* 0x000fe40006800000 */
[----:B--2---:R-:W-:-:S04]  /*2310*/  IADD3 R13, P5, PT, R16, R23, RZ ;  /* 0x00000017100d7210 */ /* 0x004fc80007fbe0ff */
[----:B------:R-:W-:Y:S02]  /*2320*/  IADD3.X R15, PT, PT, R17, R15, R45, P5, P3 ;  /* 0x0000000f110f7210 */ /* 0x000fe40002fe642d */
[----:B------:R-:W-:Y:S02]  /*2330*/  CS2R R16, SRZ ;  /* 0x0000000000107805 */ /* 0x000fe4000001ff00 */
[C---:B------:R-:W-:Y:S02]  /*2340*/  ISETP.NE.AND P3, PT, R41.reuse, 0xe, PT ;  /* 0x0000000e2900780c */ /* 0x040fe40003f65270 */
[----:B------:R-:W-:Y:S02]  /*2350*/  ISETP.NE.AND P5, PT, R41, 0xf, PT ;  /* 0x0000000f2900780c */ /* 0x000fe40003fa5270 */
[----:B------:R-:W-:Y:S02]  /*2360*/  SEL R12, R23, R12, !P3 ;  /* 0x0000000c170c7207 */ /* 0x000fe40005800000 */
[----:B------:R-:W-:-:S02]  /*2370*/  ISETP.GE.U32.AND P3, PT, R39, 0x20, PT ;  /* 0x000000202700780c */ /* 0x000fc40003f66070 */
[----:B------:R-:W-:Y:S02]  /*2380*/  SEL R12, R13, R12, !P5 ;  /* 0x0000000c0d0c7207 */ /* 0x000fe40006800000 */
[----:B------:R-:W-:Y:S02]  /*2390*/  IADD3 R14, P5, PT, R18, R13, RZ ;  /* 0x0000000d120e7210 */ /* 0x000fe40007fbe0ff */
[----:B------:R-:W-:Y:S02]  /*23a0*/  SEL R12, R12, RZ, P3 ;  /* 0x000000ff0c0c7207 */ /* 0x000fe40001800000 */
[----:B------:R-:W-:Y:S01]  /*23b0*/  ISETP.NE.AND P3, PT, R39, RZ, PT ;  /* 0x000000ff2700720c */ /* 0x000fe20003f65270 */
[----:B------:R-:W-:Y:S02]  /*23c0*/  IMAD.X R15, R19, 0x1, R15, P5 ;  /* 0x00000001130f7824 */ /* 0x000fe400028e060f */
[----:B------:R-:W-:-:S10]  /*23d0*/  IMAD.IADD R21, R21, 0x1, R12 ;  /* 0x0000000115157824 */ /* 0x000fd400078e020c */
[----:B------:R-:W-:Y:S05]  /*23e0*/  @P3 BRA `(.L_x_32) ;  /* 0x0000001000ec3947 */ /* 0x000fea0003800000 */
[----:B------:R-:W1:Y:S01]  /*23f0*/  LDC.64 R18, c[0x0][0x410] ;  /* 0x00010400ff127b82 */ /* 0x000e620000000a00 */
[----:B------:R-:W-:Y:S02]  /*2400*/  IMAD.MOV.U32 R12, RZ, RZ, 0x65 ;  /* 0x00000065ff0c7424 */ /* 0x000fe400078e00ff */
[----:B------:R-:W-:-:S05]  /*2410*/  IMAD.MOV.U32 R13, RZ, RZ, 0x0 ;  /* 0x00000000ff0d7424 */ /* 0x000fca00078e00ff */
[----:B-1----:R1:W-:Y:S01]  /*2420*/  ST.E.128.STRONG.GPU desc[UR8][R18.64+0x200], R12 ;  /* 0x0002000c12007985 */ /* 0x0023e2000c10fd08 */
[----:B------:R-:W-:Y:S05]  /*2430*/  BRA `(.L_x_32) ;  /* 0x0000001000d87947 */ /* 0x000fea0003800000 */
.L_x_31:
[----:B------:R-:W2:Y:S01]  /*2440*/  S2R R41, SR_LANEID ;  /* 0x0000000000297919 */ /* 0x000ea20000000000 */
[----:B------:R-:W-:Y:S01]  /*2450*/  SHF.R.U32.HI R43, RZ, 0x5, R39 ;  /* 0x00000005ff2b7819 */ /* 0x000fe20000011627 */
[----:B-1----:R-:W1:Y:S01]  /*2460*/  SHFL.UP PT, R12, R40, 0x1, RZ ;  /* 0x04200000280c7989 */ /* 0x002e6200000e00ff */
[C---:B--2---:R-:W-:Y:S02]  /*2470*/  ISETP.GE.AND P3, PT, R41.reuse, 0x1, PT ;  /* 0x000000012900780c */ /* 0x044fe40003f66270 */
[----:B------:R-:W-:Y:S02]  /*2480*/  ISETP.GE.AND P5, PT, R41, 0x2, PT ;  /* 0x000000022900780c */ /* 0x000fe40003fa6270 */
[----:B-1----:R-:W-:-:S04]  /*2490*/  SEL R17, R12, RZ, P3 ;  /* 0x000000ff0c117207 */ /* 0x002fc80001800000 */
[----:B------:R-:W-:-:S05]  /*24a0*/  IADD3 R17, P3, PT, R40, R17, RZ ;  /* 0x0000001128117210 */ /* 0x000fca0007f7e0ff */
[----:B------:R-:W-:Y:S01]  /*24b0*/  IMAD.X R16, RZ, RZ, RZ, P3 ;  /* 0x000000ffff107224 */ /* 0x000fe200018e06ff */
[----:B------:R-:W1:Y:S04]  /*24c0*/  SHFL.UP PT, R12, R17, 0x2, RZ ;  /* 0x04400000110c7989 */ /* 0x000e6800000e00ff */
        /* <DEDUP_REMOVED lines=19> */
[----:B------:R-:W-:Y:S01]  /*2600*/  ISETP.GE.AND P5, PT, R41, 0x10, PT ;  /* 0x000000102900780c */ /* 0x000fe20003fa6270 */
[----:B------:R-:W-:Y:S01]  /*2610*/  IMAD.X R14, R13, 0x1, R16, P3 ;  /* 0x000000010d0e7824 */ /* 0x000fe200018e0610 */
[----:B------:R-:W-:-:S04]  /*2620*/  ISETP.NE.AND P3, PT, R41, 0x1f, PT ;  /* 0x0000001f2900780c */ /* 0x000fc80003f65270 */
[----:B------:R-:W2:Y:S09]  /*2630*/  SHFL.UP PT, R13, R14, 0x10, RZ ;  /* 0x060000000e0d7989 */ /* 0x000eb200000e00ff */
[----:B------:R-:W-:Y:S01]  /*2640*/  @!P3 IMAD.WIDE.U32 R46, R43, 0x8, R36 ;  /* 0x000000082b2eb825 */ /* 0x000fe200078e0024 */
[----:B-1----:R-:W-:-:S02]  /*2650*/  SEL R12, R12, RZ, P5 ;  /* 0x000000ff0c0c7207 */ /* 0x002fc40002800000 */
[----:B--2---:R-:W-:Y:S02]  /*2660*/  SEL R13, R13, RZ, P5 ;  /* 0x000000ff0d0d7207 */ /* 0x004fe40002800000 */
[----:B------:R-:W-:-:S05]  /*2670*/  IADD3 R44, P5, PT, R12, R15, RZ ;  /* 0x0000000f0c2c7210 */ /* 0x000fca0007fbe0ff */
[----:B------:R-:W-:-:S05]  /*2680*/  IMAD.X R45, R13, 0x1, R14, P5 ;  /* 0x000000010d2d7824 */ /* 0x000fca00028e060e */
[----:B------:R1:W-:Y:S01]  /*2690*/  @!P3 ST.E.64 desc[UR8][R46.64], R44 ;  /* 0x0000002c2e00b985 */ /* 0x0003e2000c101b08 */
[----:B------:R-:W-:Y:S06]  /*26a0*/  BAR.SYNC.DEFER_BLOCKING 0x0 ;  /* 0x0000000000007b1d */ /* 0x000fec0000010000 */
[----:B------:R-:W2:Y:S04]  /*26b0*/  LD.E.128 R20, desc[UR8][R36.64] ;  /* 0x0000000824147980 */ /* 0x000ea8000c101d00 */
[----:B------:R-:W3:Y:S04]  /*26c0*/  LD.E.128 R12, desc[UR8][R36.64+0x10] ;  /* 0x00001008240c7980 */ /* 0x000ee8000c101d00 */
[----:B------:R-:W1:Y:S01]  /*26d0*/  LD.E.128 R16, desc[UR8][R36.64+0x20] ;  /* 0x0000200824107980 */ /* 0x000e62000c101d00 */
[----:B--2---:R-:W-:-:S04]  /*26e0*/  IADD3 R51, P3, PT, R20, R22, RZ ;  /* 0x0000001614337210 */ /* 0x004fc80007f7e0ff */
[----:B---3--:R-:W-:-:S04]  /*26f0*/  IADD3 R49, P5, PT, R12, R51, RZ ;  /* 0x000000330c317210 */ /* 0x008fc80007fbe0ff */
[----:B------:R-:W-:Y:S02]  /*2700*/  IADD3.X R13, PT, PT, R13, R21, R23, P5, P3 ;  /* 0x000000150d0d7210 */ /* 0x000fe40002fe6417 */
[----:B------:R-:W-:-:S04]  /*2710*/  ISETP.NE.AND P3, PT, R43, 0x2, PT ;  /* 0x000000022b00780c */ /* 0x000fc80003f65270 */
[----:B------:R-:W-:Y:S02]  /*2720*/  SEL R12, R51, R20, !P3 ;  /* 0x00000014330c7207 */ /* 0x000fe40005800000 */
[----:B------:R-:W2:Y:S01]  /*2730*/  LD.E.128 R20, desc[UR8][R36.64+0x30] ;  /* 0x0000300824147980 */ /* 0x000ea2000c101d00 */
[----:B------:R-:W-:-:S04]  /*2740*/  IADD3 R51, P3, PT, R14, R49, RZ ;  /* 0x000000310e337210 */ /* 0x000fc80007f7e0ff */
[----:B-1----:R-:W-:-:S04]  /*2750*/  IADD3 R47, P5, PT, R16, R51, RZ ;  /* 0x00000033102f7210 */ /* 0x002fc80007fbe0ff */
[----:B------:R-:W-:Y:S02]  /*2760*/  IADD3.X R45, PT, PT, R17, R15, R13, P5, P3 ;  /* 0x0000000f112d7210 */ /* 0x000fe40002fe640d */
[----:B------:R-:W-:-:S04]  /*2770*/  ISETP.NE.AND P3, PT, R43, 0x3, PT ;  /* 0x000000032b00780c */ /* 0x000fc80003f65270 */
[----:B------:R-:W-:Y:S02]  /*2780*/  SEL R16, R49, R12, !P3 ;  /* 0x0000000c31107207 */ /* 0x000fe40005800000 */
[----:B------:R-:W3:Y:S01]  /*2790*/  LD.E.128 R12, desc[UR8][R36.64+0x40] ;  /* 0x00004008240c7980 */ /* 0x000ee2000c101d00 */
[----:B------:R-:W-:-:S04]  /*27a0*/  IADD3 R53, P3, PT, R18, R47, RZ ;  /* 0x0000002f12357210 */ /* 0x000fc80007f7e0ff */
[----:B--2---:R-:W-:-:S04]  /*27b0*/  IADD3 R49, P5, PT, R20, R53, RZ ;  /* 0x0000003514317210 */ /* 0x004fc80007fbe0ff */
[----:B------:R-:W-:Y:S02]  /*27c0*/  IADD3.X R45, PT, PT, R21, R19, R45, P5, P3 ;  /* 0x00000013152d7210 */ /* 0x000fe40002fe642d */
[----:B------:R-:W-:-:S04]  /*27d0*/  ISETP.NE.AND P3, PT, R43, 0x4, PT ;  /* 0x000000042b00780c */ /* 0x000fc80003f65270 */
[----:B------:R-:W-:Y:S02]  /*27e0*/  SEL R20, R51, R16, !P3 ;  /* 0x0000001033147207 */ /* 0x000fe40005800000 */
[----:B------:R-:W2:Y:S01]  /*27f0*/  LD.E.128 R16, desc[UR8][R36.64+0x50] ;  /* 0x0000500824107980 */ /* 0x000ea2000c101d00 */
[----:B------:R-:W-:-:S04]  /*2800*/  ISETP.NE.AND P3, PT, R43, 0x5, PT ;  /* 0x000000052b00780c */ /* 0x000fc80003f65270 */
[----:B------:R-:W-:Y:S02]  /*2810*/  SEL R20, R47, R20, !P3 ;  /* 0x000000142f147207 */ /* 0x000fe40005800000 */
[----:B------:R-:W-:-:S04]  /*2820*/  IADD3 R51, P3, PT, R22, R49, RZ ;  /* 0x0000003116337210 */ /* 0x000fc80007f7e0ff */
[----:B---3--:R-:W-:-:S04]  /*2830*/  IADD3 R47, P5, PT, R12, R51, RZ ;  /* 0x000000330c2f7210 */ /* 0x008fc80007fbe0ff */
[----:B------:R-:W-:Y:S02]  /*2840*/  IADD3.X R45, PT, PT, R13, R23, R45, P5, P3 ;  /* 0x000000170d2d7210 */ /* 0x000fe40002fe642d */
        /* <DEDUP_REMOVED lines=20> */
[----:B------:R-:W-:Y:S01]  /*2990*/  IADD3 R13, P3, PT, R14, R23, RZ ;  /* 0x000000170e0d7210 */ /* 0x000fe20007f7e0ff */
[----:B------:R-:W-:-:S03]  /*29a0*/  IMAD.IADD R20, R44, 0x1, -R40 ;  /* 0x000000012c147824 */ /* 0x000fc600078e0a28 */
[----:B--2---:R-:W-:-:S04]  /*29b0*/  IADD3 R21, P5, PT, R16, R13, RZ ;  /* 0x0000000d10157210 */ /* 0x004fc80007fbe0ff */
[----:B------:R-:W-:Y:S02]  /*29c0*/  IADD3.X R15, PT, PT, R17, R15, R45, P5, P3 ;  /* 0x0000000f110f7210 */ /* 0x000fe40002fe642d */
[C---:B------:R-:W-:Y:S02]  /*29d0*/  ISETP.NE.AND P5, PT, R43.reuse, 0xc, PT ;  /* 0x0000000c2b00780c */ /* 0x040fe40003fa5270 */
[----:B------:R-:W-:Y:S02]  /*29e0*/  ISETP.NE.AND P3, PT, R43, 0xd, PT ;  /* 0x0000000d2b00780c */ /* 0x000fe40003f65270 */
[----:B------:R-:W-:Y:S02]  /*29f0*/  SEL R12, R47, R12, !P5 ;  /* 0x0000000c2f0c7207 */ /* 0x000fe40006800000 */
[----:B------:R-:W-:Y:S02]  /*2a00*/  ISETP.NE.AND P5, PT, R43, 0xe, PT ;  /* 0x0000000e2b00780c */ /* 0x000fe40003fa5270 */
[----:B------:R-:W-:-:S02]  /*2a10*/  SEL R12, R23, R12, !P3 ;  /* 0x0000000c170c7207 */ /* 0x000fc40005800000 */
[----:B------:R-:W-:Y:S02]  /*2a20*/  ISETP.NE.AND P3, PT, R43, 0xf, PT ;  /* 0x0000000f2b00780c */ /* 0x000fe40003f65270 */
[----:B------:R-:W-:-:S04]  /*2a30*/  SEL R12, R13, R12, !P5 ;  /* 0x0000000c0d0c7207 */ /* 0x000fc80006800000 */
[----:B------:R-:W-:Y:S02]  /*2a40*/  SEL R13, R21, R12, !P3 ;  /* 0x0000000c150d7207 */ /* 0x000fe40005800000 */
[----:B------:R-:W-:Y:S02]  /*2a50*/  IADD3 R40, P3, PT, R18, R21, RZ ;  /* 0x0000001512287210 */ /* 0x000fe40007f7e0ff */
[----:B------:R-:W-:-:S03]  /*2a60*/  ISETP.NE.AND P5, PT, R41, RZ, PT ;  /* 0x000000ff2900720c */ /* 0x000fc60003fa5270 */
[----:B------:R-:W-:Y:S01]  /*2a70*/  IMAD.X R43, R19, 0x1, R15, P3 ;  /* 0x00000001132b7824 */ /* 0x000fe200018e060f */
[C---:B------:R-:W-:Y:S02]  /*2a80*/  ISETP.GT.U32.AND P3, PT, R39.reuse, 0x1f, PT ;  /* 0x0000001f2700780c */ /* 0x040fe40003f64070 */
[----:B------:R-:W-:Y:S02]  /*2a90*/  SEL R12, R20, RZ, P5 ;  /* 0x000000ff140c7207 */ /* 0x000fe40002800000 */
[----:B------:R-:W-:-:S03]  /*2aa0*/  ISETP.GE.U32.AND P5, PT, R39, 0x20, PT ;  /* 0x000000202700780c */ /* 0x000fc60003fa6070 */
[----:B------:R-:W-:-:S05]  /*2ab0*/  IMAD.IADD R21, R12, 0x1, R13 ;  /* 0x000000010c157824 */ /* 0x000fca00078e020d */
[----:B------:R-:W-:Y:S01]  /*2ac0*/  SEL R20, R20, R21, !P5 ;  /* 0x0000001514147207 */ /* 0x000fe20006800000 */
[----:B------:R-:W-:Y:S06]  /*2ad0*/  @P3 BRA `(.L_x_33) ;  /* 0x0000000c00143947 */ /* 0x000fec0003800000 */
[----:B------:R-:W1:Y:S01]  /*2ae0*/  LDC.64 R22, c[0x0][0x410] ;  /* 0x00010400ff167b82 */ /* 0x000e620000000a00 */
[----:B------:R-:W-:Y:S01]  /*2af0*/  ISETP.NE.AND P3, PT, R39, RZ, PT ;  /* 0x000000ff2700720c */ /* 0x000fe20003f65270 */
[----:B------:R-:W2:-:S12]  /*2b00*/  LDCU UR4, c[0x0][0x370] ;  /* 0x00006e00ff0477ac */ /* 0x000e980008000800 */
[----:B------:R-:W-:Y:S02]  /*2b10*/  @!P3 IMAD.MOV.U32 R14, RZ, RZ, R40 ;  /* 0x000000ffff0eb224 */ /* 0x000fe400078e0028 */
[----:B------:R-:W-:Y:S02]  /*2b20*/  @!P3 IMAD.MOV.U32 R15, RZ, RZ, R43 ;  /* 0x000000ffff0fb224 */ /* 0x000fe400078e002b */
[----:B------:R-:W-:Y:S02]  /*2b30*/  @!P3 IMAD.MOV.U32 R12, RZ, RZ, 0x64 ;  /* 0x00000064ff0cb424 */ /* 0x000fe400078e00ff */
[----:B------:R-:W-:Y:S01]  /*2b40*/  @!P3 IMAD.MOV.U32 R13, RZ, RZ, 0x0 ;  /* 0x00000000ff0db424 */ /* 0x000fe200078e00ff */
[----:B------:R3:W-:Y:S01]  /*2b50*/  @!P3 ST.E.64 desc[UR8][R36.64+0xb8], R14 ;  /* 0x0000b80e2400b985 */ /* 0x0007e2000c101b08 */
[----:B--2---:R-:W-:Y:S01]  /*2b60*/  UISETP.GT.U32.AND UP0, UPT, UR4, 0x1f3, UPT ;  /* 0x000001f30400788c */ /* 0x004fe2000bf04070 */
[----:B-1----:R-:W-:-:S05]  /*2b70*/  IMAD.WIDE.U32 R22, R38, 0x10, R22 ;  /* 0x0000001026167825 */ /* 0x002fca00078e0016 */
[----:B------:R3:W-:Y:S03]  /*2b80*/  @!P3 ST.E.128.STRONG.GPU desc[UR8][R22.64+0x200], R12 ;  /* 0x0002000c1600b985 */ /* 0x0007e6000c10fd08 */
[----:B------:R-:W-:Y:S05]  /*2b90*/  BRA.U UP0, `(.L_x_34) ;  /* 0x0000000100087547 */ /* 0x000fea000b800000 */
[----:B------:R1:W-:Y:S06]  /*2ba0*/  MEMBAR.SC.CTA ;  /* 0x0000000000007992 */ /* 0x0003ec0000000000 */
[----:B-1----:R-:W-:Y:S05]  /*2bb0*/  BRA `(.L_x_35) ;  /* 0x0000000000087947 */ /* 0x002fea0003800000 */
.L_x_34:
[----:B------:R-:W-:Y:S05]  /*2bc0*/  NANOSLEEP 0x1c2 ;  /* 0x000001c20000795d */ /* 0x000fea0003800000 */
[----:B------:R-:W-:Y:S01]  /*2bd0*/  NOP ;  /* 0x0000000000007918 */ /* 0x000fe20000000000 */
.L_x_35:
[----:B---3--:R-:W-:-:S03]  /*2be0*/  IMAD.WIDE.U32 R12, R39, 0x10, RZ ;  /* 0x00000010270c7825 */ /* 0x008fc600078e00ff */
[----:B------:R-:W-:Y:S02]  /*2bf0*/  LOP3.LUT R19, R12, 0xfffffff0, RZ, 0x3c, !PT ;  /* 0xfffffff00c137812 */ /* 0x000fe400078e3cff */
[----:B------:R-:W-:Y:S02]  /*2c00*/  LOP3.LUT R13, RZ, R13, RZ, 0x33, !PT ;  /* 0x0000000dff0d7212 */ /* 0x000fe400078e33ff */
[----:B------:R-:W-:-:S05]  /*2c10*/  IADD3 R18, P3, PT, R22, R19, RZ ;  /* 0x0000001316127210 */ /* 0x000fca0007f7e0ff */
[----:B------:R-:W-:-:S05]  /*2c20*/  IMAD.X R19, R23, 0x1, R13, P3 ;  /* 0x0000000117137824 */ /* 0x000fca00018e060d */
[----:B------:R-:W2:Y:S01]  /*2c30*/  LD.E.128.STRONG.GPU R12, desc[UR8][R18.64+0x200] ;  /* 0x00020008120c7980 */ /* 0x000ea2000c10fd00 */
[----:B------:R-:W1:Y:S01]  /*2c40*/  LDC R17, c[0x0][0x370] ;  /* 0x0000dc00ff117b82 */ /* 0x000e620000000800 */
[----:B------:R-:W-:Y:S01]  /*2c50*/  UMOV UR4, 0xffffffff ;  /* 0xffffffff00047882 */ /* 0x000fe20000000000 */
[----:B--2---:R-:W-:-:S04]  /*2c60*/  ISETP.NE.U32.AND P3, PT, R12, 0x63, PT ;  /* 0x000000630c00780c */ /* 0x004fc80003f65070 */
[----:B------:R-:W-:Y:S01]  /*2c70*/  ISETP.NE.AND.EX P3, PT, R13, RZ, PT, P3 ;  /* 0x000000ff0d00720c */ /* 0x000fe20003f65330 */
[----:B-1----:R-:W-:-:S12]  /*2c80*/  BRA.DIV UR4, `(.L_x_36) ;  /* 0x0000005604d87947 */ /* 0x002fd8000b800000 */
[----:B------:R-:W-:-:S13]  /*2c90*/  VOTE.ANY P3, !P3 ;  /* 0x0000000000ff7806 */ /* 0x000fda0005860100 */
.L_x_123:
[----:B------:R-:W-:Y:S05]  /*2ca0*/  @!P3 BRA `(.L_x_37) ;  /* 0x000000000038b947 */ /* 0x000fea0003800000 */
[----:B------:R-:W-:-:S13]  /*2cb0*/  ISETP.GT.U32.AND P5, PT, R17, 0x1f3, PT ;  /* 0x000001f31100780c */ /* 0x000fda0003fa4070 */
.L_x_41:
[----:B------:R-:W-:Y:S05]  /*2cc0*/  YIELD ;  /* 0x0000000000007946 */ /* 0x000fea0003800000 */
[----:B------:R-:W-:Y:S05]  /*2cd0*/  @P5 BRA `(.L_x_38) ;  /* 0x0000000000085947 */ /* 0x000fea0003800000 */
[----:B------:R1:W-:Y:S06]  /*2ce0*/  MEMBAR.SC.CTA ;  /* 0x0000000000007992 */ /* 0x0003ec0000000000 */
[----:B-1----:R-:W-:Y:S05]  /*2cf0*/  BRA `(.L_x_39) ;  /* 0x0000000000087947 */ /* 0x002fea0003800000 */
.L_x_38:
[----:B------:R-:W-:Y:S05]  /*2d00*/  NANOSLEEP 0x15e ;  /* 0x0000015e0000795d */ /* 0x000fea0003800000 */
[----:B------:R-:W-:Y:S01]  /*2d10*/  NOP ;  /* 0x0000000000007918 */ /* 0x000fe20000000000 */
.L_x_39:
[----:B------:R-:W2:Y:S01]  /*2d20*/  LD.E.128.STRONG.GPU R12, desc[UR8][R18.64+0x200] ;  /* 0x00020008120c7980 */ /* 0x000ea2000c10fd00 */
[----:B------:R-:W-:Y:S01]  /*2d30*/  UMOV UR4, 0xffffffff ;  /* 0xffffffff00047882 */ /* 0x000fe20000000000 */
[----:B--2---:R-:W-:-:S04]  /*2d40*/  ISETP.NE.U32.AND P3, PT, R12, 0x63, PT ;  /* 0x000000630c00780c */ /* 0x004fc80003f65070 */
[----:B------:R-:W-:Y:S01]  /*2d50*/  ISETP.NE.AND.EX P3, PT, R13, RZ, PT, P3 ;  /* 0x000000ff0d00720c */ /* 0x000fe20003f65330 */
[----:B------:R-:W-:-:S12]  /*2d60*/  BRA.DIV UR4, `(.L_x_40) ;  /* 0x0000005604c07947 */ /* 0x000fd8000b800000 */
[----:B------:R-:W-:-:S13]  /*2d70*/  VOTE.ANY P3, !P3 ;  /* 0x0000000000ff7806 */ /* 0x000fda0005860100 */
.L_x_126:
[----:B------:R-:W-:Y:S05]  /*2d80*/  @P3 BRA `(.L_x_41) ;  /* 0xfffffffc00cc3947 */ /* 0x000fea000383ffff */
.L_x_37:
[----:B------:R-:W-:Y:S01]  /*2d90*/  UMOV UR4, 0xffffffff ;  /* 0xffffffff00047882 */ /* 0x000fe20000000000 */
[----:B------:R-:W-:-:S04]  /*2da0*/  ISETP.NE.U32.AND P3, PT, R12, 0x65, PT ;  /* 0x000000650c00780c */ /* 0x000fc80003f65070 */
[----:B------:R-:W-:Y:S01]  /*2db0*/  ISETP.NE.AND.EX P3, PT, R13, RZ, PT, P3 ;  /* 0x000000ff0d00720c */ /* 0x000fe20003f65330 */
[----:B------:R-:W-:-:S12]  /*2dc0*/  BRA.DIV UR4, `(.L_x_42) ;  /* 0x0000005604c87947 */ /* 0x000fd8000b800000 */
[----:B------:R-:W1:Y:S01]  /*2dd0*/  S2R R42, SR_GEMASK ;  /* 0x00000000002a7919 */ /* 0x000e620000003c00 */
[----:B------:R-:W-:Y:S01]  /*2de0*/  VOTE.ANY R16, PT, !P3 ;  /* 0x0000000000107806 */ /* 0x000fe200058e0100 */
[----:B------:R-:W2:Y:S01]  /*2df0*/  LDCU.64 UR4, c[0x0][0x410] ;  /* 0x00008200ff0477ac */ /* 0x000ea20008000a00 */
[----:B------:R-:W3:Y:S01]  /*2e00*/  S2UR UR6, SR_CTAID.X ;  /* 0x00000000000679c3 */ /* 0x000ee20000002500 */
[----:B--2---:R-:W-:-:S04]  /*2e10*/  UIADD3 UR4, UP0, UPT, UR4, 0x200, URZ ;  /* 0x0000020004047890 */ /* 0x004fc8000ff1e0ff */
[----:B------:R-:W-:Y:S01]  /*2e20*/  UIADD3.X UR5, UPT, UPT, URZ, UR5, URZ, UP0, !UPT ;  /* 0x00000005ff057290 */ /* 0x000fe200087fe4ff */
[----:B-1----:R-:W-:-:S05]  /*2e30*/  LOP3.LUT R16, R16, 0x80000000, R42, 0xec, !PT ;  /* 0x8000000010107812 */ /* 0x002fca00078eec2a */
[----:B------:R-:W-:-:S05]  /*2e40*/  VIADD R17, R16, 0xffffffff ;  /* 0xffffffff10117836 */ /* 0x000fca0000000000 */
[----:B------:R-:W-:Y:S01]  /*2e50*/  LOP3.LUT R17, R16, R17, RZ, 0xc, !PT ;  /* 0x0000001110117212 */ /* 0x000fe200078e0cff */
[----:B------:R-:W-:-:S05]  /*2e60*/  VIADD R16, R41, 0x2 ;  /* 0x0000000229107836 */ /* 0x000fca0000000000 */
[----:B------:R-:W1:Y:S02]  /*2e70*/  POPC R17, R17 ;  /* 0x0000001100117309 */ /* 0x000e640000000000 */
[----:B-1----:R-:W1:Y:S01]  /*2e80*/  SHFL.DOWN PT, R38, R14, 0x1, R17 ;  /* 0x082000000e267989 */ /* 0x002e6200000e0011 */
[----:B------:R-:W-:-:S03]  /*2e90*/  ISETP.GE.AND P3, PT, R41, R17, PT ;  /* 0x000000112900720c */ /* 0x000fc60003f66270 */
[----:B------:R-:W2:Y:S01]  /*2ea0*/  SHFL.DOWN PT, R21, R15, 0x1, R17 ;  /* 0x082000000f157989 */ /* 0x000ea200000e0011 */
[----:B-1----:R-:W-:Y:S02]  /*2eb0*/  SEL R19, R38, RZ, !P3 ;  /* 0x000000ff26137207 */ /* 0x002fe40005800000 */
[----:B--2---:R-:W-:Y:S02]  /*2ec0*/  SEL R21, R21, RZ, !P3 ;  /* 0x000000ff15157207 */ /* 0x004fe40005800000 */
[----:B------:R-:W-:-:S05]  /*2ed0*/  IADD3 R46, P3, PT, R14, R19, RZ ;  /* 0x000000130e2e7210 */ /* 0x000fca0007f7e0ff */
[----:B------:R-:W-:Y:S01]  /*2ee0*/  IMAD.X R39, R15, 0x1, R21, P3 ;  /* 0x000000010f277824 */ /* 0x000fe200018e0615 */
[----:B------:R-:W-:Y:S01]  /*2ef0*/  ISETP.GT.AND P3, PT, R16, R17, PT ;  /* 0x000000111000720c */ /* 0x000fe20003f64270 */
[----:B------:R-:W1:Y:S01]  /*2f00*/  SHFL.DOWN PT, R21, R46, 0x2, R17 ;  /* 0x084000002e157989 */ /* 0x000e6200000e0011 */
[----:B------:R-:W-:-:S03]  /*2f10*/  VIADD R16, R41, 0x4 ;  /* 0x0000000429107836 */ /* 0x000fc60000000000 */
[----:B------:R-:W2:Y:S01]  /*2f20*/  SHFL.DOWN PT, R38, R39, 0x2, R17 ;  /* 0x0840000027267989 */ /* 0x000ea200000e0011 */
[----:B-1----:R-:W-:-:S04]  /*2f30*/  SEL R21, R21, RZ, !P3 ;  /* 0x000000ff15157207 */ /* 0x002fc80005800000 */
[----:B------:R-:W-:Y:S02]  /*2f40*/  IADD3 R44, P5, PT, R21, R46, RZ ;  /* 0x0000002e152c7210 */ /* 0x000fe40007fbe0ff */
[----:B--2---:R-:W-:Y:S02]  /*2f50*/  SEL R38, R38, RZ, !P3 ;  /* 0x000000ff26267207 */ /* 0x004fe40005800000 */
[----:B------:R-:W-:Y:S01]  /*2f60*/  ISETP.GT.AND P3, PT, R16, R17, PT ;  /* 0x000000111000720c */ /* 0x000fe20003f64270 */
[----:B------:R-:W1:Y:S01]  /*2f70*/  SHFL.DOWN PT, R21, R44, 0x4, R17 ;  /* 0x088000002c157989 */ /* 0x000e6200000e0011 */
[----:B------:R-:W-:Y:S02]  /*2f80*/  VIADD R16, R41, 0x8 ;  /* 0x0000000829107836 */ /* 0x000fe40000000000 */
[----:B------:R-:W-:Y:S02]  /*2f90*/  IMAD.X R38, R38, 0x1, R39, P5 ;  /* 0x0000000126267824 */ /* 0x000fe400028e0627 */
[----:B------:R-:W-:-:S03]  /*2fa0*/  IMAD.U32 R39, RZ, RZ, UR5 ;  /* 0x00000005ff277e24 */ /* 0x000fc6000f8e00ff */
[----:B------:R-:W2:Y:S01]  /*2fb0*/  SHFL.DOWN PT, R14, R38, 0x4, R17 ;  /* 0x08800000260e7989 */ /* 0x000ea200000e0011 */
[----:B-1----:R-:W-:-:S04]  /*2fc0*/  SEL R21, R21, RZ, !P3 ;  /* 0x000000ff15157207 */ /* 0x002fc80005800000 */
[----:B------:R-:W-:Y:S02]  /*2fd0*/  IADD3 R46, P5, PT, R21, R44, RZ ;  /* 0x0000002c152e7210 */ /* 0x000fe40007fbe0ff */
[----:B--2---:R-:W-:-:S03]  /*2fe0*/  SEL R14, R14, RZ, !P3 ;  /* 0x000000ff0e0e7207 */ /* 0x004fc60005800000 */
[----:B------:R-:W1:Y:S01]  /*2ff0*/  SHFL.DOWN PT, R21, R46, 0x8, R17 ;  /* 0x090000002e157989 */ /* 0x000e6200000e0011 */
[----:B------:R-:W-:Y:S01]  /*3000*/  ISETP.GT.AND P3, PT, R16, R17, PT ;  /* 0x000000111000720c */ /* 0x000fe20003f64270 */
[----:B------:R-:W-:Y:S01]  /*3010*/  IMAD.X R15, R14, 0x1, R38, P5 ;  /* 0x000000010e0f7824 */ /* 0x000fe200028e0626 */
[----:B------:R-:W2:Y:S04]  /*3020*/  S2R R16, SR_TID.X ;  /* 0x0000000000107919 */ /* 0x000ea80000002100 */
[----:B------:R-:W4:Y:S01]  /*3030*/  SHFL.DOWN PT, R14, R15, 0x8, R17 ;  /* 0x090000000f0e7989 */ /* 0x000f2200000e0011 */
[----:B-1----:R-:W-:-:S04]  /*3040*/  SEL R21, R21, RZ, !P3 ;  /* 0x000000ff15157207 */ /* 0x002fc80005800000 */
[----:B------:R-:W-:Y:S02]  /*3050*/  IADD3 R44, P5, PT, R21, R46, RZ ;  /* 0x0000002e152c7210 */ /* 0x000fe40007fbe0ff */
[----:B----4-:R-:W-:Y:S02]  /*3060*/  SEL R14, R14, RZ, !P3 ;  /* 0x000000ff0e0e7207 */ /* 0x010fe40005800000 */
[----:B------:R-:W-:Y:S01]  /*3070*/  ISETP.NE.U32.AND P3, PT, R12, 0x65, PT ;  /* 0x000000650c00780c */ /* 0x000fe20003f65070 */
[----:B------:R-:W-:Y:S02]  /*3080*/  VIADD R12, R41, 0x10 ;  /* 0x00000010290c7836 */ /* 0x000fe40000000000 */
[----:B------:R-:W-:Y:S01]  /*3090*/  IMAD.X R38, R14, 0x1, R15, P5 ;  /* 0x000000010e267824 */ /* 0x000fe200028e060f */
[----:B------:R-:W-:Y:S01]  /*30a0*/  ISETP.NE.AND.EX P6, PT, R13, RZ, PT, P3 ;  /* 0x000000ff0d00720c */ /* 0x000fe20003fc5330 */
[----:B------:R-:W1:Y:S01]  /*30b0*/  SHFL.DOWN PT, R14, R44, 0x10, R17 ;  /* 0x0a0000002c0e7989 */ /* 0x000e6200000e0011 */
[----:B------:R-:W-:-:S02]  /*30c0*/  ISETP.GT.AND P3, PT, R12, R17, PT ;  /* 0x000000110c00720c */ /* 0x000fc40003f64270 */
[----:B--2---:R-:W-:Y:S01]  /*30d0*/  LOP3.LUT R12, RZ, R16, RZ, 0x33, !PT ;  /* 0x00000010ff0c7212 */ /* 0x004fe200078e33ff */
[----:B------:R-:W2:Y:S04]  /*30e0*/  SHFL.DOWN PT, R21, R38, 0x10, R17 ;  /* 0x0a00000026157989 */ /* 0x000ea800000e0011 */
[----:B---3--:R-:W-:-:S04]  /*30f0*/  VIADD R47, R12, UR6 ;  /* 0x000000060c2f7c36 */ /* 0x008fc80008000000 */
[----:B------:R-:W-:Y:S02]  /*3100*/  VOTE.ALL P5, P6 ;  /* 0x0000000000ff7806 */ /* 0x000fe400030a0000 */
[----:B-1----:R-:W-:Y:S02]  /*3110*/  SEL R14, R14, RZ, !P3 ;  /* 0x000000ff0e0e7207 */ /* 0x002fe40005800000 */
[----:B--2---:R-:W-:Y:S02]  /*3120*/  SEL R21, R21, RZ, !P3 ;  /* 0x000000ff15157207 */ /* 0x004fe40005800000 */
[----:B------:R-:W-:-:S05]  /*3130*/  IADD3 R44, P3, PT, R14, R44, RZ ;  /* 0x0000002c0e2c7210 */ /* 0x000fca0007f7e0ff */
[----:B------:R-:W-:Y:S02]  /*3140*/  IMAD.X R45, R21, 0x1, R38, P3 ;  /* 0x00000001152d7824 */ /* 0x000fe400018e0626 */
[----:B------:R-:W-:-:S07]  /*3150*/  IMAD.U32 R38, RZ, RZ, UR4 ;  /* 0x00000004ff267e24 */ /* 0x000fce000f8e00ff */
.L_x_140:
[----:B------:R-:W-:Y:S05]  /*3160*/  @!P5 BRA `(.L_x_43) ;  /* 0x000000040034d947 */ /* 0x000fea0003800000 */
.L_x_51:
[----:B------:R-:W-:-:S05]  /*3170*/  IMAD.WIDE R18, R47, 0x10, R38 ;  /* 0x000000102f127825 */ /* 0x000fca00078e0226 */
[----:B------:R-:W2:Y:S01]  /*3180*/  LD.E.128.STRONG.GPU R12, desc[UR8][R18.64+-0x200] ;  /* 0xfffe0008120c7980 */ /* 0x000ea2000c10fd00 */
[----:B------:R-:W-:Y:S05]  /*3190*/  YIELD ;  /* 0x0000000000007946 */ /* 0x000fea0003800000 */
[----:B------:R-:W-:Y:S01]  /*31a0*/  UMOV UR4, 0xffffffff ;  /* 0xffffffff00047882 */ /* 0x000fe20000000000 */
[----:B--2---:R-:W-:-:S04]  /*31b0*/  ISETP.NE.U32.AND P3, PT, R12, 0x63, PT ;  /* 0x000000630c00780c */ /* 0x004fc80003f65070 */
[----:B------:R-:W-:Y:S01]  /*31c0*/  ISETP.NE.AND.EX P3, PT, R13, RZ, PT, P3 ;  /* 0x000000ff0d00720c */ /* 0x000fe20003f65330 */
[----:B------:R-:W-:-:S12]  /*31d0*/  BRA.DIV UR4, `(.L_x_44) ;  /* 0x0000005a04847947 */ /* 0x000fd8000b800000 */
[----:B------:R-:W-:-:S13]  /*31e0*/  VOTE.ANY P3, !P3 ;  /* 0x0000000000ff7806 */ /* 0x000fda0005860100 */
.L_x_143:
[----:B------:R-:W-:Y:S05]  /*31f0*/  @!P3 BRA `(.L_x_45) ;  /* 0x00000000003cb947 */ /* 0x000fea0003800000 */
.L_x_49:
[----:B------:R-:W-:Y:S05]  /*3200*/  YIELD ;  /* 0x0000000000007946 */ /* 0x000fea0003800000 */
[----:B------:R-:W1:Y:S02]  /*3210*/  LDCU UR4, c[0x0][0x370] ;  /* 0x00006e00ff0477ac */ /* 0x000e640008000800 */
[----:B-1----:R-:W-:-:S09]  /*3220*/  UISETP.GT.U32.AND UP0, UPT, UR4, 0x1f3, UPT ;  /* 0x000001f30400788c */ /* 0x002fd2000bf04070 */
[----:B------:R-:W-:Y:S05]  /*3230*/  BRA.U UP0, `(.L_x_46) ;  /* 0x0000000100087547 */ /* 0x000fea000b800000 */
[----:B------:R1:W-:Y:S06]  /*3240*/  MEMBAR.SC.CTA ;  /* 0x0000000000007992 */ /* 0x0003ec0000000000 */
[----:B-1----:R-:W-:Y:S05]  /*3250*/  BRA `(.L_x_47) ;  /* 0x0000000000087947 */ /* 0x002fea0003800000 */
.L_x_46:
[----:B------:R-:W-:Y:S05]  /*3260*/  NANOSLEEP 0x15e ;  /* 0x0000015e0000795d */ /* 0x000fea0003800000 */
[----:B------:R-:W-:Y:S01]  /*3270*/  NOP ;  /* 0x0000000000007918 */ /* 0x000fe20000000000 */
.L_x_47:
[----:B------:R-:W2:Y:S01]  /*3280*/  LD.E.128.STRONG.GPU R12, desc[UR8][R18.64+-0x200] ;  /* 0xfffe0008120c7980 */ /* 0x000ea2000c10fd00 */
[----:B------:R-:W-:Y:S01]  /*3290*/  UMOV UR4, 0xffffffff ;  /* 0xffffffff00047882 */ /* 0x000fe20000000000 */
[----:B--2---:R-:W-:-:S04]  /*32a0*/  ISETP.NE.U32.AND P3, PT, R12, 0x63, PT ;  /* 0x000000630c00780c */ /* 0x004fc80003f65070 */
[----:B------:R-:W-:Y:S01]  /*32b0*/  ISETP.NE.AND.EX P3, PT, R13, RZ, PT, P3 ;  /* 0x000000ff0d00720c */ /* 0x000fe20003f65330 */
[----:B------:R-:W-:-:S12]  /*32c0*/  BRA.DIV UR4, `(.L_x_48) ;  /* 0x0000005a04687947 */ /* 0x000fd8000b800000 */
[----:B------:R-:W-:-:S13]  /*32d0*/  VOTE.ANY P3, !P3 ;  /* 0x0000000000ff7806 */ /* 0x000fda0005860100 */
.L_x_146:
[----:B------:R-:W-:Y:S05]  /*32e0*/  @P3 BRA `(.L_x_49) ;  /* 0xfffffffc00c43947 */ /* 0x000fea000383ffff */
.L_x_45:
[----:B------:R-:W-:Y:S01]  /*32f0*/  UMOV UR4, 0xffffffff ;  /* 0xffffffff00047882 */ /* 0x000fe20000000000 */
[----:B------:R-:W-:-:S04]  /*3300*/  ISETP.NE.U32.AND P3, PT, R12, 0x65, PT ;  /* 0x000000650c00780c */ /* 0x000fc80003f65070 */
[----:B------:R-:W-:Y:S01]  /*3310*/  ISETP.NE.AND.EX P3, PT, R13, RZ, PT, P3 ;  /* 0x000000ff0d00720c */ /* 0x000fe20003f65330 */
[----:B------:R-:W-:-:S12]  /*3320*/  BRA.DIV UR4, `(.L_x_50) ;  /* 0x0000005a04707947 */ /* 0x000fd8000b800000 */
[----:B------:R-:W-:Y:S01]  /*3330*/  VOTE.ANY R16, PT, !P3 ;  /* 0x0000000000107806 */ /* 0x000fe200058e0100 */
[----:B------:R-:W-:-:S03]  /*3340*/  VIADD R47, R47, 0xffffffe0 ;  /* 0xffffffe02f2f7836 */ /* 0x000fc60000000000 */
[----:B------:R-:W-:-:S05]  /*3350*/  LOP3.LUT R16, R16, 0x80000000, R42, 0xec, !PT ;  /* 0x8000000010107812 */ /* 0x000fca00078eec2a */
        /* <DEDUP_REMOVED lines=9> */
[----:B------:R-:W-:Y:S01]  /*33f0*/  IADD3 R50, P3, PT, R14, R19, RZ ;  /* 0x000000130e327210 */ /* 0x000fe20007f7e0ff */
[----:B------:R-:W-:-:S04]  /*3400*/  VIADD R14, R41, 0x4 ;  /* 0x00000004290e7836 */ /* 0x000fc80000000000 */
[----:B------:R-:W-:Y:S01]  /*3410*/  IMAD.X R52, R15, 0x1, R21, P3 ;  /* 0x000000010f347824 */ /* 0x000fe200018e0615 */
[----:B------:R-:W-:Y:S01]  /*3420*/  ISETP.GT.AND P3, PT, R16, R17, PT ;  /* 0x000000111000720c */ /* 0x000fe20003f64270 */
[----:B------:R-:W1:Y:S04]  /*3430*/  SHFL.DOWN PT, R21, R50, 0x2, R17 ;  /* 0x0840000032157989 */ /* 0x000e6800000e0011 */
[----:B------:R-:W2:Y:S01]  /*3440*/  SHFL.DOWN PT, R46, R52, 0x2, R17 ;  /* 0x08400000342e7989 */ /* 0x000ea200000e0011 */
[----:B-1----:R-:W-:-:S04]  /*3450*/  SEL R21, R21, RZ, !P3 ;  /* 0x000000ff15157207 */ /* 0x002fc80005800000 */
[----:B------:R-:W-:Y:S02]  /*3460*/  IADD3 R48, P5, PT, R21, R50, RZ ;  /* 0x0000003215307210 */ /* 0x000fe40007fbe0ff */
[----:B--2---:R-:W-:Y:S02]  /*3470*/  SEL R15, R46, RZ, !P3 ;  /* 0x000000ff2e0f7207 */ /* 0x004fe40005800000 */
[----:B------:R-:W-:Y:S01]  /*3480*/  ISETP.GT.AND P3, PT, R14, R17, PT ;  /* 0x000000110e00720c */ /* 0x000fe20003f64270 */
[----:B------:R-:W1:Y:S02]  /*3490*/  SHFL.DOWN PT, R21, R48, 0x4, R17 ;  /* 0x0880000030157989 */ /* 0x000e6400000e0011 */
[----:B------:R-:W-:-:S05]  /*34a0*/  IMAD.X R15, R15, 0x1, R52, P5 ;  /* 0x000000010f0f7824 */ /* 0x000fca00028e0634 */
[----:B------:R-:W2:Y:S01]  /*34b0*/  SHFL.DOWN PT, R14, R15, 0x4, R17 ;  /* 0x088000000f0e7989 */ /* 0x000ea200000e0011 */
[----:B-1----:R-:W-:-:S04]  /*34c0*/  SEL R21, R21, RZ, !P3 ;  /* 0x000000ff15157207 */ /* 0x002fc80005800000 */
[----:B------:R-:W-:Y:S02]  /*34d0*/  IADD3 R50, P5, PT, R21, R48, RZ ;  /* 0x0000003015327210 */ /* 0x000fe40007fbe0ff */
[----:B--2---:R-:W-:-:S03]  /*34e0*/  SEL R14, R14, RZ, !P3 ;  /* 0x000000ff0e0e7207 */ /* 0x004fc60005800000 */
[----:B------:R-:W1:Y:S02]  /*34f0*/  SHFL.DOWN PT, R21, R50, 0x8, R17 ;  /* 0x0900000032157989 */ /* 0x000e6400000e0011 */
[----:B------:R-:W-:Y:S02]  /*3500*/  IMAD.X R49, R14, 0x1, R15, P5 ;  /* 0x000000010e317824 */ /* 0x000fe400028e060f */
[----:B------:R-:W-:-:S05]  /*3510*/  VIADD R14, R41, 0x8 ;  /* 0x00000008290e7836 */ /* 0x000fca0000000000 */
[----:B------:R-:W-:Y:S02]  /*3520*/  ISETP.GT.AND P3, PT, R14, R17, PT ;  /* 0x000000110e00720c */ /* 0x000fe40003f64270 */
[----:B------:R-:W2:Y:S02]  /*3530*/  SHFL.DOWN PT, R14, R49, 0x8, R17 ;  /* 0x09000000310e7989 */ /* 0x000ea400000e0011 */
[----:B-1----:R-:W-:-:S04]  /*3540*/  SEL R21, R21, RZ, !P3 ;  /* 0x000000ff15157207 */ /* 0x002fc80005800000 */
[----:B------:R-:W-:Y:S02]  /*3550*/  IADD3 R46, P5, PT, R21, R50, RZ ;  /* 0x00000032152e7210 */ /* 0x000fe40007fbe0ff */
[----:B--2---:R-:W-:-:S05]  /*3560*/  SEL R14, R14, RZ, !P3 ;  /* 0x000000ff0e0e7207 */ /* 0x004fca0005800000 */
[----:B------:R-:W-:Y:S02]  /*3570*/  IMAD.X R48, R14, 0x1, R49, P5 ;  /* 0x000000010e307824 */ /* 0x000fe400028e0631 */
[----:B------:R-:W-:-:S03]  /*3580*/  VIADD R14, R41, 0x10 ;  /* 0x00000010290e7836 */ /* 0x000fc60000000000 */
[----:B------:R-:W-:Y:S02]  /*3590*/  SHFL.DOWN PT, R21, R48, 0x10, R17 ;  /* 0x0a00000030157989 */ /* 0x000fe400000e0011 */
[----:B------:R-:W-:Y:S02]  /*35a0*/  ISETP.GT.AND P3, PT, R14, R17, PT ;  /* 0x000000110e00720c */ /* 0x000fe40003f64270 */
[----:B------:R-:W1:Y:S02]  /*35b0*/  SHFL.DOWN PT, R14, R46, 0x10, R17 ;  /* 0x0a0000002e0e7989 */ /* 0x000e6400000e0011 */
[----:B-1----:R-:W-:Y:S02]  /*35c0*/  SEL R15, R14, RZ, !P3 ;  /* 0x000000ff0e0f7207 */ /* 0x002fe40005800000 */
[----:B------:R-:W-:Y:S02]  /*35d0*/  SEL R14, R21, RZ, !P3 ;  /* 0x000000ff150e7207 */ /* 0x000fe40005800000 */
[----:B------:R-:W-:-:S04]  /*35e0*/  IADD3 R44, P3, P5, R15, R46, R44 ;  /* 0x0000002e0f2c7210 */ /* 0x000fc80007d7e02c */
[----:B------:R-:W-:Y:S02]  /*35f0*/  IADD3.X R45, PT, PT, R14, R48, R45, P3, P5 ;  /* 0x000000300e2d7210 */ /* 0x000fe40001fea42d */
[----:B------:R-:W-:-:S04]  /*3600*/  ISETP.NE.U32.AND P3, PT, R12, 0x65, PT ;  /* 0x000000650c00780c */ /* 0x000fc80003f65070 */
[----:B------:R-:W-:-:S13]  /*3610*/  ISETP.NE.AND.EX P3, PT, R13, RZ, PT, P3 ;  /* 0x000000ff0d00720c */ /* 0x000fda0003f65330 */
[----:B------:R-:W-:-:S13]  /*3620*/  VOTE.ALL P3, P3 ;  /* 0x0000000000ff7806 */ /* 0x000fda0001860000 */
.L_x_160:
[----:B------:R-:W-:Y:S05]  /*3630*/  @P3 BRA `(.L_x_51) ;  /* 0xfffffff800cc3947 */ /* 0x000fea000383ffff */
.L_x_43:
[----:B------:R-:W1:Y:S01]  /*3640*/  S2R R39, SR_TID.X ;  /* 0x0000000000277919 */ /* 0x000e620000002100 */
[----:B------:R-:W-:Y:S02]  /*3650*/  IMAD.MOV.U32 R16, RZ, RZ, R44 ;  /* 0x000000ffff107224 */ /* 0x000fe400078e002c */
[----:B------:R-:W-:Y:S02]  /*3660*/  IMAD.MOV.U32 R17, RZ, RZ, R45 ;  /* 0x000000ffff117224 */ /* 0x000fe400078e002d */
[----:B------:R-:W-:Y:S01]  /*3670*/  IMAD.MOV.U32 R21, RZ, RZ, R20 ;  /* 0x000000ffff157224 */ /* 0x000fe200078e0014 */
[----:B-1----:R-:W-:-:S13]  /*3680*/  ISETP.NE.AND P3, PT, R39, RZ, PT ;  /* 0x000000ff2700720c */ /* 0x002fda0003f65270 */
[----:B------:R-:W-:Y:S01]  /*3690*/  @!P3 IADD3 R14, P5, PT, R16, R40, RZ ;  /* 0x00000028100eb210 */ /* 0x000fe20007fbe0ff */
[----:B------:R-:W-:Y:S02]  /*36a0*/  @!P3 IMAD.MOV.U32 R12, RZ, RZ, 0x65 ;  /* 0x00000065ff0cb424 */ /* 0x000fe400078e00ff */
[----:B------:R-:W-:Y:S02]  /*36b0*/  @!P3 IMAD.MOV.U32 R13, RZ, RZ, 0x0 ;  /* 0x00000000ff0db424 */ /* 0x000fe400078e00ff */
[----:B------:R-:W-:Y:S01]  /*36c0*/  @!P3 IMAD.X R15, R17, 0x1, R43, P5 ;  /* 0x00000001110fb824 */ /* 0x000fe200028e062b */
[----:B------:R-:W-:-:S04]  /*36d0*/  ISETP.NE.AND P5, PT, R41, RZ, PT ;  /* 0x000000ff2900720c */ /* 0x000fc80003fa5270 */
[----:B------:R1:W-:Y:S04]  /*36e0*/  @!P3 ST.E.128.STRONG.GPU desc[UR8][R22.64+0x200], R12 ;  /* 0x0002000c1600b985 */ /* 0x0003e8000c10fd08 */
[----:B------:R1:W-:Y:S04]  /*36f0*/  @!P3 ST.E.64 desc[UR8][R36.64+0xa8], R16 ;  /* 0x0000a8102400b985 */ /* 0x0003e8000c101b08 */
[----:B------:R1:W-:Y:S01]  /*3700*/  @!P3 ST.E.64 desc[UR8][R36.64+0xb0], R14 ;  /* 0x0000b00e2400b985 */ /* 0x0003e2000c101b08 */
[----:B------:R-:W-:-:S03]  /*3710*/  @!P5 IMAD.MOV.U32 R21, RZ, RZ, R44 ;  /* 0x000000ffff15d224 */ /* 0x000fc600078e002c */
[----:B------:R1:W-:Y:S04]  /*3720*/  @!P5 ST.E.64 desc[UR8][R36.64+0x90], R16 ;  /* 0x000090102400d985 */ /* 0x0003e8000c101b08 */
.L_x_33:
[----:B------:R-:W-:Y:S05]  /*3730*/  WARPSYNC.ALL ;  /* 0x0000000000007948 */ /* 0x000fea0003800000 */
[----:B------:R-:W-:Y:S01]  /*3740*/  BAR.SYNC.DEFER_BLOCKING 0x0 ;  /* 0x0000000000007b1d */ /* 0x000fe20000010000 */
[----:B------:R-:W-:-:S13]  /*3750*/  ISETP.NE.AND P3, PT, R39, RZ, PT ;  /* 0x000000ff2700720c */ /* 0x000fda0003f65270 */
[----:B-1----:R-:W2:Y:S04]  /*3760*/  @P3 LD.E R12, desc[UR8][R36.64+0x90] ;  /* 0x00009008240c3980 */ /* 0x002ea8000c101900 */
[----:B------:R1:W5:Y:S04]  /*3770*/  LD.E.64 R16, desc[UR8][R36.64+0xa8] ;  /* 0x0000a80824107980 */ /* 0x000368000c101b00 */
[----:B------:R1:W5:Y:S02]  /*3780*/  LD.E.64 R14, desc[UR8][R36.64+0xb8] ;  /* 0x0000b808240e7980 */ /* 0x000364000c101b00 */
[----:B-12---:R-:W-:-:S07]  /*3790*/  @P3 IMAD.IADD R21, R12, 0x1, R21 ;  /* 0x000000010c153824 */ /* 0x006fce00078e0215 */
.L_x_32:
[----:B------:R-:W-:Y:S05]  /*37a0*/  BSYNC.RECONVERGENT B0 ;  /* 0x0000000000007941 */ /* 0x000fea0003800200 */
.L_x_30:
[----:B------:R-:W-:Y:S01]  /*37b0*/  BAR.SYNC.DEFER_BLOCKING 0x0 ;  /* 0x0000000000007b1d */ /* 0x000fe20000010000 */
[----:B------:R-:W-:Y:S01]  /*37c0*/  LOP3.LUT P3, RZ, R35, 0x2, RZ, 0xc0, !PT ;  /* 0x0000000223ff7812 */ /* 0x000fe2000786c0ff */
[----:B-----5:R-:W-:-:S04]  /*37d0*/  IMAD.IADD R35, R21, 0x1, -R16 ;  /* 0x0000000115237824 */ /* 0x020fc800078e0a10 */
[----:B------:R-:W-:Y:S08]  /*37e0*/  BSSY.RECONVERGENT B0, `(.L_x_52) ;  /* 0x000000a000007945 */ /* 0x000ff00003800200 */
[----:B------:R-:W-:Y:S05]  /*37f0*/  @!P3 BRA `(.L_x_53) ;  /* 0x000000000020b947 */ /* 0x000fea0003800000 */
[----:B-1----:R-:W-:Y:S01]  /*3800*/  SHF.R.S32.HI R18, RZ, 0x1f, R35 ;  /* 0x0000001fff127819 */ /* 0x002fe20000011423 */
[----:B------:R-:W-:-:S04]  /*3810*/  IMAD.WIDE.U32 R12, R35, 0xc, R36 ;  /* 0x0000000c230c7825 */ /* 0x000fc800078e0024 */
[----:B------:R-:W-:Y:S02]  /*3820*/  IMAD R19, R18, 0xc, RZ ;  /* 0x0000000c12137824 */ /* 0x000fe400078e02ff */
[----:B------:R-:W-:Y:S02]  /*3830*/  VIADD R35, R35, 0x1 ;  /* 0x0000000123237836 */ /* 0x000fe40000000000 */
[----:B------:R-:W-:-:S05]  /*3840*/  IMAD.IADD R13, R13, 0x1, R19 ;  /* 0x000000010d0d7824 */ /* 0x000fca00078e0213 */
[----:B------:R2:W-:Y:S04]  /*3850*/  ST.E desc[UR8][R12.64+0x800], R0 ;  /* 0x000800000c007985 */ /* 0x0005e8000c101908 */
[----:B------:R2:W-:Y:S04]  /*3860*/  ST.E desc[UR8][R12.64+0x804], R2 ;  /* 0x000804020c007985 */ /* 0x0005e8000c101908 */
[----:B------:R2:W-:Y:S02]  /*3870*/  ST.E desc[UR8][R12.64+0x808], R3 ;  /* 0x000808030c007985 */ /* 0x0005e4000c101908 */
.L_x_53:
[----:B------:R-:W-:Y:S05]  /*3880*/  BSYNC.RECONVERGENT B0 ;  /* 0x0000000000007941 */ /* 0x000fea0003800200 */
.L_x_52:
[C---:B--2---:R-:W-:Y:S01]  /*3890*/  @!P4 VIADD R0, R35.reuse, 0x1 ;  /* 0x000000012300c836 */ /* 0x044fe20000000000 */
[----:B------:R-:W-:Y:S01]  /*38a0*/  R2P PR, R24, 0x60 ;  /* 0x0000006018007804 */ /* 0x000fe20000000000 */
[----:B-1----:R-:W-:-:S04]  /*38b0*/  @!P4 IMAD.WIDE R12, R35, 0xc, R36 ;  /* 0x0000000c230cc825 */ /* 0x002fc800078e0224 */
[----:B------:R-:W-:Y:S01]  /*38c0*/  @!P4 IMAD.MOV.U32 R35, RZ, RZ, R0 ;  /* 0x000000ffff23c224 */ /* 0x000fe200078e0000 */
[----:B------:R-:W-:Y:S03]  /*38d0*/  @!P4 ST.E desc[UR8][R12.64+0x800], R34 ;  /* 0x000800220c00c985 */ /* 0x000fe6000c101908 */
[C---:B------:R-:W-:Y:S01]  /*38e0*/  @!P2 VIADD R0, R35.reuse, 0x1 ;  /* 0x000000012300a836 */ /* 0x040fe20000000000 */
[----:B------:R-:W-:Y:S01]  /*38f0*/  @!P4 ST.E desc[UR8][R12.64+0x804], R33 ;  /* 0x000804210c00c985 */ /* 0x000fe2000c101908 */
[----:B------:R-:W-:-:S03]  /*3900*/  @!P2 IMAD.WIDE R2, R35, 0xc, R36 ;  /* 0x0000000c2302a825 */ /* 0x000fc600078e0224 */
[----:B------:R1:W-:Y:S01]  /*3910*/  @!P4 ST.E desc[UR8][R12.64+0x808], R32 ;  /* 0x000808200c00c985 */ /* 0x0003e2000c101908 */
[----:B------:R-:W-:-:S03]  /*3920*/  @!P2 IMAD.MOV.U32 R35, RZ, RZ, R0 ;  /* 0x000000ffff23a224 */ /* 0x000fc600078e0000 */
[----:B------:R2:W-:Y:S01]  /*3930*/  @!P2 ST.E desc[UR8][R2.64+0x800], R31 ;  /* 0x0008001f0200a985 */ /* 0x0005e2000c101908 */
[C---:B------:R-:W-:Y:S02]  /*3940*/  @!P1 VIADD R0, R35.reuse, 0x1 ;  /* 0x0000000123009836 */ /* 0x040fe40000000000 */
[----:B------:R-:W-:Y:S01]  /*3950*/  @!P1 IMAD.WIDE R18, R35, 0xc, R36 ;  /* 0x0000000c23129825 */ /* 0x000fe200078e0224 */
[----:B------:R2:W-:Y:S03]  /*3960*/  @!P2 ST.E desc[UR8][R2.64+0x804], R30 ;  /* 0x0008041e0200a985 */ /* 0x0005e6000c101908 */
[----:B------:R-:W-:Y:S01]  /*3970*/  @!P1 IMAD.MOV.U32 R35, RZ, RZ, R0 ;  /* 0x000000ffff239224 */ /* 0x000fe200078e0000 */
[----:B------:R2:W-:Y:S03]  /*3980*/  @!P2 ST.E desc[UR8][R2.64+0x808], R29 ;  /* 0x0008081d0200a985 */ /* 0x0005e6000c101908 */
[C---:B------:R-:W-:Y:S01]  /*3990*/  @!P0 VIADD R0, R35.reuse, 0x1 ;  /* 0x0000000123008836 */ /* 0x040fe20000000000 */
[----:B------:R2:W-:Y:S01]  /*39a0*/  @!P1 ST.E desc[UR8][R18.64+0x800], R28 ;  /* 0x0008001c12009985 */ /* 0x0005e2000c101908 */
[----:B------:R-:W-:-:S03]  /*39b0*/  @!P0 IMAD.WIDE R20, R35, 0xc, R36 ;  /* 0x0000000c23148825 */ /* 0x000fc600078e0224 */
[----:B------:R2:W-:Y:S01]  /*39c0*/  @!P1 ST.E desc[UR8][R18.64+0x804], R27 ;  /* 0x0008041b12009985 */ /* 0x0005e2000c101908 */
[----:B------:R-:W-:-:S03]  /*39d0*/  @!P0 IMAD.MOV.U32 R35, RZ, RZ, R0 ;  /* 0x000000ffff238224 */ /* 0x000fc600078e0000 */
[----:B------:R2:W-:Y:S01]  /*39e0*/  @!P1 ST.E desc[UR8][R18.64+0x808], R26 ;  /* 0x0008081a12009985 */ /* 0x0005e2000c101908 */
[C---:B------:R-:W-:Y:S02]  /*39f0*/  @P5 VIADD R0, R35.reuse, 0x1 ;  /* 0x0000000123005836 */ /* 0x040fe40000000000 */
[----:B------:R-:W-:Y:S01]  /*3a00*/  @P5 IMAD.WIDE R22, R35, 0xc, R36 ;  /* 0x0000000c23165825 */ /* 0x000fe200078e0224 */
[----:B------:R2:W-:Y:S03]  /*3a10*/  @!P0 ST.E desc[UR8][R20.64+0x800], R25 ;  /* 0x0008001914008985 */ /* 0x0005e6000c101908 */
[----:B------:R-:W-:Y:S01]  /*3a20*/  @P5 IMAD.MOV.U32 R35, RZ, RZ, R0 ;  /* 0x000000ffff235224 */ /* 0x000fe200078e0000 */
[----:B------:R2:W-:Y:S03]  /*3a30*/  @!P0 ST.E desc[UR8][R20.64+0x804], R4 ;  /* 0x0008040414008985 */ /* 0x0005e6000c101908 */
[----:B-1----:R-:W-:Y:S01]  /*3a40*/  @P6 IMAD.WIDE R12, R35, 0xc, R36 ;  /* 0x0000000c230c6825 */ /* 0x002fe200078e0224 */
[----:B------:R2:W-:Y:S01]  /*3a50*/  @!P0 ST.E desc[UR8][R20.64+0x808], R5 ;  /* 0x0008080514008985 */ /* 0x0005e2000c101908 */
[----:B------:R-:W-:-:S03]  /*3a60*/  ISETP.GE.AND P0, PT, R39, R14, PT ;  /* 0x0000000e2700720c */ /* 0x000fc60003f06270 */
[----:B------:R2:W-:Y:S04]  /*3a70*/  @P5 ST.E desc[UR8][R22.64+0x800], R6 ;  /* 0x0008000616005985 */ /* 0x0005e8000c101908 */
[----:B------:R2:W-:Y:S04]  /*3a80*/  @P5 ST.E desc[UR8][R22.64+0x804], R7 ;  /* 0x0008040716005985 */ /* 0x0005e8000c101908 */
[----:B------:R2:W-:Y:S04]  /*3a90*/  @P5 ST.E desc[UR8][R22.64+0x808], R8 ;  /* 0x0008080816005985 */ /* 0x0005e8000c101908 */
[----:B------:R2:W-:Y:S04]  /*3aa0*/  @P6 ST.E desc[UR8][R12.64+0x800], R9 ;  /* 0x000800090c006985 */ /* 0x0005e8000c101908 */
[----:B------:R2:W-:Y:S04]  /*3ab0*/  @P6 ST.E desc[UR8][R12.64+0x804], R10 ;  /* 0x0008040a0c006985 */ /* 0x0005e8000c101908 */
[----:B------:R2:W-:Y:S01]  /*3ac0*/  @P6 ST.E desc[UR8][R12.64+0x808], R11 ;  /* 0x0008080b0c006985 */ /* 0x0005e2000c101908 */
[----:B------:R-:W-:Y:S06]  /*3ad0*/  BAR.SYNC.DEFER_BLOCKING 0x0 ;  /* 0x0000000000007b1d */ /* 0x000fec0000010000 */
[----:B------:R-:W-:Y:S05]  /*3ae0*/  @P0 EXIT ;  /* 0x000000000000094d */ /* 0x000fea0003800000 */
[----:B--2---:R-:W-:Y:S01]  /*3af0*/  LOP3.LUT R3, RZ, R39, RZ, 0x33, !PT ;  /* 0x00000027ff037212 */ /* 0x004fe200078e33ff */
[----:B------:R-:W-:Y:S04]  /*3b00*/  BSSY.RECONVERGENT B0, `(.L_x_54) ;  /* 0x000002e000007945 */ /* 0x000fe80003800200 */
[----:B------:R-:W-:-:S05]  /*3b10*/  IMAD.IADD R3, R3, 0x1, R14 ;  /* 0x0000000103037824 */ /* 0x000fca00078e020e */
[C---:B------:R-:W-:Y:S02]  /*3b20*/  LOP3.LUT R0, R3.reuse, 0x600, RZ, 0xc0, !PT ;  /* 0x0000060003007812 */ /* 0x040fe400078ec0ff */
[----:B------:R-:W-:Y:S02]  /*3b30*/  ISETP.GE.U32.AND P0, PT, R3, 0x600, PT ;  /* 0x000006000300780c */ /* 0x000fe40003f06070 */
[----:B------:R-:W-:-:S13]  /*3b40*/  ISETP.NE.AND P1, PT, R0, 0x600, PT ;  /* 0x000006000000780c */ /* 0x000fda0003f25270 */
[----:B------:R-:W-:Y:S05]  /*3b50*/  @!P1 BRA `(.L_x_55) ;  /* 0x0000000000a09947 */ /* 0x000fea0003800000 */
[----:B------:R-:W1:Y:S01]  /*3b60*/  LDCU.64 UR4, c[0x0][0x3d8] ;  /* 0x00007b00ff0477ac */ /* 0x000e620008000a00 */
[----:B------:R-:W-:Y:S02]  /*3b70*/  IADD3 R11, P1, PT, R39, R16, RZ ;  /* 0x00000010270b7210 */ /* 0x000fe40007f3e0ff */
[----:B------:R-:W-:Y:S01]  /*3b80*/  LEA.HI R0, R3, 0x1, RZ, 0x17 ;  /* 0x0000000103007811 */ /* 0x000fe200078fb8ff */
[----:B------:R-:W2:Y:S01]  /*3b90*/  LDCU.64 UR6, c[0x0][0x3e0] ;  /* 0x00007c00ff0677ac */ /* 0x000ea20008000a00 */
[----:B------:R-:W-:-:S04]  /*3ba0*/  IMAD.WIDE.U32 R2, R39, 0xc, R36 ;  /* 0x0000000c27027825 */ /* 0x000fc800078e0024 */
[----:B------:R-:W-:Y:S02]  /*3bb0*/  IMAD.X R6, RZ, RZ, R17, P1 ;  /* 0x000000ffff067224 */ /* 0x000fe400008e0611 */
[C---:B------:R-:W-:Y:S01]  /*3bc0*/  IMAD.SHL.U32 R4, R0.reuse, 0x200, RZ ;  /* 0x0000020000047824 */ /* 0x040fe200078e00ff */
[----:B------:R-:W-:Y:S01]  /*3bd0*/  LOP3.LUT R0, R0, 0x3, RZ, 0xc0, !PT ;  /* 0x0000000300007812 */ /* 0x000fe200078ec0ff */
[C---:B------:R-:W-:Y:S01]  /*3be0*/  IMAD.SHL.U32 R8, R11.reuse, 0x4, RZ ;  /* 0x000000040b087824 */ /* 0x040fe200078e00ff */
[----:B------:R-:W-:Y:S02]  /*3bf0*/  SHF.L.U64.HI R11, R11, 0x2, R6 ;  /* 0x000000020b0b7819 */ /* 0x000fe40000010206 */
[----:B------:R-:W-:Y:S01]  /*3c00*/  IADD3 R6, P2, PT, R2, 0x808, RZ ;  /* 0x0000080802067810 */ /* 0x000fe20007f5e0ff */
[----:B------:R-:W-:Y:S01]  /*3c10*/  IMAD.MOV R0, RZ, RZ, -R0 ;  /* 0x000000ffff007224 */ /* 0x000fe200078e0a00 */
[----:B------:R-:W-:Y:S02]  /*3c20*/  LOP3.LUT R4, R4, 0x600, RZ, 0xc0, !PT ;  /* 0x0000060004047812 */ /* 0x000fe400078ec0ff */
[C---:B-1----:R-:W-:Y:S01]  /*3c30*/  IADD3 R10, P1, PT, R8.reuse, UR4, RZ ;  /* 0x00000004080a7c10 */ /* 0x042fe2000ff3e0ff */
[----:B------:R-:W-:Y:S01]  /*3c40*/  IMAD.X R7, RZ, RZ, R3, P2 ;  /* 0x000000ffff077224 */ /* 0x000fe200010e0603 */
[----:B--2---:R-:W-:Y:S01]  /*3c50*/  IADD3 R8, P3, PT, R8, UR6, RZ ;  /* 0x0000000608087c10 */ /* 0x004fe2000ff7e0ff */
[----:B------:R-:W-:Y:S01]  /*3c60*/  IMAD.IADD R39, R39, 0x1, R4 ;  /* 0x0000000127277824 */ /* 0x000fe200078e0204 */
[----:B------:R-:W-:-:S02]  /*3c70*/  IADD3.X R13, PT, PT, R11, UR5, RZ, P1, !PT ;  /* 0x000000050b0d7c10 */ /* 0x000fc40008ffe4ff */
[----:B------:R-:W-:-:S09]  /*3c80*/  IADD3.X R11, PT, PT, R11, UR7, RZ, P3, !PT ;  /* 0x000000070b0b7c10 */ /* 0x000fd20009ffe4ff */
.L_x_56:
[----:B------:R-:W-:Y:S02]  /*3c90*/  IMAD.MOV.U32 R2, RZ, RZ, R6 ;  /* 0x000000ffff027224 */ /* 0x000fe400078e0006 */
[----:B------:R-:W-:-:S05]  /*3ca0*/  IMAD.MOV.U32 R3, RZ, RZ, R7 ;  /* 0x000000ffff037224 */ /* 0x000fca00078e0007 */
[----:B------:R-:W2:Y:S01]  /*3cb0*/  LD.E R7, desc[UR8][R2.64+-0x8] ;  /* 0xfffff80802077980 */ /* 0x000ea2000c101900 */
[----:B-1----:R-:W-:Y:S02]  /*3cc0*/  IMAD.MOV.U32 R4, RZ, RZ, R10 ;  /* 0x000000ffff047224 */ /* 0x002fe400078e000a */
[----:B------:R-:W-:-:S05]  /*3cd0*/  IMAD.MOV.U32 R5, RZ, RZ, R13 ;  /* 0x000000ffff057224 */ /* 0x000fca00078e000d */
[----:B--2---:R1:W-:Y:S04]  /*3ce0*/  STG.E desc[UR8][R4.64], R7 ;  /* 0x0000000704007986 */ /* 0x0043e8000c101908 */
[----:B------:R-:W2:Y:S04]  /*3cf0*/  LD.E R6, desc[UR8][R2.64+-0x4] ;  /* 0xfffffc0802067980 */ /* 0x000ea8000c101900 */
[----:B------:R-:W2:Y:S01]  /*3d00*/  LD.E R9, desc[UR8][R2.64] ;  /* 0x0000000802097980 */ /* 0x000ea2000c101900 */
[----:B------:R-:W-:Y:S01]  /*3d10*/  VIADD R0, R0, 0x1 ;  /* 0x0000000100007836 */ /* 0x000fe20000000000 */
[----:B------:R-:W-:Y:S01]  /*3d20*/  IADD3 R10, P2, PT, R10, 0x800, RZ ;  /* 0x000008000a0a7810 */ /* 0x000fe20007f5e0ff */
[----:B-1----:R-:W-:Y:S01]  /*3d30*/  IMAD.MOV.U32 R4, RZ, RZ, R8 ;  /* 0x000000ffff047224 */ /* 0x002fe200078e0008 */
[----:B------:R-:W-:Y:S01]  /*3d40*/  IADD3 R8, P4, PT, R8, 0x800, RZ ;  /* 0x0000080008087810 */ /* 0x000fe20007f9e0ff */
[----:B------:R-:W-:Y:S01]  /*3d50*/  IMAD.MOV.U32 R5, RZ, RZ, R11 ;  /* 0x000000ffff057224 */ /* 0x000fe200078e000b */
[----:B------:R-:W-:Y:S01]  /*3d60*/  ISETP.NE.AND P1, PT, R0, RZ, PT ;  /* 0x000000ff0000720c */ /* 0x000fe20003f25270 */
[----:B------:R-:W-:-:S02]  /*3d70*/  IMAD.X R13, RZ, RZ, R13, P2 ;  /* 0x000000ffff0d7224 */ /* 0x000fc400010e060d */
[----:B------:R-:W-:Y:S02]  /*3d80*/  IMAD.X R11, RZ, RZ, R11, P4 ;  /* 0x000000ffff0b7224 */ /* 0x000fe400020e060b */
[----:B--2---:R-:W-:Y:S01]  /*3d90*/  IMAD R9, R6, R9, RZ ;  /* 0x0000000906097224 */ /* 0x004fe200078e02ff */
[----:B------:R-:W-:-:S04]  /*3da0*/  IADD3 R6, P3, PT, R2, 0x1800, RZ ;  /* 0x0000180002067810 */ /* 0x000fc80007f7e0ff */
[----:B------:R1:W-:Y:S01]  /*3db0*/  STG.E desc[UR8][R4.64], R9 ;  /* 0x0000000904007986 */ /* 0x0003e2000c101908 */
[----:B------:R-:W-:Y:S02]  /*3dc0*/  IMAD.X R7, RZ, RZ, R3, P3 ;  /* 0x000000ffff077224 */ /* 0x000fe400018e0603 */
[----:B------:R-:W-:Y:S06]  /*3dd0*/  @P1 BRA `(.L_x_56) ;  /* 0xfffffffc00ac1947 */ /* 0x000fec000383ffff */
.L_x_55:
[----:B------:R-:W-:Y:S05]  /*3de0*/  BSYNC.RECONVERGENT B0 ;  /* 0x0000000000007941 */ /* 0x000fea0003800200 */
.L_x_54:
[----:B------:R-:W-:Y:S05]  /*3df0*/  @!P0 EXIT ;  /* 0x000000000000894d */ /* 0x000fea0003800000 */
[----:B------:R-:W2:Y:S01]  /*3e00*/  LDCU.64 UR4, c[0x0][0x3d8] ;  /* 0x00007b00ff0477ac */ /* 0x000ea20008000a00 */
[C---:B------:R-:W-:Y:S01]  /*3e10*/  IADD3 R13, P1, PT, R39.reuse, R16, RZ ;  /* 0x00000010270d7210 */ /* 0x040fe20007f3e0ff */
[----:B------:R-:W-:Y:S01]  /*3e20*/  IMAD.WIDE.U32 R36, R39, 0xc, R36 ;  /* 0x0000000c27247825 */ /* 0x000fe200078e0024 */
[----:B------:R-:W3:Y:S02]  /*3e30*/  LDCU.64 UR6, c[0x0][0x3e0] ;  /* 0x00007c00ff0677ac */ /* 0x000ee40008000a00 */
[----:B------:R-:W-:Y:S01]  /*3e40*/  LEA R8, P0, R13, 0x1000, 0x2 ;  /* 0x000010000d087811 */ /* 0x000fe200078010ff */
[----:B------:R-:W-:Y:S01]  /*3e50*/  IMAD.X R16, RZ, RZ, R17, P1 ;  /* 0x000000ffff107224 */ /* 0x000fe200008e0611 */
[----:B------:R-:W-:-:S04]  /*3e60*/  IADD3 R0, P3, PT, R36, 0x3800, RZ ;  /* 0x0000380024007810 */ /* 0x000fc80007f7e0ff */
[----:B------:R-:W-:Y:S01]  /*3e70*/  LEA.HI.X R13, R13, RZ, R16, 0x2, P0 ;  /* 0x000000ff0d0d7211 */ /* 0x000fe200000f1410 */
[----:B------:R-:W-:Y:S01]  /*3e80*/  IMAD.X R7, RZ, RZ, R37, P3 ;  /* 0x000000ffff077224 */ /* 0x000fe200018e0625 */
[C---:B--2---:R-:W-:Y:S02]  /*3e90*/  IADD3 R10, P1, PT, R8.reuse, UR4, RZ ;  /* 0x00000004080a7c10 */ /* 0x044fe4000ff3e0ff */
[----:B---3--:R-:W-:Y:S02]  /*3ea0*/  IADD3 R8, P2, PT, R8, UR6, RZ ;  /* 0x0000000608087c10 */ /* 0x008fe4000ff5e0ff */
[C---:B------:R-:W-:Y:S02]  /*3eb0*/  IADD3.X R17, PT, PT, R13.reuse, UR5, RZ, P1, !PT ;  /* 0x000000050d117c10 */ /* 0x040fe40008ffe4ff */
[----:B------:R-:W-:-:S09]  /*3ec0*/  IADD3.X R13, PT, PT, R13, UR7, RZ, P2, !PT ;  /* 0x000000070d0d7c10 */ /* 0x000fd200097fe4ff */
.L_x_57:
[----:B------:R-:W-:-:S05]  /*3ed0*/  IMAD.MOV.U32 R6, RZ, RZ, R0 ;  /* 0x000000ffff067224 */ /* 0x000fca00078e0000 */
[----:B-1--4-:R-:W2:Y:S01]  /*3ee0*/  LD.E R5, desc[UR8][R6.64+-0x3000] ;  /* 0xffd0000806057980 */ /* 0x012ea2000c101900 */
[----:B------:R-:W-:Y:S02]  /*3ef0*/  IMAD.MOV.U32 R2, RZ, RZ, R10 ;  /* 0x000000ffff027224 */ /* 0x000fe400078e000a */
[----:B------:R-:W-:-:S05]  /*3f00*/  IMAD.MOV.U32 R3, RZ, RZ, R17 ;  /* 0x000000ffff037224 */ /* 0x000fca00078e0011 */
[----:B--2---:R1:W-:Y:S04]  /*3f10*/  STG.E desc[UR8][R2.64+-0x1000], R5 ;  /* 0xfff0000502007986 */ /* 0x0043e8000c101908 */
[----:B------:R-:W2:Y:S04]  /*3f20*/  LD.E R0, desc[UR8][R6.64+-0x2ffc] ;  /* 0xffd0040806007980 */ /* 0x000ea8000c101900 */
[----:B------:R-:W2:Y:S01]  /*3f30*/  LD.E R9, desc[UR8][R6.64+-0x2ff8] ;  /* 0xffd0080806097980 */ /* 0x000ea2000c101900 */
[----:B------:R-:W-:Y:S02]  /*3f40*/  IMAD.MOV.U32 R4, RZ, RZ, R8 ;  /* 0x000000ffff047224 */ /* 0x000fe400078e0008 */
[----:B-1----:R-:W-:-:S02]  /*3f50*/  IMAD.MOV.U32 R5, RZ, RZ, R13 ;  /* 0x000000ffff057224 */ /* 0x002fc400078e000d */
[----:B--2---:R-:W-:-:S05]  /*3f60*/  IMAD R9, R0, R9, RZ ;  /* 0x0000000900097224 */ /* 0x004fca00078e02ff */
[----:B------:R1:W-:Y:S04]  /*3f70*/  STG.E desc[UR8][R4.64+-0x1000], R9 ;  /* 0xfff0000904007986 */ /* 0x0003e8000c101908 */
[----:B------:R-:W2:Y:S04]  /*3f80*/  LD.E R11, desc[UR8][R6.64+-0x1800] ;  /* 0xffe80008060b7980 */ /* 0x000ea8000c101900 */
[----:B--2---:R2:W-:Y:S04]  /*3f90*/  STG.E desc[UR8][R2.64+-0x800], R11 ;  /* 0xfff8000b02007986 */ /* 0x0045e8000c101908 */
[----:B------:R-:W3:Y:S04]  /*3fa0*/  LD.E R0, desc[UR8][R6.64+-0x17fc] ;  /* 0xffe8040806007980 */ /* 0x000ee8000c101900 */
[----:B------:R-:W3:Y:S02]  /*3fb0*/  LD.E R13, desc[UR8][R6.64+-0x17f8] ;  /* 0xffe80808060d7980 */ /* 0x000ee4000c101900 */
[----:B---3--:R-:W-:-:S05]  /*3fc0*/  IMAD R13, R0, R13, RZ ;  /* 0x0000000d000d7224 */ /* 0x008fca00078e02ff */
[----:B------:R-:W-:Y:S04]  /*3fd0*/  STG.E desc[UR8][R4.64+-0x800], R13 ;  /* 0xfff8000d04007986 */ /* 0x000fe8000c101908 */
[----:B------:R-:W3:Y:S04]  /*3fe0*/  LD.E R17, desc[UR8][R6.64] ;  /* 0x0000000806117980 */ /* 0x000ee8000c101900 */
[----:B---3--:R3:W-:Y:S04]  /*3ff0*/  STG.E desc[UR8][R2.64], R17 ;  /* 0x0000001102007986 */ /* 0x0087e8000c101908 */
[----:B------:R-:W4:Y:S04]  /*4000*/  LD.E R0, desc[UR8][R6.64+0x4] ;  /* 0x0000040806007980 */ /* 0x000f28000c101900 */
[----:B------:R-:W4:Y:S02]  /*4010*/  LD.E R19, desc[UR8][R6.64+0x8] ;  /* 0x0000080806137980 */ /* 0x000f24000c101900 */
[----:B----4-:R-:W-:-:S05]  /*4020*/  IMAD R19, R0, R19, RZ ;  /* 0x0000001300137224 */ /* 0x010fca00078e02ff */
[----:B------:R4:W-:Y:S04]  /*4030*/  STG.E desc[UR8][R4.64], R19 ;  /* 0x0000001304007986 */ /* 0x0009e8000c101908 */
[----:B-1----:R-:W5:Y:S04]  /*4040*/  LD.E R9, desc[UR8][R6.64+0x1800] ;  /* 0x0018000806097980 */ /* 0x002f68000c101900 */
[----:B-----5:R4:W-:Y:S04]  /*4050*/  STG.E desc[UR8][R2.64+0x800], R9 ;  /* 0x0008000902007986 */ /* 0x0209e8000c101908 */
[----:B------:R-:W5:Y:S04]  /*4060*/  LD.E R0, desc[UR8][R6.64+0x1804] ;  /* 0x0018040806007980 */ /* 0x000f68000c101900 */
[----:B--2---:R-:W5:Y:S01]  /*4070*/  LD.E R11, desc[UR8][R6.64+0x1808] ;  /* 0x00180808060b7980 */ /* 0x004f62000c101900 */
[----:B------:R-:W-:Y:S01]  /*4080*/  VIADD R39, R39, 0x800 ;  /* 0x0000080027277836 */ /* 0x000fe20000000000 */
[----:B------:R-:W-:-:S02]  /*4090*/  IADD3 R10, P1, PT, R2, 0x2000, RZ ;  /* 0x00002000020a7810 */ /* 0x000fc40007f3e0ff */
[----:B------:R-:W-:Y:S02]  /*40a0*/  IADD3 R8, P2, PT, R4, 0x2000, RZ ;  /* 0x0000200004087810 */ /* 0x000fe40007f5e0ff */
[----:B------:R-:W-:Y:S01]  /*40b0*/  ISETP.GE.AND P0, PT, R39, R14, PT ;  /* 0x0000000e2700720c */ /* 0x000fe20003f06270 */
[----:B---3--:R-:W-:Y:S02]  /*40c0*/  IMAD.X R17, RZ, RZ, R3, P1 ;  /* 0x000000ffff117224 */ /* 0x008fe400008e0603 */
[----:B------:R-:W-:Y:S02]  /*40d0*/  IMAD.X R13, RZ, RZ, R5, P2 ;  /* 0x000000ffff0d7224 */ /* 0x000fe400010e0605 */
[----:B-----5:R-:W-:Y:S01]  /*40e0*/  IMAD R11, R0, R11, RZ ;  /* 0x0000000b000b7224 */ /* 0x020fe200078e02ff */
[----:B------:R-:W-:-:S04]  /*40f0*/  IADD3 R0, P3, PT, R6, 0x6000, RZ ;  /* 0x0000600006007810 */ /* 0x000fc80007f7e0ff */
[----:B------:R4:W-:Y:S01]  /*4100*/  STG.E desc[UR8][R4.64+0x800], R11 ;  /* 0x0008000b04007986 */ /* 0x0009e2000c101908 */
[----:B------:R-:W-:Y:S02]  /*4110*/  IMAD.X R7, RZ, RZ, R7, P3 ;  /* 0x000000ffff077224 */ /* 0x000fe400018e0607 */
[----:B------:R-:W-:Y:S06]  /*4120*/  @!P0 BRA `(.L_x_57) ;  /* 0xfffffffc00688947 */ /* 0x000fec000383ffff */
[----:B------:R-:W-:Y:S05]  /*4130*/  EXIT ;  /* 0x000000000000794d */ /* 0x000fea0003800000 */
.L_x_7:
[----:B------:R-:W0:Y:S01]  /*4140*/  LDC.64 R2, c[0x0][0x400] ;  /* 0x00010000ff027b82 */ /* 0x000e220000000a00 */
[----:B------:R-:W1:Y:S01]  /*4150*/  S2R R39, SR_TID.X ;  /* 0x0000000000277919 */ /* 0x000e620000002100 */
[----:B------:R-:W2:Y:S01]  /*4160*/  LDCU.64 UR6, c[0x0][0x3a0] ;  /* 0x00007400ff0677ac */ /* 0x000ea20008000a00 */
[----:B------:R-:W3:Y:S01]  /*4170*/  LDCU.128 UR12, c[0x0][0x390] ;  /* 0x00007200ff0c77ac */ /* 0x000ee20008000c00 */
[----:B------:R-:W4:Y:S01]  /*4180*/  LDCU.64 UR4, c[0x0][0x388] ;  /* 0x00007100ff0477ac */ /* 0x000f220008000a00 */
[----:B0-----:R-:W-:-:S05]  /*4190*/  IMAD.WIDE.U32 R6, R38, 0x10, R2 ;  /* 0x0000001026067825 */ /* 0x001fca00078e0002 */
[----:B------:R-:W5:Y:S04]  /*41a0*/  LDG.E R5, desc[UR8][R6.64+0x10] ;  /* 0x0000100806057981 */ /* 0x000f68000c1e1900 */
[----:B------:R-:W5:Y:S04]  /*41b0*/  LDG.E.64 R2, desc[UR8][R6.64] ;  /* 0x0000000806027981 */ /* 0x000f68000c1e1b00 */
[----:B------:R-:W2:Y:S04]  /*41c0*/  LDG.E.64 R14, desc[UR8][R6.64+0x8] ;  /* 0x00000808060e7981 */ /* 0x000ea8000c1e1b00 */
[----:B------:R-:W4:Y:S01]  /*41d0*/  LDG.E R11, desc[UR8][R6.64+0x18] ;  /* 0x00001808060b7981 */ /* 0x000f22000c1e1900 */
[C---:B-1----:R-:W-:Y:S01]  /*41e0*/  VIADD R43, R39.reuse, 0x600 ;  /* 0x00000600272b7836 */ /* 0x042fe20000000000 */
[C---:B------:R-:W-:Y:S01]  /*41f0*/  LOP3.LUT R53, R39.reuse, 0x800, RZ, 0xfc, !PT ;  /* 0x0000080027357812 */ /* 0x040fe200078efcff */
[----:B------:R-:W-:Y:S01]  /*4200*/  VIADD R59, R39, 0xa00 ;  /* 0x00000a00273b7836 */ /* 0x000fe20000000000 */
[----:B------:R-:W-:Y:S01]  /*4210*/  BSSY.RECONVERGENT B0, `(.L_x_58) ;  /* 0x000002b000007945 */ /* 0x000fe20003800200 */
[----:B------:R-:W-:-:S02]  /*4220*/  IMAD.MOV.U32 R17, RZ, RZ, RZ ;  /* 0x000000ffff117224 */ /* 0x000fc400078e00ff */
[----:B------:R-:W-:Y:S02]  /*4230*/  IMAD.MOV.U32 R19, RZ, RZ, RZ ;  /* 0x000000ffff137224 */ /* 0x000fe400078e00ff */
[----:B------:R-:W-:Y:S02]  /*4240*/  IMAD.MOV.U32 R21, RZ, RZ, RZ ;  /* 0x000000ffff157224 */ /* 0x000fe400078e00ff */
[----:B------:R-:W-:Y:S02]  /*4250*/  IMAD.MOV.U32 R23, RZ, RZ, RZ ;  /* 0x000000ffff177224 */ /* 0x000fe400078e00ff */
[----:B------:R-:W-:Y:S02]  /*4260*/  IMAD.MOV.U32 R25, RZ, RZ, RZ ;  /* 0x000000ffff197224 */ /* 0x000fe400078e00ff */
[----:B------:R-:W-:Y:S02]  /*4270*/  IMAD.MOV.U32 R27, RZ, RZ, RZ ;  /* 0x000000ffff1b7224 */ /* 0x000fe400078e00ff */
[----:B-----5:R-:W-:Y:S01]  /*4280*/  IMAD.IADD R4, R5, 0x1, -R2 ;  /* 0x0000000105047824 */ /* 0x020fe200078e0a02 */
[----:B------:R-:W-:-:S03]  /*4290*/  IADD3 R2, P0, PT, R2, R39, RZ ;  /* 0x0000002702027210 */ /* 0x000fc60007f1e0ff */
[C---:B------:R-:W-:Y:S02]  /*42a0*/  IMAD.IADD R5, R39.reuse, 0x1, -R4 ;  /* 0x0000000127057824 */ /* 0x040fe400078e0a04 */
[----:B------:R-:W-:Y:S02]  /*42b0*/  IMAD.X R3, RZ, RZ, R3, P0 ;  /* 0x000000ffff037224 */ /* 0x000fe400000e0603 */
[----:B------:R-:W-:Y:S01]  /*42c0*/  IMAD.SHL.U32 R10, R2, 0x4, RZ ;  /* 0x00000004020a7824 */ /* 0x000fe200078e00ff */
[----:B--2---:R-:W-:Y:S02]  /*42d0*/  IADD3 R0, P0, PT, R14, R5, RZ ;  /* 0x000000050e007210 */ /* 0x004fe40007f1e0ff */
[----:B------:R-:W-:Y:S01]  /*42e0*/  SHF.L.U64.HI R2, R2, 0x2, R3 ;  /* 0x0000000202027819 */ /* 0x000fe20000010203 */
[----:B------:R-:W-:Y:S01]  /*42f0*/  VIADD R3, R39, 0x200 ;  /* 0x0000020027037836 */ /* 0x000fe20000000000 */
[----:B------:R-:W-:Y:S02]  /*4300*/  LEA.HI.X.SX32 R5, R5, R15, 0x1, P0 ;  /* 0x0000000f05057211 */ /* 0x000fe400000f0eff */
[----:B------:R-:W-:-:S02]  /*4310*/  LEA R12, P3, R0, UR6, 0x2 ;  /* 0x00000006000c7c11 */ /* 0x000fc4000f8610ff */
[----:B---3--:R-:W-:Y:S02]  /*4320*/  IADD3 R8, P1, PT, R10, UR12, RZ ;  /* 0x0000000c0a087c10 */ /* 0x008fe4000ff3e0ff */
[----:B------:R-:W-:Y:S01]  /*4330*/  LEA.HI.X R13, R0, UR7, R5, 0x2, P3 ;  /* 0x00000007000d7c11 */ /* 0x000fe200098f1405 */
[----:B----4-:R-:W-:Y:S01]  /*4340*/  IMAD.IADD R5, R11, 0x1, -R14 ;  /* 0x000000010b057824 */ /* 0x010fe200078e0a0e */
[C---:B------:R-:W-:Y:S02]  /*4350*/  IADD3 R6, P2, PT, R10.reuse, UR14, RZ ;  /* 0x0000000e0a067c10 */ /* 0x040fe4000ff5e0ff */
[----:B------:R-:W-:Y:S01]  /*4360*/  IADD3 R10, P0, PT, R10, UR4, RZ ;  /* 0x000000040a0a7c10 */ /* 0x000fe2000ff1e0ff */
[----:B------:R-:W-:Y:S01]  /*4370*/  IMAD.IADD R0, R5, 0x1, R4 ;  /* 0x0000000105007824 */ /* 0x000fe200078e0204 */
[C---:B------:R-:W-:Y:S02]  /*4380*/  IADD3.X R9, PT, PT, R2.reuse, UR13, RZ, P1, !PT ;  /* 0x0000000d02097c10 */ /* 0x040fe40008ffe4ff */
[----:B------:R-:W-:-:S02]  /*4390*/  IADD3.X R7, PT, PT, R2, UR15, RZ, P2, !PT ;  /* 0x0000000f02077c10 */ /* 0x000fc400097fe4ff */
[CC--:B------:R-:W-:Y:S02]  /*43a0*/  ISETP.GE.AND P6, PT, R39.reuse, R0.reuse, PT ;  /* 0x000000002700720c */ /* 0x0c0fe40003fc6270 */
[----:B------:R-:W-:Y:S02]  /*43b0*/  IADD3.X R11, PT, PT, R2, UR5, RZ, P0, !PT ;  /* 0x00000005020b7c10 */ /* 0x000fe400087fe4ff */
[C---:B------:R-:W-:Y:S02]  /*43c0*/  LOP3.LUT R15, R39.reuse, 0x400, RZ, 0xfc, !PT ;  /* 0x00000400270f7812 */ /* 0x040fe400078efcff */
[----:B------:R-:W-:Y:S02]  /*43d0*/  LOP3.LUT R2, R39, 0xc00, RZ, 0xfc, !PT ;  /* 0x00000c0027027812 */ /* 0x000fe400078efcff */
[-C--:B------:R-:W-:Y:S02]  /*43e0*/  ISETP.GE.AND P0, PT, R3, R0.reuse, PT ;  /* 0x000000000300720c */ /* 0x080fe40003f06270 */
[----:B------:R-:W-:-:S02]  /*43f0*/  ISETP.GE.AND P1, PT, R15, R0, PT ;  /* 0x000000000f00720c */ /* 0x000fc40003f26270 */
[-C--:B------:R-:W-:Y:S02]  /*4400*/  ISETP.GE.AND P2, PT, R43, R0.reuse, PT ;  /* 0x000000002b00720c */ /* 0x080fe40003f46270 */
[-C--:B------:R-:W-:Y:S02]  /*4410*/  ISETP.GE.AND P3, PT, R53, R0.reuse, PT ;  /* 0x000000003500720c */ /* 0x080fe40003f66270 */
[-C--:B------:R-:W-:Y:S02]  /*4420*/  ISETP.GE.AND P4, PT, R59, R0.reuse, PT ;  /* 0x000000003b00720c */ /* 0x080fe40003f86270 */
[----:B------:R-:W-:Y:S01]  /*4430*/  ISETP.GE.AND P5, PT, R2, R0, PT ;  /* 0x000000000200720c */ /* 0x000fe20003fa6270 */
[----:B------:R-:W-:-:S12]  /*4440*/  @P6 BRA `(.L_x_59) ;  /* 0x00000000001c6947 */ /* 0x000fd80003800000 */
[----:B------:R-:W-:-:S13]  /*4450*/  ISETP.GE.AND P6, PT, R39, R4, PT ;  /* 0x000000042700720c */ /* 0x000fda0003fc6270 */
[----:B------:R0:W5:Y:S04]  /*4460*/  @!P6 LDG.E R21, desc[UR8][R10.64] ;  /* 0x000000080a15e981 */ /* 0x000168000c1e1900 */
[----:B------:R0:W5:Y:S04]  /*4470*/  @!P6 LDG.E R17, desc[UR8][R6.64] ;  /* 0x000000080611e981 */ /* 0x000168000c1e1900 */
[----:B------:R0:W5:Y:S04]  /*4480*/  @!P6 LDG.E R19, desc[UR8][R8.64] ;  /* 0x000000080813e981 */ /* 0x000168000c1e1900 */
[----:B------:R0:W5:Y:S01]  /*4490*/  @P6 LDG.E R21, desc[UR8][R12.64] ;  /* 0x000000080c156981 */ /* 0x000162000c1e1900 */
[----:B------:R-:W1:Y:S08]  /*44a0*/  @P6 LDC R17, c[0x0][0x3b4] ;  /* 0x0000ed00ff116b82 */ /* 0x000e700000000800 */
[----:B0-----:R-:W2:Y:S02]  /*44b0*/  @P6 LDC R19, c[0x0][0x3b0] ;  /* 0x0000ec00ff136b82 */ /* 0x001ea40000000800 */
.L_x_59:
[----:B------:R-:W-:Y:S05]  /*44c0*/  BSYNC.RECONVERGENT B0 ;  /* 0x0000000000007941 */ /* 0x000fea0003800200 */
.L_x_58:
[----:B------:R-:W-:Y:S04]  /*44d0*/  BSSY.RECONVERGENT B0, `(.L_x_60) ;  /* 0x0000009000007945 */ /* 0x000fe80003800200 */
[----:B------:R-:W-:Y:S05]  /*44e0*/  @P0 BRA `(.L_x_61) ;  /* 0x00000000001c0947 */ /* 0x000fea0003800000 */
[----:B------:R-:W-:-:S13]  /*44f0*/  ISETP.GE.AND P0, PT, R3, R4, PT ;  /* 0x000000040300720c */ /* 0x000fda0003f06270 */
[----:B------:R0:W5:Y:S01]  /*4500*/  @P0 LDG.E R27, desc[UR8][R12.64+0x800] ;  /* 0x000800080c1b0981 */ /* 0x000162000c1e1900 */
[----:B------:R-:W3:Y:S08]  /*4510*/  @P0 LDC R25, c[0x0][0x3b0] ;  /* 0x0000ec00ff190b82 */ /* 0x000ef00000000800 */
[----:B------:R-:W4:Y:S01]  /*4520*/  @P0 LDC R23, c[0x0][0x3b4] ;  /* 0x0000ed00ff170b82 */ /* 0x000f220000000800 */
[----:B------:R0:W5:Y:S04]  /*4530*/  @!P0 LDG.E R25, desc[UR8][R8.64+0x800] ;  /* 0x0008000808198981 */ /* 0x000168000c1e1900 */
[----:B------:R0:W5:Y:S04]  /*4540*/  @!P0 LDG.E R23, desc[UR8][R6.64+0x800] ;  /* 0x0008000806178981 */ /* 0x000168000c1e1900 */
[----:B---34-:R0:W5:Y:S02]  /*4550*/  @!P0 LDG.E R27, desc[UR8][R10.64+0x800] ;  /* 0x000800080a1b8981 */ /* 0x018164000c1e1900 */
.L_x_61:
[----:B------:R-:W-:Y:S05]  /*4560*/  BSYNC.RECONVERGENT B0 ;  /* 0x0000000000007941 */ /* 0x000fea0003800200 */
.L_x_60:
[----:B------:R-:W-:Y:S01]  /*4570*/  BSSY.RECONVERGENT B0, `(.L_x_62) ;  /* 0x000000c000007945 */ /* 0x000fe20003800200 */
[----:B------:R-:W-:Y:S02]  /*4580*/  IMAD.MOV.U32 R29, RZ, RZ, RZ ;  /* 0x000000ffff1d7224 */ /* 0x000fe400078e00ff */
[----:B------:R-:W-:Y:S02]  /*4590*/  IMAD.MOV.U32 R31, RZ, RZ, RZ ;  /* 0x000000ffff1f7224 */ /* 0x000fe400078e00ff */
[----:B------:R-:W-:Y:S01]  /*45a0*/  IMAD.MOV.U32 R33, RZ, RZ, RZ ;  /* 0x000000ffff217224 */ /* 0x000fe200078e00ff */
[----:B------:R-:W-:Y:S06]  /*45b0*/  @P1 BRA `(.L_x_63) ;  /* 0x00000000001c1947 */ /* 0x000fec0003800000 */
[----:B------:R-:W-:-:S13]  /*45c0*/  ISETP.GE.AND P0, PT, R15, R4, PT ;  /* 0x000000040f00720c */ /* 0x000fda0003f06270 */
[----:B------:R3:W5:Y:S01]  /*45d0*/  @P0 LDG.E R33, desc[UR8][R12.64+0x1000] ;  /* 0x001000080c210981 */ /* 0x000762000c1e1900 */
[----:B------:R-:W4:Y:S08]  /*45e0*/  @P0 LDC R31, c[0x0][0x3b0] ;  /* 0x0000ec00ff1f0b82 */ /* 0x000f300000000800 */
[----:B------:R-:W0:Y:S01]  /*45f0*/  @P0 LDC R29, c[0x0][0x3b4] ;  /* 0x0000ed00ff1d0b82 */ /* 0x000e220000000800 */
[----:B------:R3:W5:Y:S04]  /*4600*/  @!P0 LDG.E R31, desc[UR8][R8.64+0x1000] ;  /* 0x00100008081f8981 */ /* 0x000768000c1e1900 */
[----:B------:R3:W5:Y:S04]  /*4610*/  @!P0 LDG.E R29, desc[UR8][R6.64+0x1000] ;  /* 0x00100008061d8981 */ /* 0x000768000c1e1900 */
[----:B0---4-:R3:W5:Y:S02]  /*4620*/  @!P0 LDG.E R33, desc[UR8][R10.64+0x1000] ;  /* 0x001000080a218981 */ /* 0x011764000c1e1900 */
.L_x_63:
[----:B------:R-:W-:Y:S05]  /*4630*/  BSYNC.RECONVERGENT B0 ;  /* 0x0000000000007941 */ /* 0x000fea0003800200 */
.L_x_62:
[----:B------:R-:W-:Y:S01]  /*4640*/  BSSY.RECONVERGENT B0, `(.L_x_64) ;  /* 0x000000c000007945 */ /* 0x000fe20003800200 */
[----:B------:R-:W-:Y:S02]  /*4650*/  IMAD.MOV.U32 R35, RZ, RZ, RZ ;  /* 0x000000ffff237224 */ /* 0x000fe400078e00ff */
[----:B------:R-:W-:Y:S02]  /*4660*/  IMAD.MOV.U32 R41, RZ, RZ, RZ ;  /* 0x000000ffff297224 */ /* 0x000fe400078e00ff */
[----:B------:R-:W-:Y:S01]  /*4670*/  IMAD.MOV.U32 R45, RZ, RZ, RZ ;  /* 0x000000ffff2d7224 */ /* 0x000fe200078e00ff */
[----:B------:R-:W-:Y:S06]  /*4680*/  @P2 BRA `(.L_x_65) ;  /* 0x00000000001c2947 */ /* 0x000fec0003800000 */
[----:B------:R-:W-:-:S13]  /*4690*/  ISETP.GE.AND P0, PT, R43, R4, PT ;  /* 0x000000042b00720c */ /* 0x000fda0003f06270 */
[----:B------:R4:W5:Y:S01]  /*46a0*/  @P0 LDG.E R45, desc[UR8][R12.64+0x1800] ;  /* 0x001800080c2d0981 */ /* 0x000962000c1e1900 */
[----:B------:R-:W0:Y:S08]  /*46b0*/  @P0 LDC R41, c[0x0][0x3b0] ;  /* 0x0000ec00ff290b82 */ /* 0x000e300000000800 */
[----:B------:R-:W0:Y:S01]  /*46c0*/  @P0 LDC R35, c[0x0][0x3b4] ;  /* 0x0000ed00ff230b82 */ /* 0x000e220000000800 */
[----:B------:R4:W5:Y:S04]  /*46d0*/  @!P0 LDG.E R41, desc[UR8][R8.64+0x1800] ;  /* 0x0018000808298981 */ /* 0x000968000c1e1900 */
[----:B------:R4:W5:Y:S04]  /*46e0*/  @!P0 LDG.E R35, desc[UR8][R6.64+0x1800] ;  /* 0x0018000806238981 */ /* 0x000968000c1e1900 */
[----:B0-----:R4:W5:Y:S02]  /*46f0*/  @!P0 LDG.E R45, desc[UR8][R10.64+0x1800] ;  /* 0x001800080a2d8981 */ /* 0x001964000c1e1900 */
.L_x_65:
[----:B------:R-:W-:Y:S05]  /*4700*/  BSYNC.RECONVERGENT B0 ;  /* 0x0000000000007941 */ /* 0x000fea0003800200 */
.L_x_64:
[----:B------:R-:W-:Y:S01]  /*4710*/  BSSY.RECONVERGENT B0, `(.L_x_66) ;  /* 0x000000d000007945 */ /* 0x000fe20003800200 */
[----:B------:R-:W-:Y:S01]  /*4720*/  IMAD.MOV.U32 R47, RZ, RZ, RZ ;  /* 0x000000ffff2f7224 */ /* 0x000fe200078e00ff */
[----:B------:R-:W-:Y:S01]  /*4730*/  SHF.R.S32.HI R0, RZ, 0x1f, R4 ;  /* 0x0000001fff007819 */ /* 0x000fe20000011404 */
        /* <DEDUP_REMOVED lines=9> */
[----:B------:R0:W5:Y:S02]  /*47d0*/  @!P0 LDG.E R51, desc[UR8][R10.64+0x2000] ;  /* 0x002000080a338981 */ /* 0x000164000c1e1900 */
.L_x_67:
[----:B------:R-:W-:Y:S05]  /*47e0*/  BSYNC.RECONVERGENT B0 ;  /* 0x0000000000007941 */ /* 0x000fea0003800200 */
.L_x_66:
[----:B------:R-:W-:Y:S01]  /*47f0*/  BSSY.RECONVERGENT B0, `(.L_x_68) ;  /* 0x000000e000007945 */ /* 0x000fe20003800200 */
[----:B------:R-:W-:Y:S02]  /*4800*/  IMAD.MOV.U32 R53, RZ, RZ, RZ ;  /* 0x000000ffff357224 */ /* 0x000fe400078e00ff */
[----:B------:R-:W-:Y:S02]  /*4810*/  IMAD.MOV.U32 R55, RZ, RZ, RZ ;  /* 0x000000ffff377224 */ /* 0x000fe400078e00ff */
[----:B------:R-:W-:-:S04]  /*4820*/  IMAD.WIDE.U32 R14, R4, 0xc, R36 ;  /* 0x0000000c040e7825 */ /* 0x000fc800078e0024 */
[----:B------:R-:W-:Y:S02]  /*4830*/  IMAD R3, R0, 0xc, RZ ;  /* 0x0000000c00037824 */ /* 0x000fe400078e02ff */
        /* <DEDUP_REMOVED lines=9> */
.L_x_69:
[----:B------:R-:W-:Y:S05]  /*48d0*/  BSYNC.RECONVERGENT B0 ;  /* 0x0000000000007941 */ /* 0x000fea0003800200 */
.L_x_68:
[----:B------:R-:W-:Y:S01]  /*48e0*/  BSSY.RECONVERGENT B0, `(.L_x_70) ;  /* 0x000000d000007945 */ /* 0x000fe20003800200 */
[----:B------:R-:W-:Y:S02]  /*48f0*/  IMAD.MOV.U32 R59, RZ, RZ, RZ ;  /* 0x000000ffff3b7224 */ /* 0x000fe400078e00ff */
[----:B------:R-:W-:Y:S02]  /*4900*/  IMAD.MOV.U32 R61, RZ, RZ, RZ ;  /* 0x000000ffff3d7224 */ /* 0x000fe400078e00ff */
[----:B------:R-:W-:Y:S02]  /*4910*/  IMAD.IADD R3, R15, 0x1, R3 ;  /* 0x000000010f037824 */ /* 0x000fe400078e0203 */
        /* <DEDUP_REMOVED lines=9> */
.L_x_71:
[----:B------:R-:W-:Y:S05]  /*49b0*/  BSYNC.RECONVERGENT B0 ;  /* 0x0000000000007941 */ /* 0x000fea0003800200 */
.L_x_70:
[C---:B------:R-:W-:Y:S01]  /*49c0*/  IMAD R0, R39.reuse, 0x7, RZ ;  /* 0x0000000727007824 */ /* 0x040fe200078e02ff */
[----:B------:R-:W-:Y:S01]  /*49d0*/  BSSY.RECONVERGENT B0, `(.L_x_72) ;  /* 0x000002c000007945 */ /* 0x000fe20003800200 */
[----:B------:R-:W-:-:S03]  /*49e0*/  IMAD.WIDE.U32 R42, R39, 0xc, R36 ;  /* 0x0000000c272a7825 */ /* 0x000fc600078e0024 */
[-C--:B------:R-:W-:Y:S01]  /*49f0*/  VIADDMNMX R0, R5, R4.reuse, R0, PT ;  /* 0x0000000405007246 */ /* 0x080fe20003800100 */
[----:B------:R-:W-:Y:S01]  /*4a00*/  IMAD.MOV.U32 R2, RZ, RZ, R14 ;  /* 0x000000ffff027224 */ /* 0x000fe200078e000e */
[----:B-----5:R1:W-:Y:S02]  /*4a10*/  ST.E desc[UR8][R42.64+0x800], R21 ;  /* 0x000800152a007985 */ /* 0x0203e4000c101908 */
[C---:B------:R-:W-:Y:S02]  /*4a20*/  VIADDMNMX R15, R0.reuse, -R5, RZ, !PT ;  /* 0x80000005000f7246 */ /* 0x040fe400078001ff */
[----:B0--34-:R-:W-:Y:S01]  /*4a30*/  VIMNMX R6, PT, PT, R0, R4, PT ;  /* 0x0000000400067248 */ /* 0x019fe20003fe0100 */
[----:B--2---:R0:W-:Y:S03]  /*4a40*/  ST.E desc[UR8][R42.64+0x804], R19 ;  /* 0x000804132a007985 */ /* 0x0041e6000c101908 */
[----:B------:R-:W-:Y:S01]  /*4a50*/  ISETP.GE.AND P0, PT, R15, R6, PT ;  /* 0x000000060f00720c */ /* 0x000fe20003f06270 */
[----:B-1----:R0:W-:Y:S04]  /*4a60*/  ST.E desc[UR8][R42.64+0x808], R17 ;  /* 0x000808112a007985 */ /* 0x0021e8000c101908 */
        /* <DEDUP_REMOVED lines=17> */
[----:B------:R0:W-:Y:S01]  /*4b80*/  ST.E desc[UR8][R42.64+0x9808], R59 ;  /* 0x0098083b2a007985 */ /* 0x0001e2000c101908 */
[----:B------:R-:W-:Y:S06]  /*4b90*/  BAR.SYNC.DEFER_BLOCKING 0x0 ;  /* 0x0000000000007b1d */ /* 0x000fec0000010000 */
[----:B------:R-:W-:Y:S05]  /*4ba0*/  @P0 BRA `(.L_x_73) ;  /* 0x0000000000380947 */ /* 0x000fea0003800000 */
[----:B------:R-:W-:-:S07]  /*4bb0*/  IMAD.MOV.U32 R10, RZ, RZ, R6 ;  /* 0x000000ffff0a7224 */ /* 0x000fce00078e0006 */
.L_x_74:
        /* <DEDUP_REMOVED lines=13> */
.L_x_73:
[----:B------:R-:W-:Y:S05]  /*4c90*/  BSYNC.RECONVERGENT B0 ;  /* 0x0000000000007941 */ /* 0x000fea0003800200 */
.L_x_72:
        /* <DEDUP_REMOVED lines=9> */
[C---:B------:R-:W-:Y:S01]  /*4d30*/  @P0 IMAD.WIDE R12, R14.reuse, 0xc, R36 ;  /* 0x0000000c0e0c0825 */ /* 0x040fe200078e0224 */
[----:B------:R-:W2:Y:S05]  /*4d40*/  LD.E R9, desc[UR8][R6.64+0x800] ;  /* 0x0008000806097980 */ /* 0x000eaa000c101900 */
[----:B------:R-:W2:Y:S01]  /*4d50*/  @P0 LD.E R12, desc[UR8][R12.64+0x800] ;  /* 0x000800080c0c0980 */ /* 0x000ea2000c101900 */
[----:B0-----:R-:W-:Y:S01]  /*4d60*/  @P0 VIADD R16, R14, 0x1 ;  /* 0x000000010e100836 */ /* 0x001fe20000000000 */
        /* <DEDUP_REMOVED lines=25> */
.L_x_79:
        /* <DEDUP_REMOVED lines=10> */
.L_x_80:
[----:B------:R-:W-:-:S13]  /*4fa0*/  ISETP.GE.AND P0, PT, R10, R11, PT ;  /* 0x0000000b0a00720c */ /* 0x000fda0003f06270 */
[----:B------:R-:W-:Y:S05]  /*4fb0*/  @P0 BREAK.RELIABLE B2 ;  /* 0x0000000000020942 */ /* 0x000fea0003800100 */
[----:B------:R-:W-:Y:S05]  /*4fc0*/  @P0 BRA `(.L_x_81) ;  /* 0x0000000000280947 */ /* 0x000fea0003800000 */
[----:B------:R-:W-:Y:S05]  /*4fd0*/  BSYNC.RELIABLE B2 ;  /* 0x0000000000027941 */ /* 0x000fea0003800100 */
.L_x_78:
        /* <DEDUP_REMOVED lines=9> */
.L_x_81:
[----:B------:R-:W-:Y:S05]  /*5070*/  BSYNC.RECONVERGENT B1 ;  /* 0x0000000000017941 */ /* 0x000fea0003800200 */
.L_x_77:
        /* <DEDUP_REMOVED lines=13> */
.L_x_83:
[----:B------:R-:W-:Y:S05]  /*5150*/  BSYNC.RECONVERGENT B1 ;  /* 0x0000000000017941 */ /* 0x000fea0003800200 */
.L_x_82:
        /* <DEDUP_REMOVED lines=20> */
.L_x_86:
        /* <DEDUP_REMOVED lines=10> */
.L_x_87:
[----:B------:R-:W-:-:S13]  /*5340*/  ISETP.GE.AND P0, PT, R11, R14, PT ;  /* 0x0000000e0b00720c */ /* 0x000fda0003f06270 */
[----:B------:R-:W-:Y:S05]  /*5350*/  @P0 BREAK.RELIABLE B2 ;  /* 0x0000000000020942 */ /* 0x000fea0003800100 */
[----:B------:R-:W-:Y:S05]  /*5360*/  @P0 BRA `(.L_x_88) ;  /* 0x0000000000280947 */ /* 0x000fea0003800000 */
[----:B------:R-:W-:Y:S05]  /*5370*/  BSYNC.RELIABLE B2 ;  /* 0x0000000000027941 */ /* 0x000fea0003800100 */
.L_x_85:
        /* <DEDUP_REMOVED lines=9> */
.L_x_88:
[----:B------:R-:W-:Y:S05]  /*5410*/  BSYNC.RECONVERGENT B1 ;  /* 0x0000000000017941 */ /* 0x000fea0003800200 */
.L_x_84:
        /* <DEDUP_REMOVED lines=12> */
.L_x_91:
        /* <DEDUP_REMOVED lines=9> */
.L_x_90:
[----:B------:R-:W-:Y:S05]  /*5570*/  BSYNC.RECONVERGENT B1 ;  /* 0x0000000000017941 */ /* 0x000fea0003800200 */
.L_x_89:
        /* <DEDUP_REMOVED lines=8> */
.L_x_76:
[----:B------:R-:W-:Y:S05]  /*5600*/  BSYNC.RECONVERGENT B0 ;  /* 0x0000000000007941 */ /* 0x000fea0003800200 */
.L_x_75:
[----:B------:R-:W-:Y:S05]  /*5610*/  WARPSYNC.ALL ;  /* 0x0000000000007948 */ /* 0x000fea0003800000 */
[C---:B------:R-:W-:Y:S01]  /*5620*/  ISETP.NE.AND P0, PT, R39.reuse, RZ, PT ;  /* 0x000000ff2700720c */ /* 0x040fe20003f05270 */
[----:B------:R-:W-:Y:S01]  /*5630*/  VIADD R7, R39, 0xffffffff ;  /* 0xffffffff27077836 */ /* 0x000fe20000000000 */
[----:B0-----:R-:W-:Y:S01]  /*5640*/  IADD3 R23, PT, PT, R6, R0, -R15 ;  /* 0x0000000006177210 */ /* 0x001fe20007ffe80f */
        /* <DEDUP_REMOVED lines=16> */
[----:B------:R-:W4:Y:S05]  /*5750*/  LD.E R3, desc[UR8][R8.64+0x808] ;  /* 0x0008080808037980 */ /* 0x000f2a000c101900 */
[----:B------:R-:W0:Y:S01]  /*5760*/  LD.E R7, desc[UR8][R6.64] ;  /* 0x0000000806077980 */ /* 0x000e22000c101900 */
[----:B--2---:R-:W-:-:S02]  /*5770*/  ISETP.GE.AND P1, PT, R17, R0, PT ;  /* 0x000000001100720c */ /* 0x004fc40003f26270 */
[----:B------:R-:W-:Y:S01]  /*5780*/  ISETP.GE.AND P0, PT, R0, R17, PT ;  /* 0x000000110000720c */ /* 0x000fe20003f06270 */
[----:B------:R-:W-:Y:S02]  /*5790*/  IMAD.MOV.U32 R19, RZ, RZ, R0 ;  /* 0x000000ffff137224 */ /* 0x000fe400078e0000 */
[----:B------:R-:W-:-:S08]  /*57a0*/  IMAD.MOV.U32 R34, RZ, RZ, R17 ;  /* 0x000000ffff227224 */ /* 0x000fd000078e0011 */
[----:B------:R1:W2:Y:S04]  /*57b0*/  @P1 LD.E R19, desc[UR8][R10.64+0x80c] ;  /* 0x00080c080a131980 */ /* 0x0002a8000c101900 */
[----:B------:R-:W2:Y:S01]  /*57c0*/  @P0 LD.E R34, desc[UR8][R8.64+0x80c] ;  /* 0x00080c0808220980 */ /* 0x000ea2000c101900 */
[----:B0-----:R-:W-:Y:S01]  /*57d0*/  LOP3.LUT R5, R7, 0xffff, RZ, 0xc0, !PT ;  /* 0x0000ffff07057812 */ /* 0x001fe200078ec0ff */
[----:B------:R-:W-:-:S04]  /*57e0*/  IMAD.IADD R23, R23, 0x1, R4 ;  /* 0x0000000117177824 */ /* 0x000fc800078e0204 */
[----:B------:R-:W-:Y:S01]  /*57f0*/  IMAD.IADD R14, R5, 0x1, R4 ;  /* 0x00000001050e7824 */ /* 0x000fe200078e0204 */
[----:B-1----:R-:W-:Y:S01]  /*5800*/  SHF.R.S32.HI R10, RZ, 0x10, R7 ;  /* 0x00000010ff0a7819 */ /* 0x002fe20000011407 */
        /* <DEDUP_REMOVED lines=16> */
[----:B0-----:R-:W-:-:S04]  /*5910*/  @P2 IMAD.WIDE R8, R23, 0xc, R6 ;  /* 0x0000000c17082825 */ /* 0x001fc800078e0206 */
[----:B------:R-:W-:Y:S01]  /*5920*/  @P5 IMAD.WIDE R4, R15, 0xc, R6 ;  /* 0x0000000c0f045825 */ /* 0x000fe200078e0206 */
        /* <DEDUP_REMOVED lines=28> */
[----:B------:R-:W4:Y:S01]  /*5af0*/  @P6 LD.E R26, desc[UR8][R4.64+0x14] ;  /* 0x00001408041a6980 */ /* 0x000f22000c101900 */
        /* <DEDUP_REMOVED lines=28> */
[----:B------:R-:W-:-:S04]  /*5cc0*/  @P5 IMAD.MOV.U32 R23, RZ, RZ, R7 ;  /* 0x000000ffff175224 */ /* 0x000fc800078e0007 */
[----:B------:R-:W-:Y:S02]  /*5cd0*/  IMAD.MOV.U32 R41, RZ, RZ, R23 ;  /* 0x000000ffff297224 */ /* 0x000fe400078e0017 */
[----:B---3--:R-:W-:Y:S02]  /*5ce0*/  IMAD.MOV.U32 R5, RZ, RZ, R24 ;  /* 0x000000ffff057224 */ /* 0x008fe400078e0018 */
[----:B----4-:R-:W-:Y:S02]  /*5cf0*/  IMAD.MOV.U32 R6, RZ, RZ, R11 ;  /* 0x000000ffff067224 */ /* 0x010fe400078e000b */
[----:B------:R-:W-:Y:S02]  /*5d00*/  @P6 VIADD R7, R15, 0x1 ;  /* 0x000000010f076836 */ /* 0x000fe40000000000 */
[----:B------:R-:W3:Y:S02]  /*5d10*/  @P6 LD.E R5, desc[UR8][R8.64+0x10] ;  /* 0x0000100808056980 */ /* 0x000ee4000c101900 */
[----:B------:R-:W-:-:S02]  /*5d20*/  @P6 IMAD.MOV.U32 R15, RZ, RZ, R7 ;  /* 0x000000ffff0f6224 */ /* 0x000fc400078e0007 */
[----:B------:R3:W4:Y:S01]  /*5d30*/  @P6 LD.E R6, desc[UR8][R8.64+0x14] ;  /* 0x0000140808066980 */ /* 0x000722000c101900 */
        /* <DEDUP_REMOVED lines=10> */
[----:B----4-:R-:W-:Y:S01]  /*5de0*/  IMAD.MOV.U32 R9, RZ, RZ, R6 ;  /* 0x000000ffff097224 */ /* 0x010fe200078e0006 */
[----:B------:R-:W-:Y:S01]  /*5df0*/  ISETP.EQ.AND P6, PT, R0, R17, P3 ;  /* 0x000000110000720c */ /* 0x000fe20001fc2270 */
[----:B0-----:R-:W-:Y:S02]  /*5e00*/  IMAD.MOV.U32 R21, RZ, RZ, R15 ;  /* 0x000000ffff157224 */ /* 0x001fe400078e000f */
[----:B------:R-:W5:Y:S01]  /*5e10*/  @P5 LD.E R8, desc[UR8][R12.64+0x810] ;  /* 0x000810080c085980 */ /* 0x000f62000c101900 */
[----:B------:R-:W-:-:S03]  /*5e20*/  @P5 VIADD R21, R15, 0x1 ;  /* 0x000000010f155836 */ /* 0x000fc60000000000 */
[----:B------:R0:W5:Y:S01]  /*5e30*/  @P5 LD.E R9, desc[UR8][R12.64+0x814] ;  /* 0x000814080c095980 */ /* 0x000162000c101900 */
[----:B------:R-:W-:Y:S01]  /*5e40*/  BAR.SYNC.DEFER_BLOCKING 0x0 ;  /* 0x0000000000007b1d */ /* 0x000fe20000010000 */
[----:B------:R-:W-:Y:S02]  /*5e50*/  ISETP.NE.AND P5, PT, R19, R4, PT ;  /* 0x000000041300720c */ /* 0x000fe40003fa5270 */
[----:B------:R-:W-:Y:S02]  /*5e60*/  SEL R17, RZ, 0x2, P4 ;  /* 0x00000002ff117807 */ /* 0x000fe40002000000 */
[----:B------:R-:W-:Y:S02]  /*5e70*/  SEL R18, RZ, 0x20, P5 ;  /* 0x00000020ff127807 */ /* 0x000fe40002800000 */
[----:B------:R-:W-:Y:S02]  /*5e80*/  ISETP.GE.AND P5, PT, R23, R14, PT ;  /* 0x0000000e1700720c */ /* 0x000fe40003fa6270 */
[----:B0-----:R-:W-:-:S02]  /*5e90*/  SEL R13, RZ, 0x4, P0 ;  /* 0x00000004ff0d7807 */ /* 0x001fc40000000000 */
[----:B------:R-:W-:Y:S02]  /*5ea0*/  SEL R18, R18, RZ, !P5 ;  /* 0x000000ff12127207 */ /* 0x000fe40006800000 */
[----:B------:R-:W-:-:S04]  /*5eb0*/  ISETP.GE.AND P5, PT, R15, R10, PT ;  /* 0x0000000a0f00720c */ /* 0x000fc80003fa6270 */
[----:B------:R-:W-:Y:S02]  /*5ec0*/  SEL R15, R18, RZ, !P5 ;  /* 0x000000ff120f7207 */ /* 0x000fe40006800000 */
        /* <DEDUP_REMOVED lines=45> */
[C---:B------:R-:W-:Y:S01]  /*61a0*/  ISETP.GE.AND P5, PT, R38.reuse, 0x10, PT ;  /* 0x000000102600780c */ /* 0x040fe20003fa6270 */
        /* <DEDUP_REMOVED lines=13> */
[----:B------:R-:W-:-:S02]  /*6280*/  ISETP.NE.AND P5, PT, R41, 0x2, PT ;  /* 0x000000022900780c */ /* 0x000fc40003fa5270 */
[----:B--2---:R-:W-:-:S04]  /*6290*/  IADD3 R53, P3, PT, R12, R14, RZ ;  /* 0x0000000e0c357210 */ /* 0x004fc80007f7e0ff */
[----:B------:R-:W-:Y:S02]  /*62a0*/  SEL R48, R53, R12, !P5 ;  /* 0x0000000c35307207 */ /* 0x000fe40006800000 */
[----:B---3--:R-:W-:-:S04]  /*62b0*/  IADD3 R53, P5, PT, R16, R53, RZ ;  /* 0x0000003510357210 */ /* 0x008fc80007fbe0ff */
[----:B------:R-:W-:Y:S02]  /*62c0*/  IADD3.X R13, PT, PT, R17, R13, R15, P5, P3 ;  /* 0x0000000d110d7210 */ /* 0x000fe40002fe640f */
[----:B------:R-:W-:-:S04]  /*62d0*/  IADD3 R49, P3, PT, R18, R53, RZ ;  /* 0x0000003512317210 */ /* 0x000fc80007f7e0ff */
[----:B-1----:R-:W-:-:S04]  /*62e0*/  IADD3 R47, P5, PT, R20, R49, RZ ;  /* 0x00000031142f7210 */ /* 0x002fc80007fbe0ff */
[----:B------:R-:W-:Y:S02]  /*62f0*/  IADD3.X R19, PT, PT, R21, R19, R13, P5, P3 ;  /* 0x0000001315137210 */ /* 0x000fe40002fe640d */
[----:B------:R-:W2:Y:S01]  /*6300*/  LD.E.128 R12, desc[UR8][R36.64+0x30] ;  /* 0x00003008240c7980 */ /* 0x000ea2000c101d00 */
[----:B------:R-:W-:-:S04]  /*6310*/  IADD3 R45, P3, PT, R22, R47, RZ ;  /* 0x0000002f162d7210 */ /* 0x000fc80007f7e0ff */
[----:B--2---:R-:W-:-:S04]  /*6320*/  IADD3 R21, P5, PT, R12, R45, RZ ;  /* 0x0000002d0c157210 */ /* 0x004fc80007fbe0ff */
[----:B------:R-:W-:Y:S02]  /*6330*/  IADD3.X R13, PT, PT, R13, R23, R19, P5, P3 ;  /* 0x000000170d0d7210 */ /* 0x000fe40002fe6413 */
[----:B------:R-:W2:Y:S01]  /*6340*/  LD.E.128 R16, desc[UR8][R36.64+0x40] ;  /* 0x0000400824107980 */ /* 0x000ea2000c101d00 */
[----:B------:R-:W-:-:S04]  /*6350*/  IADD3 R51, P3, PT, R14, R21, RZ ;  /* 0x000000150e337210 */ /* 0x000fc80007f7e0ff */
[----:B--2---:R-:W-:-:S04]  /*6360*/  IADD3 R23, P5, PT, R16, R51, RZ ;  /* 0x0000003310177210 */ /* 0x004fc80007fbe0ff */
[----:B------:R-:W-:Y:S02]  /*6370*/  IADD3.X R17, PT, PT, R17, R15, R13, P5, P3 ;  /* 0x0000000f11117210 */ /* 0x000fe40002fe640d */
[----:B------:R-:W2:Y:S01]  /*6380*/  LD.E.128 R12, desc[UR8][R36.64+0x50] ;  /* 0x00005008240c7980 */ /* 0x000ea2000c101d00 */
[----:B------:R-:W-:Y:S02]  /*6390*/  ISETP.NE.AND P5, PT, R41, 0x3, PT ;  /* 0x000000032900780c */ /* 0x000fe40003fa5270 */
[----:B------:R-:W-:Y:S02]  /*63a0*/  ISETP.NE.AND P3, PT, R38, RZ, PT ;  /* 0x000000ff2600720c */ /* 0x000fe40003f65270 */
        /* <DEDUP_REMOVED lines=23> */
[----:B------:R-:W-:Y:S01]  /*6520*/  ISETP.NE.AND P5, PT, R41, 0xb, PT ;  /* 0x0000000b2900780c */ /* 0x000fe20003fa5270 */
[----:B------:R-:W-:-:S03]  /*6530*/  IMAD.IADD R16, R44, 0x1, -R40 ;  /* 0x000000012c107824 */ /* 0x000fc600078e0a28 */
[----:B------:R-:W-:Y:S02]  /*6540*/  SEL R20, R53, R20, !P5 ;  /* 0x0000001435147207 */ /* 0x000fe40006800000 */
[----:B------:R-:W-:Y:S02]  /*6550*/  ISETP.NE.AND P5, PT, R41, 0xc, PT ;  /* 0x0000000c2900780c */ /* 0x000fe40003fa5270 */
[----:B------:R-:W-:Y:S02]  /*6560*/  SEL R16, R16, RZ, P3 ;  /* 0x000000ff10107207 */ /* 0x000fe40001800000 */
[----:B------:R-:W-:Y:S02]  /*6570*/  SEL R20, R57, R20, !P5 ;  /* 0x0000001439147207 */ /* 0x000fe40006800000 */
[----:B------:R-:W-:Y:S02]  /*6580*/  ISETP.NE.AND P5, PT, R41, 0xd, PT ;  /* 0x0000000d2900780c */ /* 0x000fe40003fa5270 */
[----:B------:R-:W-:-:S02]  /*6590*/  IADD3 R21, P3, PT, R18, R47, RZ ;  /* 0x0000002f12157210 */ /* 0x000fc40007f7e0ff */
[----:B------:R-:W-:Y:S02]  /*65a0*/  SEL R18, R47, R20, !P5 ;  /* 0x000000142f127207 */ /* 0x000fe40006800000 */
[----:B--2---:R-:W-:-:S04]  /*65b0*/  IADD3 R17, P5, PT, R12, R21, RZ ;  /* 0x000000150c117210 */ /* 0x004fc80007fbe0ff */
[----:B------:R-:W-:Y:S02]  /*65c0*/  IADD3.X R13, PT, PT, R13, R19, R49, P5, P3 ;  /* 0x000000130d0d7210 */ /* 0x000fe40002fe6431 */
[C---:B------:R-:W-:Y:S02]  /*65d0*/  ISETP.NE.AND P3, PT, R41.reuse, 0xe, PT ;  /* 0x0000000e2900780c */ /* 0x040fe40003f65270 */
[----:B------:R-:W-:Y:S02]  /*65e0*/  ISETP.NE.AND P5, PT, R41, 0xf, PT ;  /* 0x0000000f2900780c */ /* 0x000fe40003fa5270 */
[----:B------:R-:W-:Y:S02]  /*65f0*/  SEL R12, R21, R18, !P3 ;  /* 0x00000012150c7207 */ /* 0x000fe40005800000 */
[----:B------:R-:W-:Y:S02]  /*6600*/  ISETP.GE.U32.AND P3, PT, R39, 0x20, PT ;  /* 0x000000202700780c */ /* 0x000fe40003f66070 */
[----:B------:R-:W-:-:S02]  /*6610*/  SEL R19, R17, R12, !P5 ;  /* 0x0000000c11137207 */ /* 0x000fc40006800000 */
[----:B------:R-:W-:Y:S02]  /*6620*/  IADD3 R14, P5, PT, R14, R17, RZ ;  /* 0x000000110e0e7210 */ /* 0x000fe40007fbe0ff */
[----:B------:R-:W-:-:S03]  /*6630*/  SEL R19, R19, RZ, P3 ;  /* 0x000000ff13137207 */ /* 0x000fc60001800000 */
[----:B------:R-:W-:Y:S01]  /*6640*/  IMAD.X R15, R15, 0x1, R13, P5 ;  /* 0x000000010f0f7824 */ /* 0x000fe200028e060d */
[----:B------:R-:W-:Y:S01]  /*6650*/  CS2R R12, SRZ ;  /* 0x00000000000c7805 */ /* 0x000fe2000001ff00 */
[----:B------:R-:W-:Y:S01]  /*6660*/  IMAD.IADD R19, R16, 0x1, R19 ;  /* 0x0000000110137824 */ /* 0x000fe200078e0213 */
[----:B------:R-:W-:Y:S06]  /*6670*/  BRA `(.L_x_93) ;  /* 0x0000001000d87947 */ /* 0x000fec0003800000 */
.L_x_92:
        /* <DEDUP_REMOVED lines=40> */
[----:B------:R-:W3:Y:S01]  /*6900*/  LD.E.128 R12, desc[UR8][R36.64+0x10] ;  /* 0x00001008240c7980 */ /* 0x000ee2000c101d00 */
[----:B------:R-:W-:-:S02]  /*6910*/  ISETP.NE.AND P5, PT, R21, 0x2, PT ;  /* 0x000000021500780c */ /* 0x000fc40003fa5270 */
[----:B--2---:R-:W-:-:S04]  /*6920*/  IADD3 R41, P3, PT, R16, R18, RZ ;  /* 0x0000001210297210 */ /* 0x004fc80007f7e0ff */
[----:B------:R-:W-:Y:S02]  /*6930*/  SEL R46, R41, R16, !P5 ;  /* 0x00000010292e7207 */ /* 0x000fe40006800000 */
[----:B---3--:R-:W-:-:S04]  /*6940*/  IADD3 R41, P5, PT, R12, R41, RZ ;  /* 0x000000290c297210 */ /* 0x008fc80007fbe0ff */
[----:B------:R-:W-:Y:S02]  /*6950*/  IADD3.X R13, PT, PT, R13, R17, R19, P5, P3 ;  /* 0x000000110d0d7210 */ /* 0x000fe40002fe6413 */
[----:B------:R-:W2:Y:S01]  /*6960*/  LD.E.128 R16, desc[UR8][R36.64+0x20] ;  /* 0x0000200824107980 */ /* 0x000ea2000c101d00 */
[----:B------:R-:W-:Y:S02]  /*6970*/  ISETP.NE.AND P5, PT, R21, 0x3, PT ;  /* 0x000000031500780c */ /* 0x000fe40003fa5270 */
[----:B-1----:R-:W-:Y:S02]  /*6980*/  IADD3 R45, P3, PT, R14, R41, RZ ;  /* 0x000000290e2d7210 */ /* 0x002fe40007f7e0ff */
[----:B------:R-:W-:Y:S02]  /*6990*/  SEL R44, R41, R46, !P5 ;  /* 0x0000002e292c7207 */ /* 0x000fe40006800000 */
[----:B--2---:R-:W-:-:S04]  /*69a0*/  IADD3 R23, P5, PT, R16, R45, RZ ;  /* 0x0000002d10177210 */ /* 0x004fc80007fbe0ff */
[----:B------:R-:W-:Y:S02]  /*69b0*/  IADD3.X R41, PT, PT, R17, R15, R13, P5, P3 ;  /* 0x0000000f11297210 */ /* 0x000fe40002fe640d */
[----:B------:R-:W2:Y:S01]  /*69c0*/  LD.E.128 R12, desc[UR8][R36.64+0x30] ;  /* 0x00003008240c7980 */ /* 0x000ea2000c101d00 */
[C---:B------:R-:W-:Y:S02]  /*69d0*/  ISETP.NE.AND P3, PT, R21.reuse, 0x4, PT ;  /* 0x000000041500780c */ /* 0x040fe40003f65270 */
[----:B------:R-:W-:Y:S02]  /*69e0*/  ISETP.NE.AND P5, PT, R21, 0x5, PT ;  /* 0x000000051500780c */ /* 0x000fe40003fa5270 */
[----:B------:R-:W-:Y:S02]  /*69f0*/  SEL R44, R45, R44, !P3 ;  /* 0x0000002c2d2c7207 */ /* 0x000fe40005800000 */
[----:B------:R-:W-:Y:S02]  /*6a00*/  IADD3 R45, P3, PT, R18, R23, RZ ;  /* 0x00000017122d7210 */ /* 0x000fe40007f7e0ff */
[----:B------:R-:W-:-:S02]  /*6a10*/  SEL R44, R23, R44, !P5 ;  /* 0x0000002c172c7207 */ /* 0x000fc40006800000 */
        /* <DEDUP_REMOVED lines=27> */
[C---:B------:R-:W-:Y:S01]  /*6bd0*/  ISETP.NE.AND P3, PT, R21.reuse, 0xc, PT ;  /* 0x0000000c1500780c */ /* 0x040fe20003f65270 */
[----:B------:R-:W-:Y:S01]  /*6be0*/  IMAD.IADD R22, R22, 0x1, -R40 ;  /* 0x0000000116167824 */ /* 0x000fe200078e0a28 */
[----:B------:R-:W-:Y:S02]  /*6bf0*/  ISETP.NE.AND P5, PT, R21, 0xd, PT ;  /* 0x0000000d1500780c */ /* 0x000fe40003fa5270 */
[----:B------:R-:W-:Y:S02]  /*6c00*/  SEL R16, R45, R44, !P3 ;  /* 0x0000002c2d107207 */ /* 0x000fe40005800000 */
[----:B------:R-:W-:Y:S02]  /*6c10*/  IADD3 R17, P3, PT, R18, R23, RZ ;  /* 0x0000001712117210 */ /* 0x000fe40007f7e0ff */
[----:B------:R-:W-:-:S02]  /*6c20*/  SEL R16, R23, R16, !P5 ;  /* 0x0000001017107207 */ /* 0x000fc40006800000 */
[----:B--2---:R-:W-:-:S04]  /*6c30*/  IADD3 R23, P5, PT, R12, R17, RZ ;  /* 0x000000110c177210 */ /* 0x004fc80007fbe0ff */
[----:B------:R-:W-:Y:S02]  /*6c40*/  IADD3.X R19, PT, PT, R13, R19, R41, P5, P3 ;  /* 0x000000130d137210 */ /* 0x000fe40002fe6429 */
[C---:B------:R-:W-:Y:S02]  /*6c50*/  ISETP.NE.AND P3, PT, R21.reuse, 0xe, PT ;  /* 0x0000000e1500780c */ /* 0x040fe40003f65270 */
[----:B------:R-:W-:Y:S02]  /*6c60*/  ISETP.NE.AND P5, PT, R21, 0xf, PT ;  /* 0x0000000f1500780c */ /* 0x000fe40003fa5270 */
[----:B------:R-:W-:Y:S02]  /*6c70*/  SEL R12, R17, R16, !P3 ;  /* 0x00000010110c7207 */ /* 0x000fe40005800000 */
[----:B------:R-:W-:Y:S02]  /*6c80*/  ISETP.NE.AND P3, PT, R20, RZ, PT ;  /* 0x000000ff1400720c */ /* 0x000fe40003f65270 */
[----:B------:R-:W-:-:S02]  /*6c90*/  SEL R13, R23, R12, !P5 ;  /* 0x0000000c170d7207 */ /* 0x000fc40006800000 */
[----:B------:R-:W-:Y:S02]  /*6ca0*/  SEL R12, R22, RZ, P3 ;  /* 0x000000ff160c7207 */ /* 0x000fe40001800000 */
[----:B------:R-:W-:Y:S02]  /*6cb0*/  ISETP.GT.U32.AND P3, PT, R39, 0x1f, PT ;  /* 0x0000001f2700780c */ /* 0x000fe40003f64070 */
[----:B------:R-:W-:-:S05]  /*6cc0*/  IADD3 R23, P5, PT, R14, R23, RZ ;  /* 0x000000170e177210 */ /* 0x000fca0007fbe0ff */
[----:B------:R-:W-:Y:S01]  /*6cd0*/  IMAD.X R44, R15, 0x1, R19, P5 ;  /* 0x000000010f2c7824 */ /* 0x000fe200028e0613 */
[----:B------:R-:W-:Y:S01]  /*6ce0*/  ISETP.GE.U32.AND P5, PT, R39, 0x20, PT ;  /* 0x000000202700780c */ /* 0x000fe20003fa6070 */
        /* <DEDUP_REMOVED lines=17> */
.L_x_95:
[----:B------:R-:W-:Y:S05]  /*6e00*/  NANOSLEEP 0x1c2 ;  /* 0x000001c20000795d */ /* 0x000fea0003800000 */
[----:B------:R-:W-:Y:S01]  /*6e10*/  NOP ;  /* 0x0000000000007918 */ /* 0x000fe20000000000 */
.L_x_96:
        /* <DEDUP_REMOVED lines=12> */
.L_x_163:
[----:B------:R-:W-:Y:S05]  /*6ee0*/  @!P3 BRA `(.L_x_98) ;  /* 0x000000000038b947 */ /* 0x000fea0003800000 */
[----:B------:R-:W-:-:S13]  /*6ef0*/  ISETP.GT.U32.AND P5, PT, R17, 0x1f3, PT ;  /* 0x000001f31100780c */ /* 0x000fda0003fa4070 */
.L_x_102:
[----:B------:R-:W-:Y:S05]  /*6f00*/  YIELD ;  /* 0x0000000000007946 */ /* 0x000fea0003800000 */
[----:B------:R-:W-:Y:S05]  /*6f10*/  @P5 BRA `(.L_x_99) ;  /* 0x0000000000085947 */ /* 0x000fea0003800000 */
[----:B------:R1:W-:Y:S06]  /*6f20*/  MEMBAR.SC.CTA ;  /* 0x0000000000007992 */ /* 0x0003ec0000000000 */
[----:B-1----:R-:W-:Y:S05]  /*6f30*/  BRA `(.L_x_100) ;  /* 0x0000000000087947 */ /* 0x002fea0003800000 */
.L_x_99:
[----:B------:R-:W-:Y:S05]  /*6f40*/  NANOSLEEP 0x15e ;  /* 0x0000015e0000795d */ /* 0x000fea0003800000 */
[----:B------:R-:W-:Y:S01]  /*6f50*/  NOP ;  /* 0x0000000000007918 */ /* 0x000fe20000000000 */
.L_x_100:
[----:B------:R-:W2:Y:S01]  /*6f60*/  LD.E.128.STRONG.GPU R12, desc[UR8][R18.64+0x200] ;  /* 0x00020008120c7980 */ /* 0x000ea2000c10fd00 */
[----:B------:R-:W-:Y:S01]  /*6f70*/  UMOV UR4, 0xffffffff ;  /* 0xffffffff00047882 */ /* 0x000fe20000000000 */
[----:B--2---:R-:W-:-:S04]  /*6f80*/  ISETP.NE.U32.AND P3, PT, R12, 0x63, PT ;  /* 0x000000630c00780c */ /* 0x004fc80003f65070 */
[----:B------:R-:W-:Y:S01]  /*6f90*/  ISETP.NE.AND.EX P3, PT, R13, RZ, PT, P3 ;  /* 0x000000ff0d00720c */ /* 0x000fe20003f65330 */
[----:B------:R-:W-:-:S12]  /*6fa0*/  BRA.DIV UR4, `(.L_x_101) ;  /* 0x0000002204f87947 */ /* 0x000fd8000b800000 */
[----:B------:R-:W-:-:S13]  /*6fb0*/  VOTE.ANY P3, !P3 ;  /* 0x0000000000ff7806 */ /* 0x000fda0005860100 */
.L_x_166:
[----:B------:R-:W-:Y:S05]  /*6fc0*/  @P3 BRA `(.L_x_102) ;  /* 0xfffffffc00cc3947 */ /* 0x000fea000383ffff */
.L_x_98:
        /* <DEDUP_REMOVED lines=32> */
[----:B------:R-:W-:-:S05]  /*71d0*/  IMAD.X R39, R38, 0x1, R45, P5 ;  /* 0x0000000126277824 */ /* 0x000fca00028e062d */
[----:B------:R-:W2:Y:S01]  /*71e0*/  SHFL.DOWN PT, R14, R39, 0x4, R17 ;  /* 0x08800000270e7989 */ /* 0x000ea200000e0011 */
[----:B-1----:R-:W-:-:S04]  /*71f0*/  SEL R21, R21, RZ, !P3 ;  /* 0x000000ff15157207 */ /* 0x002fc80005800000 */
[----:B------:R-:W-:Y:S02]  /*7200*/  IADD3 R38, P5, PT, R21, R48, RZ ;  /* 0x0000003015267210 */ /* 0x000fe40007fbe0ff */
[----:B--2---:R-:W-:-:S03]  /*7210*/  SEL R14, R14, RZ, !P3 ;  /* 0x000000ff0e0e7207 */ /* 0x004fc60005800000 */
[----:B------:R-:W1:Y:S01]  /*7220*/  SHFL.DOWN PT, R21, R38, 0x8, R17 ;  /* 0x0900000026157989 */ /* 0x000e6200000e0011 */
[----:B------:R-:W-:Y:S01]  /*7230*/  ISETP.GT.AND P3, PT, R16, R17, PT ;  /* 0x000000111000720c */ /* 0x000fe20003f64270 */
[----:B------:R-:W-:Y:S01]  /*7240*/  IMAD.X R15, R14, 0x1, R39, P5 ;  /* 0x000000010e0f7824 */ /* 0x000fe200028e0627 */
[----:B------:R-:W2:Y:S01]  /*7250*/  S2R R16, SR_TID.X ;  /* 0x0000000000107919 */ /* 0x000ea20000002100 */
[----:B------:R-:W-:-:S03]  /*7260*/  IMAD.U32 R39, RZ, RZ, UR5 ;  /* 0x00000005ff277e24 */ /* 0x000fc6000f8e00ff */
[----:B------:R-:W4:Y:S01]  /*7270*/  SHFL.DOWN PT, R14, R15, 0x8, R17 ;  /* 0x090000000f0e7989 */ /* 0x000f2200000e0011 */
[----:B-1----:R-:W-:-:S04]  /*7280*/  SEL R21, R21, RZ, !P3 ;  /* 0x000000ff15157207 */ /* 0x002fc80005800000 */
[----:B------:R-:W-:Y:S01]  /*7290*/  IADD3 R45, P5, PT, R21, R38, RZ ;  /* 0x00000026152d7210 */ /* 0x000fe20007fbe0ff */
[----:B------:R-:W-:Y:S01]  /*72a0*/  IMAD.U32 R38, RZ, RZ, UR4 ;  /* 0x00000004ff267e24 */ /* 0x000fe2000f8e00ff */
[----:B----4-:R-:W-:Y:S02]  /*72b0*/  SEL R14, R14, RZ, !P3 ;  /* 0x000000ff0e0e7207 */ /* 0x010fe40005800000 */
[----:B------:R-:W-:Y:S01]  /*72c0*/  ISETP.NE.U32.AND P3, PT, R12, 0x65, PT ;  /* 0x000000650c00780c */ /* 0x000fe20003f65070 */
[----:B------:R-:W-:Y:S01]  /*72d0*/  VIADD R12, R20, 0x10 ;  /* 0x00000010140c7836 */ /* 0x000fe20000000000 */
[----:B--2---:R-:W-:Y:S01]  /*72e0*/  LOP3.LUT R16, RZ, R16, RZ, 0x33, !PT ;  /* 0x00000010ff107212 */ /* 0x004fe200078e33ff */
[----:B------:R-:W-:Y:S01]  /*72f0*/  IMAD.X R48, R14, 0x1, R15, P5 ;  /* 0x000000010e307824 */ /* 0x000fe200028e060f */
[----:B------:R-:W-:Y:S01]  /*7300*/  ISETP.NE.AND.EX P6, PT, R13, RZ, PT, P3 ;  /* 0x000000ff0d00720c */ /* 0x000fe20003fc5330 */
[----:B------:R-:W1:Y:S01]  /*7310*/  SHFL.DOWN PT, R14, R45, 0x10, R17 ;  /* 0x0a0000002d0e7989 */ /* 0x000e6200000e0011 */
[----:B------:R-:W-:Y:S01]  /*7320*/  ISETP.GT.AND P3, PT, R12, R17, PT ;  /* 0x000000110c00720c */ /* 0x000fe20003f64270 */
[----:B---3--:R-:W-:-:S02]  /*7330*/  VIADD R47, R16, UR6 ;  /* 0x00000006102f7c36 */ /* 0x008fc40008000000 */
[----:B------:R-:W2:Y:S08]  /*7340*/  SHFL.DOWN PT, R21, R48, 0x10, R17 ;  /* 0x0a00000030157989 */ /* 0x000eb000000e0011 */
[----:B------:R-:W-:Y:S02]  /*7350*/  VOTE.ALL P5, P6 ;  /* 0x0000000000ff7806 */ /* 0x000fe400030a0000 */
[----:B-1----:R-:W-:-:S02]  /*7360*/  SEL R14, R14, RZ, !P3 ;  /* 0x000000ff0e0e7207 */ /* 0x002fc40005800000 */
[----:B--2---:R-:W-:Y:S02]  /*7370*/  SEL R21, R21, RZ, !P3 ;  /* 0x000000ff15157207 */ /* 0x004fe40005800000 */
[----:B------:R-:W-:-:S05]  /*7380*/  IADD3 R45, P3, PT, R14, R45, RZ ;  /* 0x0000002d0e2d7210 */ /* 0x000fca0007f7e0ff */
[----:B------:R-:W-:-:S08]  /*7390*/  IMAD.X R48, R21, 0x1, R48, P3 ;  /* 0x0000000115307824 */ /* 0x000fd000018e0630 */
.L_x_180:
[----:B------:R-:W-:Y:S05]  /*73a0*/  @!P5 BRA `(.L_x_104) ;  /* 0x000000040034d947 */ /* 0x000fea0003800000 */
.L_x_112:
        /* <DEDUP_REMOVED lines=8> */
.L_x_183:
[----:B------:R-:W-:Y:S05]  /*7430*/  @!P3 BRA `(.L_x_106) ;  /* 0x00000000003cb947 */ /* 0x000fea0003800000 */
.L_x_110:
[----:B------:R-:W-:Y:S05]  /*7440*/  YIELD ;  /* 0x0000000000007946 */ /* 0x000fea0003800000 */
[----:B------:R-:W1:Y:S02]  /*7450*/  LDCU UR4, c[0x0][0x370] ;  /* 0x00006e00ff0477ac */ /* 0x000e640008000800 */
[----:B-1----:R-:W-:-:S09]  /*7460*/  UISETP.GT.U32.AND UP0, UPT, UR4, 0x1f3, UPT ;  /* 0x000001f30400788c */ /* 0x002fd2000bf04070 */
[----:B------:R-:W-:Y:S05]  /*7470*/  BRA.U UP0, `(.L_x_107) ;  /* 0x0000000100087547 */ /* 0x000fea000b800000 */
[----:B------:R1:W-:Y:S06]  /*7480*/  MEMBAR.SC.CTA ;  /* 0x0000000000007992 */ /* 0x0003ec0000000000 */
[----:B-1----:R-:W-:Y:S05]  /*7490*/  BRA `(.L_x_108) ;  /* 0x0000000000087947 */ /* 0x002fea0003800000 */
.L_x_107:
[----:B------:R-:W-:Y:S05]  /*74a0*/  NANOSLEEP 0x15e ;  /* 0x0000015e0000795d */ /* 0x000fea0003800000 */
[----:B------:R-:W-:Y:S01]  /*74b0*/  NOP ;  /* 0x0000000000007918 */ /* 0x000fe20000000000 */
.L_x_108:
[----:B------:R-:W2:Y:S01]  /*74c0*/  LD.E.128.STRONG.GPU R12, desc[UR8][R18.64+-0x200] ;  /* 0xfffe0008120c7980 */ /* 0x000ea2000c10fd00 */
[----:B------:R-:W-:Y:S01]  /*74d0*/  UMOV UR4, 0xffffffff ;  /* 0xffffffff00047882 */ /* 0x000fe20000000000 */
[----:B--2---:R-:W-:-:S04]  /*74e0*/  ISETP.NE.U32.AND P3, PT, R12, 0x63, PT ;  /* 0x000000630c00780c */ /* 0x004fc80003f65070 */
[----:B------:R-:W-:Y:S01]  /*74f0*/  ISETP.NE.AND.EX P3, PT, R13, RZ, PT, P3 ;  /* 0x000000ff0d00720c */ /* 0x000fe20003f65330 */
[----:B------:R-:W-:-:S12]  /*7500*/  BRA.DIV UR4, `(.L_x_109) ;  /* 0x0000002604a07947 */ /* 0x000fd8000b800000 */
[----:B------:R-:W-:-:S13]  /*7510*/  VOTE.ANY P3, !P3 ;  /* 0x0000000000ff7806 */ /* 0x000fda0005860100 */
.L_x_186:
[----:B------:R-:W-:Y:S05]  /*7520*/  @P3 BRA `(.L_x_110) ;  /* 0xfffffffc00c43947 */ /* 0x000fea000383ffff */
.L_x_106:
        /* <DEDUP_REMOVED lines=42> */
[----:B------:R-:W1:Y:S02]  /*77d0*/  SHFL.DOWN PT, R21, R15, 0x10, R17 ;  /* 0x0a0000000f157989 */ /* 0x000e6400000e0011 */
[----:B------:R-:W-:Y:S02]  /*77e0*/  ISETP.GT.AND P3, PT, R14, R17, PT ;  /* 0x000000110e00720c */ /* 0x000fe40003f64270 */
[----:B------:R-:W2:Y:S02]  /*77f0*/  SHFL.DOWN PT, R14, R50, 0x10, R17 ;  /* 0x0a000000320e7989 */ /* 0x000ea400000e0011 */
[----:B-1----:R-:W-:Y:S02]  /*7800*/  SEL R21, R21, RZ, !P3 ;  /* 0x000000ff15157207 */ /* 0x002fe40005800000 */
[----:B--2---:R-:W-:-:S04]  /*7810*/  SEL R14, R14, RZ, !P3 ;  /* 0x000000ff0e0e7207 */ /* 0x004fc80005800000 */
[----:B------:R-:W-:-:S04]  /*7820*/  IADD3 R45, P3, P5, R14, R50, R45 ;  /* 0x000000320e2d7210 */ /* 0x000fc80007d7e02d */
[----:B------:R-:W-:Y:S02]  /*7830*/  IADD3.X R48, PT, PT, R21, R15, R48, P3, P5 ;  /* 0x0000000f15307210 */ /* 0x000fe40001fea430 */
[----:B------:R-:W-:-:S04]  /*7840*/  ISETP.NE.U32.AND P3, PT, R12, 0x65, PT ;  /* 0x000000650c00780c */ /* 0x000fc80003f65070 */
[----:B------:R-:W-:-:S13]  /*7850*/  ISETP.NE.AND.EX P3, PT, R13, RZ, PT, P3 ;  /* 0x000000ff0d00720c */ /* 0x000fda0003f65330 */
[----:B------:R-:W-:-:S13]  /*7860*/  VOTE.ALL P3, P3 ;  /* 0x0000000000ff7806 */ /* 0x000fda0001860000 */
.L_x_200:
[----:B------:R-:W-:Y:S05]  /*7870*/  @P3 BRA `(.L_x_112) ;  /* 0xfffffff800cc3947 */ /* 0x000fea000383ffff */
.L_x_104:
        /* <DEDUP_REMOVED lines=15> */
.L_x_94:
[----:B------:R-:W-:Y:S05]  /*7970*/  WARPSYNC.ALL ;  /* 0x0000000000007948 */ /* 0x000fea0003800000 */
[----:B------:R-:W-:Y:S01]  /*7980*/  BAR.SYNC.DEFER_BLOCKING 0x0 ;  /* 0x0000000000007b1d */ /* 0x000fe20000010000 */
[----:B------:R-:W-:-:S13]  /*7990*/  ISETP.NE.AND P3, PT, R39, RZ, PT ;  /* 0x000000ff2700720c */ /* 0x000fda0003f65270 */
[----:B-1----:R-:W2:Y:S04]  /*79a0*/  @P3 LD.E R16, desc[UR8][R36.64+0x90] ;  /* 0x0000900824103980 */ /* 0x002ea8000c101900 */
[----:B------:R1:W5:Y:S04]  /*79b0*/  LD.E.64 R12, desc[UR8][R36.64+0xa8] ;  /* 0x0000a808240c7980 */ /* 0x000368000c101b00 */
[----:B------:R1:W5:Y:S02]  /*79c0*/  LD.E.64 R14, desc[UR8][R36.64+0xb8] ;  /* 0x0000b808240e7980 */ /* 0x000364000c101b00 */
[----:B-12---:R-:W-:-:S07]  /*79d0*/  @P3 IMAD.IADD R19, R16, 0x1, R19 ;  /* 0x0000000110133824 */ /* 0x006fce00078e0213 */
.L_x_93:
[----:B------:R-:W-:Y:S01]  /*79e0*/  BAR.SYNC.DEFER_BLOCKING 0x0 ;  /* 0x0000000000007b1d */ /* 0x000fe20000010000 */
[----:B------:R-:W-:Y:S01]  /*79f0*/  LOP3.LUT P3, RZ, R35, 0x2, RZ, 0xc0, !PT ;  /* 0x0000000223ff7812 */ /* 0x000fe2000786c0ff */
[----:B-----5:R-:W-:-:S04]  /*7a00*/  IMAD.IADD R35, R19, 0x1, -R12 ;  /* 0x0000000113237824 */ /* 0x020fc800078e0a0c */
[----:B------:R-:W-:Y:S08]  /*7a10*/  BSSY.RECONVERGENT B0, `(.L_x_113) ;  /* 0x000000a000007945 */ /* 0x000ff00003800200 */
[----:B------:R-:W-:Y:S05]  /*7a20*/  @!P3 BRA `(.L_x_114) ;  /* 0x000000000020b947 */ /* 0x000fea0003800000 */
[----:B------:R-:W-:Y:S01]  /*7a30*/  SHF.R.S32.HI R18, RZ, 0x1f, R35 ;  /* 0x0000001fff127819 */ /* 0x000fe20000011423 */
[----:B------:R-:W-:-:S04]  /*7a40*/  IMAD.WIDE.U32 R16, R35, 0xc, R36 ;  /* 0x0000000c23107825 */ /* 0x000fc800078e0024 */
[----:B------:R-:W-:Y:S02]  /*7a50*/  IMAD R19, R18, 0xc, RZ ;  /* 0x0000000c12137824 */ /* 0x000fe400078e02ff */
[----:B------:R-:W-:Y:S02]  /*7a60*/  VIADD R35, R35, 0x1 ;  /* 0x0000000123237836 */ /* 0x000fe40000000000 */
[----:B------:R-:W-:-:S05]  /*7a70*/  IMAD.IADD R17, R17, 0x1, R19 ;  /* 0x0000000111117824 */ /* 0x000fca00078e0213 */
[----:B------:R1:W-:Y:S04]  /*7a80*/  ST.E desc[UR8][R16.64+0x800], R0 ;  /* 0x0008000010007985 */ /* 0x0003e8000c101908 */
[----:B------:R1:W-:Y:S04]  /*7a90*/  ST.E desc[UR8][R16.64+0x804], R2 ;  /* 0x0008040210007985 */ /* 0x0003e8000c101908 */
[----:B------:R1:W-:Y:S02]  /*7aa0*/  ST.E desc[UR8][R16.64+0x808], R3 ;  /* 0x0008080310007985 */ /* 0x0003e4000c101908 */
.L_x_114:
[----:B------:R-:W-:Y:S05]  /*7ab0*/  BSYNC.RECONVERGENT B0 ;  /* 0x0000000000007941 */ /* 0x000fea0003800200 */
.L_x_113:
[C---:B-1----:R-:W-:Y:S01]  /*7ac0*/  @!P4 VIADD R0, R35.reuse, 0x1 ;  /* 0x000000012300c836 */ /* 0x042fe20000000000 */
[----:B------:R-:W-:Y:S01]  /*7ad0*/  R2P PR, R10, 0x60 ;  /* 0x000000600a007804 */ /* 0x000fe20000000000 */
[----:B------:R-:W-:Y:S01]  /*7ae0*/  @!P4 IMAD.WIDE R2, R35, 0xc, R36 ;  /* 0x0000000c2302c825 */ /* 0x000fe200078e0224 */
[----:B------:R-:W-:Y:S03]  /*7af0*/  BSSY.RECONVERGENT B0, `(.L_x_115) ;  /* 0x0000088000007945 */ /* 0x000fe60003800200 */
        /* <DEDUP_REMOVED lines=12> */
[----:B------:R2:W-:Y:S01]  /*7bc0*/  @!P0 ST.E desc[UR8][R16.64+0x808], R29 ;  /* 0x0008081d10008985 */ /* 0x0005e2000c101908 */
[----:B------:R-:W-:Y:S02]  /*7bd0*/  ISETP.GE.AND P0, PT, R39, R14, PT ;  /* 0x0000000e2700720c */ /* 0x000fe40003f06270 */
        /* <DEDUP_REMOVED lines=12> */
[----:B------:R2:W-:Y:S04]  /*7ca0*/  @!P2 ST.E desc[UR8][R20.64+0x808], R11 ;  /* 0x0008080b1400a985 */ /* 0x0005e8000c101908 */
[----:B------:R2:W-:Y:S04]  /*7cb0*/  @P5 ST.E desc[UR8][R22.64+0x800], R4 ;  /* 0x0008000416005985 */ /* 0x0005e8000c101908 */
[----:B------:R2:W-:Y:S04]  /*7cc0*/  @P5 ST.E desc[UR8][R22.64+0x804], R5 ;  /* 0x0008040516005985 */ /* 0x0005e8000c101908 */
[----:B------:R2:W-:Y:S04]  /*7cd0*/  @P5 ST.E desc[UR8][R22.64+0x808], R6 ;  /* 0x0008080616005985 */ /* 0x0005e8000c101908 */
[----:B------:R2:W-:Y:S04]  /*7ce0*/  @P6 ST.E desc[UR8][R2.64+0x800], R7 ;  /* 0x0008000702006985 */ /* 0x0005e8000c101908 */
[----:B------:R2:W-:Y:S04]  /*7cf0*/  @P6 ST.E desc[UR8][R2.64+0x804], R8 ;  /* 0x0008040802006985 */ /* 0x0005e8000c101908 */
[----:B------:R2:W-:Y:S01]  /*7d00*/  @P6 ST.E desc[UR8][R2.64+0x808], R9 ;  /* 0x0008080902006985 */ /* 0x0005e2000c101908 */
[----:B------:R-:W-:Y:S06]  /*7d10*/  BAR.SYNC.DEFER_BLOCKING 0x0 ;  /* 0x0000000000007b1d */ /* 0x000fec0000010000 */
[----:B------:R-:W-:Y:S05]  /*7d20*/  @P0 BRA `(.L_x_116) ;  /* 0x0000000400900947 */ /* 0x000fea0003800000 */
[----:B--2---:R-:W-:Y:S01]  /*7d30*/  LOP3.LUT R3, RZ, R39, RZ, 0x33, !PT ;  /* 0x00000027ff037212 */ /* 0x004fe200078e33ff */
[----:B------:R-:W-:Y:S04]  /*7d40*/  BSSY.RECONVERGENT B1, `(.L_x_117) ;  /* 0x000002e000017945 */ /* 0x000fe80003800200 */
[----:B------:R-:W-:Y:S02]  /*7d50*/  IMAD.IADD R0, R3, 0x1, R14 ;  /* 0x0000000103007824 */ /* 0x000fe400078e020e */
[----:B------:R-:W-:-:S03]  /*7d60*/  IMAD.MOV.U32 R3, RZ, RZ, R39 ;  /* 0x000000ffff037224 */ /* 0x000fc600078e0027 */
        /* <DEDUP_REMOVED lines=8> */
[----:B0-----:R-:W-:Y:S01]  /*7df0*/  IADD3 R10, P2, PT, R42, 0x808, RZ ;  /* 0x000008082a0a7810 */ /* 0x001fe20007f5e0ff */
[----:B------:R-:W-:Y:S02]  /*7e00*/  IMAD.X R2, RZ, RZ, R13, P1 ;  /* 0x000000ffff027224 */ /* 0x000fe400008e060d */
[C---:B------:R-:W-:Y:S02]  /*7e10*/  IMAD.SHL.U32 R8, R17.reuse, 0x4, RZ ;  /* 0x0000000411087824 */ /* 0x040fe400078e00ff */
[----:B------:R-:W-:Y:S01]  /*7e20*/  IMAD.X R43, RZ, RZ, R43, P2 ;  /* 0x000000ffff2b7224 */ /* 0x000fe200010e062b */
[----:B------:R-:W-:Y:S01]  /*7e30*/  SHF.L.U64.HI R17, R17, 0x2, R2 ;  /* 0x0000000211117819 */ /* 0x000fe20000010202 */
[C---:B------:R-:W-:Y:S01]  /*7e40*/  IMAD.SHL.U32 R2, R0.reuse, 0x200, RZ ;  /* 0x0000020000027824 */ /* 0x040fe200078e00ff */
[----:B------:R-:W-:-:S04]  /*7e50*/  LOP3.LUT R0, R0, 0x3, RZ, 0xc0, !PT ;  /* 0x0000000300007812 */ /* 0x000fc800078ec0ff */
[----:B------:R-:W-:Y:S01]  /*7e60*/  LOP3.LUT R2, R2, 0x600, RZ, 0xc0, !PT ;  /* 0x0000060002027812 */ /* 0x000fe200078ec0ff */
[----:B------:R-:W-:Y:S01]  /*7e70*/  IMAD.MOV R0, RZ, RZ, -R0 ;  /* 0x000000ffff007224 */ /* 0x000fe200078e0a00 */
[C---:B-1----:R-:W-:Y:S02]  /*7e80*/  IADD3 R16, P1, PT, R8.reuse, UR4, RZ ;  /* 0x0000000408107c10 */ /* 0x042fe4000ff3e0ff */
[----:B--2---:R-:W-:Y:S01]  /*7e90*/  IADD3 R8, P2, PT, R8, UR6, RZ ;  /* 0x0000000608087c10 */ /* 0x004fe2000ff5e0ff */
[----:B------:R-:W-:Y:S01]  /*7ea0*/  IMAD.IADD R3, R2, 0x1, R39 ;  /* 0x0000000102037824 */ /* 0x000fe200078e0227 */
[C---:B------:R-:W-:Y:S02]  /*7eb0*/  IADD3.X R19, PT, PT, R17.reuse, UR5, RZ, P1, !PT ;  /* 0x0000000511137c10 */ /* 0x040fe40008ffe4ff */
[----:B------:R-:W-:-:S09]  /*7ec0*/  IADD3.X R17, PT, PT, R17, UR7, RZ, P2, !PT ;  /* 0x0000000711117c10 */ /* 0x000fd200097fe4ff */
.L_x_119:
        /* <DEDUP_REMOVED lines=10> */
[----:B0-----:R-:W-:Y:S01]  /*7f70*/  IMAD.MOV.U32 R6, RZ, RZ, R8 ;  /* 0x000000ffff067224 */ /* 0x001fe200078e0008 */
[----:B------:R-:W-:Y:S01]  /*7f80*/  IADD3 R8, P4, PT, R8, 0x800, RZ ;  /* 0x0000080008087810 */ /* 0x000fe20007f9e0ff */
[----:B------:R-:W-:Y:S01]  /*7f90*/  IMAD.MOV.U32 R7, RZ, RZ, R17 ;  /* 0x000000ffff077224 */ /* 0x000fe200078e0011 */
[----:B------:R-:W-:Y:S01]  /*7fa0*/  ISETP.NE.AND P1, PT, R0, RZ, PT ;  /* 0x000000ff0000720c */ /* 0x000fe20003f25270 */
[----:B------:R-:W-:Y:S01]  /*7fb0*/  IMAD.X R19, RZ, RZ, R19, P2 ;  /* 0x000000ffff137224 */ /* 0x000fe200010e0613 */
[----:B------:R-:W-:Y:S01]  /*7fc0*/  IADD3 R10, P3, PT, R4, 0x1800, RZ ;  /* 0x00001800040a7810 */ /* 0x000fe20007f7e0ff */
[----:B------:R-:W-:-:S04]  /*7fd0*/  IMAD.X R17, RZ, RZ, R17, P4 ;  /* 0x000000ffff117224 */ /* 0x000fc800020e0611 */
[----:B------:R-:W-:Y:S02]  /*7fe0*/  IMAD.X R43, RZ, RZ, R5, P3 ;  /* 0x000000ffff2b7224 */ /* 0x000fe400018e0605 */
[----:B--2---:R-:W-:-:S05]  /*7ff0*/  IMAD R11, R2, R11, RZ ;  /* 0x0000000b020b7224 */ /* 0x004fca00078e02ff */
[----:B------:R1:W-:Y:S01]  /*8000*/  STG.E desc[UR8][R6.64], R11 ;  /* 0x0000000b06007986 */ /* 0x0003e2000c101908 */
[----:B------:R-:W-:Y:S05]  /*8010*/  @P1 BRA `(.L_x_119) ;  /* 0xfffffffc00ac1947 */ /* 0x000fea000383ffff */
.L_x_118:
[----:B------:R-:W-:Y:S05]  /*8020*/  BSYNC.RECONVERGENT B1 ;  /* 0x0000000000017941 */ /* 0x000fea0003800200 */
.L_x_117:
[----:B------:R-:W-:Y:S05]  /*8030*/  @!P0 BRA `(.L_x_116) ;  /* 0x0000000000cc8947 */ /* 0x000fea0003800000 */
[----:B------:R-:W0:Y:S01]  /*8040*/  LDCU.64 UR4, c[0x0][0x3d8] ;  /* 0x00007b00ff0477ac */ /* 0x000e220008000a00 */
[C---:B------:R-:W-:Y:S01]  /*8050*/  IADD3 R19, P0, PT, R3.reuse, R12, RZ ;  /* 0x0000000c03137210 */ /* 0x040fe20007f1e0ff */
[----:B------:R-:W-:Y:S01]  /*8060*/  IMAD.WIDE.U32 R36, R3, 0xc, R36 ;  /* 0x0000000c03247825 */ /* 0x000fe200078e0024 */
[----:B------:R-:W2:Y:S02]  /*8070*/  LDCU.64 UR6, c[0x0][0x3e0] ;  /* 0x00007c00ff0677ac */ /* 0x000ea40008000a00 */
[----:B------:R-:W-:Y:S01]  /*8080*/  LEA R2, P1, R19, 0x1000, 0x2 ;  /* 0x0000100013027811 */ /* 0x000fe200078210ff */
[----:B------:R-:W-:Y:S01]  /*8090*/  IMAD.X R4, RZ, RZ, R13, P0 ;  /* 0x000000ffff047224 */ /* 0x000fe200000e060d */
[----:B------:R-:W-:-:S04]  /*80a0*/  IADD3 R0, P3, PT, R36, 0x3800, RZ ;  /* 0x0000380024007810 */ /* 0x000fc80007f7e0ff */
[----:B------:R-:W-:Y:S01]  /*80b0*/  LEA.HI.X R19, R19, RZ, R4, 0x2, P1 ;  /* 0x000000ff13137211 */ /* 0x000fe200008f1404 */
[----:B------:R-:W-:Y:S01]  /*80c0*/  IMAD.X R9, RZ, RZ, R37, P3 ;  /* 0x000000ffff097224 */ /* 0x000fe200018e0625 */
[C---:B0-----:R-:W-:Y:S02]  /*80d0*/  IADD3 R10, P0, PT, R2.reuse, UR4, RZ ;  /* 0x00000004020a7c10 */ /* 0x041fe4000ff1e0ff */
[----:B--2---:R-:W-:Y:S02]  /*80e0*/  IADD3 R2, P2, PT, R2, UR6, RZ ;  /* 0x0000000602027c10 */ /* 0x004fe4000ff5e0ff */
[C---:B------:R-:W-:Y:S02]  /*80f0*/  IADD3.X R21, PT, PT, R19.reuse, UR5, RZ, P0, !PT ;  /* 0x0000000513157c10 */ /* 0x040fe400087fe4ff */
[----:B------:R-:W-:-:S09]  /*8100*/  IADD3.X R19, PT, PT, R19, UR7, RZ, P2, !PT ;  /* 0x0000000713137c10 */ /* 0x000fd200097fe4ff */
.L_x_120:
[----:B------:R-:W-:-:S05]  /*8110*/  IMAD.MOV.U32 R8, RZ, RZ, R0 ;  /* 0x000000ffff087224 */ /* 0x000fca00078e0000 */
[----:B-1-3--:R-:W2:Y:S01]  /*8120*/  LD.E R7, desc[UR8][R8.64+-0x3000] ;  /* 0xffd0000808077980 */ /* 0x00aea2000c101900 */
[----:B------:R-:W-:Y:S02]  /*8130*/  IMAD.MOV.U32 R4, RZ, RZ, R10 ;  /* 0x000000ffff047224 */ /* 0x000fe400078e000a */
[----:B------:R-:W-:-:S05]  /*8140*/  IMAD.MOV.U32 R5, RZ, RZ, R21 ;  /* 0x000000ffff057224 */ /* 0x000fca00078e0015 */
[----:B--2---:R0:W-:Y:S04]  /*8150*/  STG.E desc[UR8][R4.64+-0x1000], R7 ;  /* 0xfff0000704007986 */ /* 0x0041e8000c101908 */
[----:B------:R-:W2:Y:S04]  /*8160*/  LD.E R0, desc[UR8][R8.64+-0x2ffc] ;  /* 0xffd0040808007980 */ /* 0x000ea8000c101900 */
[----:B------:R-:W2:Y:S01]  /*8170*/  LD.E R11, desc[UR8][R8.64+-0x2ff8] ;  /* 0xffd00808080b7980 */ /* 0x000ea2000c101900 */
[----:B------:R-:W-:Y:S02]  /*8180*/  IMAD.MOV.U32 R6, RZ, RZ, R2 ;  /* 0x000000ffff067224 */ /* 0x000fe400078e0002 */
[----:B0-----:R-:W-:-:S02]  /*8190*/  IMAD.MOV.U32 R7, RZ, RZ, R19 ;  /* 0x000000ffff077224 */ /* 0x001fc400078e0013 */
[----:B--2---:R-:W-:-:S05]  /*81a0*/  IMAD R11, R0, R11, RZ ;  /* 0x0000000b000b7224 */ /* 0x004fca00078e02ff */
[----:B------:R0:W-:Y:S04]  /*81b0*/  STG.E desc[UR8][R6.64+-0x1000], R11 ;  /* 0xfff0000b06007986 */ /* 0x0001e8000c101908 */
[----:B------:R-:W2:Y:S04]  /*81c0*/  LD.E R17, desc[UR8][R8.64+-0x1800] ;  /* 0xffe8000808117980 */ /* 0x000ea8000c101900 */
[----:B--2---:R1:W-:Y:S04]  /*81d0*/  STG.E desc[UR8][R4.64+-0x800], R17 ;  /* 0xfff8001104007986 */ /* 0x0043e8000c101908 */
[----:B------:R-:W2:Y:S04]  /*81e0*/  LD.E R0, desc[UR8][R8.64+-0x17fc] ;  /* 0xffe8040808007980 */ /* 0x000ea8000c101900 */
[----:B------:R-:W2:Y:S02]  /*81f0*/  LD.E R19, desc[UR8][R8.64+-0x17f8] ;  /* 0xffe8080808137980 */ /* 0x000ea4000c101900 */
[----:B--2---:R-:W-:-:S05]  /*8200*/  IMAD R19, R0, R19, RZ ;  /* 0x0000001300137224 */ /* 0x004fca00078e02ff */
[----:B------:R-:W-:Y:S04]  /*8210*/  STG.E desc[UR8][R6.64+-0x800], R19 ;  /* 0xfff8001306007986 */ /* 0x000fe8000c101908 */
[----:B------:R-:W2:Y:S04]  /*8220*/  LD.E R21, desc[UR8][R8.64] ;  /* 0x0000000808157980 */ /* 0x000ea8000c101900 */
[----:B--2---:R2:W-:Y:S04]  /*8230*/  STG.E desc[UR8][R4.64], R21 ;  /* 0x0000001504007986 */ /* 0x0045e8000c101908 */
[----:B------:R-:W3:Y:S04]  /*8240*/  LD.E R0, desc[UR8][R8.64+0x4] ;  /* 0x0000040808007980 */ /* 0x000ee8000c101900 */
[----:B------:R-:W3:Y:S02]  /*8250*/  LD.E R23, desc[UR8][R8.64+0x8] ;  /* 0x0000080808177980 */ /* 0x000ee4000c101900 */
[----:B---3--:R-:W-:-:S05]  /*8260*/  IMAD R23, R0, R23, RZ ;  /* 0x0000001700177224 */ /* 0x008fca00078e02ff */
[----:B------:R3:W-:Y:S04]  /*8270*/  STG.E desc[UR8][R6.64], R23 ;  /* 0x0000001706007986 */ /* 0x0007e8000c101908 */
[----:B0-----:R-:W4:Y:S04]  /*8280*/  LD.E R11, desc[UR8][R8.64+0x1800] ;  /* 0x00180008080b7980 */ /* 0x001f28000c101900 */
[----:B----4-:R3:W-:Y:S04]  /*8290*/  STG.E desc[UR8][R4.64+0x800], R11 ;  /* 0x0008000b04007986 */ /* 0x0107e8000c101908 */
[----:B------:R-:W4:Y:S04]  /*82a0*/  LD.E R0, desc[UR8][R8.64+0x1804] ;  /* 0x0018040808007980 */ /* 0x000f28000c101900 */
[----:B-1----:R-:W4:Y:S01]  /*82b0*/  LD.E R17, desc[UR8][R8.64+0x1808] ;  /* 0x0018080808117980 */ /* 0x002f22000c101900 */
[----:B------:R-:W-:Y:S01]  /*82c0*/  VIADD R3, R3, 0x800 ;  /* 0x0000080003037836 */ /* 0x000fe20000000000 */
[----:B------:R-:W-:-:S02]  /*82d0*/  IADD3 R10, P1, PT, R4, 0x2000, RZ ;  /* 0x00002000040a7810 */ /* 0x000fc40007f3e0ff */
[----:B------:R-:W-:Y:S02]  /*82e0*/  IADD3 R2, P2, PT, R6, 0x2000, RZ ;  /* 0x0000200006027810 */ /* 0x000fe40007f5e0ff */
[----:B------:R-:W-:Y:S01]  /*82f0*/  ISETP.GE.AND P0, PT, R3, R14, PT ;  /* 0x0000000e0300720c */ /* 0x000fe20003f06270 */
[----:B--2---:R-:W-:Y:S02]  /*8300*/  IMAD.X R21, RZ, RZ, R5, P1 ;  /* 0x000000ffff157224 */ /* 0x004fe400008e0605 */
[----:B------:R-:W-:Y:S02]  /*8310*/  IMAD.X R19, RZ, RZ, R7, P2 ;  /* 0x000000ffff137224 */ /* 0x000fe400010e0607 */
[----:B----4-:R-:W-:Y:S01]  /*8320*/  IMAD R17, R0, R17, RZ ;  /* 0x0000001100117224 */ /* 0x010fe200078e02ff */
[----:B------:R-:W-:-:S04]  /*8330*/  IADD3 R0, P3, PT, R8, 0x6000, RZ ;  /* 0x0000600008007810 */ /* 0x000fc80007f7e0ff */
[----:B------:R3:W-:Y:S01]  /*8340*/  STG.E desc[UR8][R6.64+0x800], R17 ;  /* 0x0008001106007986 */ /* 0x0007e2000c101908 */
[----:B------:R-:W-:Y:S02]  /*8350*/  IMAD.X R9, RZ, RZ, R9, P3 ;  /* 0x000000ffff097224 */ /* 0x000fe400018e0609 */
[----:B------:R-:W-:Y:S06]  /*8360*/  @!P0 BRA `(.L_x_120) ;  /* 0xfffffffc00688947 */ /* 0x000fec000383ffff */
.L_x_116:
[----:B------:R-:W-:Y:S05]  /*8370*/  BSYNC.RECONVERGENT B0 ;  /* 0x0000000000007941 */ /* 0x000fea0003800200 */
.L_x_115:
[----:B------:R-:W-:-:S13]  /*8380*/  ISETP.NE.AND P0, PT, R39, RZ, PT ;  /* 0x000000ff2700720c */ /* 0x000fda0003f05270 */
[----:B------:R-:W-:Y:S05]  /*8390*/  @P0 EXIT ;  /* 0x000000000000094d */ /* 0x000fea0003800000 */
[----:B--2---:R-:W2:Y:S01]  /*83a0*/  LDC.64 R2, c[0x0][0x408] ;  /* 0x00010200ff027b82 */ /* 0x004ea20000000a00 */
[----:B------:R-:W-:-:S05]  /*83b0*/  IADD3 R14, P0, PT, R14, R12, RZ ;  /* 0x0000000c0e0e7210 */ /* 0x000fca0007f1e0ff */
[----:B------:R-:W-:-:S05]  /*83c0*/  IMAD.X R15, R15, 0x1, R13, P0 ;  /* 0x000000010f0f7824 */ /* 0x000fca00000e060d */
[----:B--2---:R-:W-:Y:S01]  /*83d0*/  STG.E.64 desc[UR8][R2.64], R14 ;  /* 0x0000000e02007986 */ /* 0x004fe2000c101b08 */
[----:B------:R-:W-:Y:S05]  /*83e0*/  EXIT ;  /* 0x000000000000794d */ /* 0x000fea0003800000 */
.L_x_36:
[----:B------:R-:W-:Y:S01]  /*83f0*/  BSSY B1, `(.L_x_121) ;  /* 0x0000006000017945 */ /* 0x000fe20003800000 */
[----:B------:R-:W-:Y:S01]  /*8400*/  PLOP3.LUT P3, PT, P3, PT, PT, 0x8, 0x80 ;  /* 0x000000000080781c */ /* 0x000fe20001f6e170 */
[----:B------:R-:W-:-:S12]  /*8410*/  IMAD.MOV.U32 R16, RZ, RZ, -0x1 ;  /* 0xffffffffff107424 */ /* 0x000fd800078e00ff */
[----:B0----5:R-:W-:Y:S05]  /*8420*/  WARPSYNC.COLLECTIVE R16, `(.L_x_122) ;  /* 0x0000000010087348 */ /* 0x021fea0003c00000 */
[----:B------:R-:W-:Y:S01]  /*8430*/  VOTE.ANY P3, P3 ;  /* 0x0000000000ff7806 */ /* 0x000fe20001860100 */
[----:B0----5:R-:W-:-:S12]  /*8440*/  ENDCOLLECTIVE ;  /* 0x000000000000791b */ /* 0x021fd80003800000 */
.L_x_122:
[----:B------:R-:W-:Y:S05]  /*8450*/  BSYNC B1 ;  /* 0x0000000000017941 */ /* 0x000fea0003800000 */
.L_x_121:
[----:B------:R-:W-:Y:S05]  /*8460*/  BRA `(.L_x_123) ;  /* 0xffffffa8000c7947 */ /* 0x000fea000383ffff */
.L_x_40:
[----:B------:R-:W-:Y:S01]  /*8470*/  BSSY B1, `(.L_x_124) ;  /* 0x0000006000017945 */ /* 0x000fe20003800000 */
[----:B------:R-:W-:Y:S01]  /*8480*/  PLOP3.LUT P3, PT, P3, PT, PT, 0x8, 0x80 ;  /* 0x000000000080781c */ /* 0x000fe20001f6e170 */
[----:B------:R-:W-:-:S12]  /*8490*/  IMAD.MOV.U32 R16, RZ, RZ, -0x1 ;  /* 0xffffffffff107424 */ /* 0x000fd800078e00ff */
[----:B0----5:R-:W-:Y:S05]  /*84a0*/  WARPSYNC.COLLECTIVE R16, `(.L_x_125) ;  /* 0x0000000010087348 */ /* 0x021fea0003c00000 */
[----:B------:R-:W-:Y:S01]  /*84b0*/  VOTE.ANY P3, P3 ;  /* 0x0000000000ff7806 */ /* 0x000fe20001860100 */
[----:B0----5:R-:W-:-:S12]  /*84c0*/  ENDCOLLECTIVE ;  /* 0x000000000000791b */ /* 0x021fd80003800000 */
.L_x_125:
[----:B------:R-:W-:Y:S05]  /*84d0*/  BSYNC B1 ;  /* 0x0000000000017941 */ /* 0x000fea0003800000 */
.L_x_124:
[----:B------:R-:W-:Y:S05]  /*84e0*/  BRA `(.L_x_126) ;  /* 0xffffffa800247947 */ /* 0x000fea000383ffff */
.L_x_42:
[----:B------:R-:W1:Y:S01]  /*84f0*/  S2R R42, SR_GEMASK ;  /* 0x00000000002a7919 */ /* 0x000e620000003c00 */
[----:B------:R-:W-:Y:S01]  /*8500*/  ISETP.NE.U32.AND P5, PT, R12, 0x65, PT ;  /* 0x000000650c00780c */ /* 0x000fe20003fa5070 */
[----:B------:R-:W-:Y:S01]  /*8510*/  BSSY B1, `(.L_x_127) ;  /* 0x0000009000017945 */ /* 0x000fe20003800000 */
[----:B------:R-:W-:Y:S01]  /*8520*/  LOP3.LUT R35, R35, 0xfffffffe, RZ, 0xc0, !PT ;  /* 0xfffffffe23237812 */ /* 0x000fe200078ec0ff */
[----:B------:R-:W-:Y:S01]  /*8530*/  IMAD.MOV.U32 R16, RZ, RZ, -0x1 ;  /* 0xffffffffff107424 */ /* 0x000fe200078e00ff */
[----:B------:R-:W-:Y:S02]  /*8540*/  ISETP.NE.AND.EX P5, PT, R13, RZ, PT, P5 ;  /* 0x000000ff0d00720c */ /* 0x000fe40003fa5350 */
[----:B------:R-:W-:-:S11]  /*8550*/  PLOP3.LUT P3, PT, P3, PT, PT, 0x8, 0x80 ;  /* 0x000000000080781c */ /* 0x000fd60001f6e170 */
[----:B------:R-:W-:-:S07]  /*8560*/  @P5 LOP3.LUT R35, R35, 0x1, RZ, 0xfc, !PT ;  /* 0x0000000123235812 */ /* 0x000fce00078efcff */
[----:B01---5:R-:W-:Y:S05]  /*8570*/  WARPSYNC.COLLECTIVE R16, `(.L_x_128) ;  /* 0x0000000010087348 */ /* 0x023fea0003c00000 */
[----:B------:R-:W-:Y:S01]  /*8580*/  VOTE.ANY R16, PT, P3 ;  /* 0x0000000000107806 */ /* 0x000fe200018e0100 */
[----:B01---5:R-:W-:Y:S06]  /*8590*/  ENDCOLLECTIVE ;  /* 0x000000000000791b */ /* 0x023fec0003800000 */
.L_x_128:
[----:B------:R-:W-:Y:S05]  /*85a0*/  BSYNC B1 ;  /* 0x0000000000017941 */ /* 0x000fea0003800000 */
.L_x_127:
[----:B------:R-:W-:Y:S01]  /*85b0*/  LOP3.LUT R16, R16, 0x80000000, R42, 0xec, !PT ;  /* 0x8000000010107812 */ /* 0x000fe200078eec2a */
[----:B------:R-:W-:Y:S02]  /*85c0*/  IMAD.MOV.U32 R19, RZ, RZ, R14 ;  /* 0x000000ffff137224 */ /* 0x000fe400078e000e */
[----:B------:R-:W-:Y:S02]  /*85d0*/  IMAD.MOV.U32 R18, RZ, RZ, 0x1 ;  /* 0x00000001ff127424 */ /* 0x000fe400078e00ff */
[----:B------:R-:W-:Y:S02]  /*85e0*/  VIADD R13, R16, 0xffffffff ;  /* 0xffffffff100d7836 */ /* 0x000fe40000000000 */
[----:B------:R-:W-:-:S03]  /*85f0*/  VIADD R12, R41, 0x2 ;  /* 0x00000002290c7836 */ /* 0x000fc60000000000 */
[----:B------:R-:W-:Y:S01]  /*8600*/  LOP3.LUT R13, R16, R13, RZ, 0xc, !PT ;  /* 0x0000000d100d7212 */ /* 0x000fe200078e0cff */
[----:B------:R-:W-:-:S03]  /*8610*/  IMAD.MOV.U32 R16, RZ, RZ, -0x1 ;  /* 0xffffffffff107424 */ /* 0x000fc600078e00ff */
[----:B------:R0:W1:Y:S04]  /*8620*/  POPC R17, R13 ;  /* 0x0000000d00117309 */ /* 0x0000680000000000 */
[----:B01----:R-:W-:Y:S05]  /*8630*/  WARPSYNC.COLLECTIVE R16, `(.L_x_129) ;  /* 0x0000000010087348 */ /* 0x003fea0003c00000 */
[----:B-1----:R1:W2:Y:S02]  /*8640*/  SHFL.DOWN P3, R21, R19, R18, R17 ;  /* 0x0800001213157389 */ /* 0x0022a40000060011 */
[----:B012---:R-:W-:Y:S05]  /*8650*/  ENDCOLLECTIVE ;  /* 0x000000000000791b */ /* 0x007fea0003800000 */
.L_x_129:
[----:B------:R-:W-:Y:S01]  /*8660*/  ISETP.GT.AND P5, PT, R12, R17, PT ;  /* 0x000000110c00720c */ /* 0x000fe20003fa4270 */
[----:B------:R-:W-:Y:S02]  /*8670*/  VIADD R12, R41, 0x4 ;  /* 0x00000004290c7836 */ /* 0x000fe40000000000 */
[----:B------:R-:W-:Y:S02]  /*8680*/  IMAD.MOV.U32 R19, RZ, RZ, R15 ;  /* 0x000000ffff137224 */ /* 0x000fe400078e000f */
[----:B------:R-:W-:-:S08]  /*8690*/  IMAD.MOV.U32 R38, RZ, RZ, R21 ;  /* 0x000000ffff267224 */ /* 0x000fd000078e0015 */
[----:B------:R-:W-:Y:S05]  /*86a0*/  WARPSYNC.COLLECTIVE R16, `(.L_x_130) ;  /* 0x0000000010087348 */ /* 0x000fea0003c00000 */
[----:B------:R0:W1:Y:S02]  /*86b0*/  SHFL.DOWN P3, R21, R19, R18, R17 ;  /* 0x0800001213157389 */ /* 0x0000640000060011 */
[----:B01----:R-:W-:Y:S05]  /*86c0*/  ENDCOLLECTIVE ;  /* 0x000000000000791b */ /* 0x003fea0003800000 */
.L_x_130:
[----:B------:R-:W-:Y:S01]  /*86d0*/  IMAD.MOV.U32 R18, RZ, RZ, 0x2 ;  /* 0x00000002ff127424 */ /* 0x000fe200078e00ff */
[----:B------:R-:W-:-:S04]  /*86e0*/  ISETP.GE.AND P3, PT, R41, R17, PT ;  /* 0x000000112900720c */ /* 0x000fc80003f66270 */
[----:B------:R-:W-:Y:S02]  /*86f0*/  SEL R13, R38, RZ, !P3 ;  /* 0x000000ff260d7207 */ /* 0x000fe40005800000 */
[----:B------:R-:W-:Y:S02]  /*8700*/  SEL R21, R21, RZ, !P3 ;  /* 0x000000ff15157207 */ /* 0x000fe40005800000 */
[----:B------:R-:W-:-:S05]  /*8710*/  IADD3 R46, P3, PT, R14, R13, RZ ;  /* 0x0000000d0e2e7210 */ /* 0x000fca0007f7e0ff */
[----:B------:R-:W-:Y:S02]  /*8720*/  IMAD.MOV.U32 R19, RZ, RZ, R46 ;  /* 0x000000ffff137224 */ /* 0x000fe400078e002e */
[----:B------:R-:W-:-:S07]  /*8730*/  IMAD.X R39, R15, 0x1, R21, P3 ;  /* 0x000000010f277824 */ /* 0x000fce00018e0615 */
[----:B------:R-:W-:Y:S05]  /*8740*/  WARPSYNC.COLLECTIVE R16, `(.L_x_131) ;  /* 0x0000000010087348 */ /* 0x000fea0003c00000 */
[----:B------:R0:W1:Y:S02]  /*8750*/  SHFL.DOWN P3, R21, R19, R18, R17 ;  /* 0x0800001213157389 */ /* 0x0000640000060011 */
[----:B01----:R-:W-:Y:S05]  /*8760*/  ENDCOLLECTIVE ;  /* 0x000000000000791b */ /* 0x003fea0003800000 */
.L_x_131:
[----:B------:R-:W-:Y:S01]  /*8770*/  IMAD.MOV.U32 R19, RZ, RZ, R39 ;  /* 0x000000ffff137224 */ /* 0x000fe200078e0027 */
[----:B------:R-:W-:-:S04]  /*8780*/  SEL R21, R21, RZ, !P5 ;  /* 0x000000ff15157207 */ /* 0x000fc80006800000 */
[----:B------:R-:W-:-:S13]  /*8790*/  IADD3 R44, P6, PT, R21, R46, RZ ;  /* 0x0000002e152c7210 */ /* 0x000fda0007fde0ff */
[----:B------:R-:W-:Y:S05]  /*87a0*/  WARPSYNC.COLLECTIVE R16, `(.L_x_132) ;  /* 0x0000000010087348 */ /* 0x000fea0003c00000 */
[----:B------:R0:W1:Y:S02]  /*87b0*/  SHFL.DOWN P3, R21, R19, R18, R17 ;  /* 0x0800001213157389 */ /* 0x0000640000060011 */
[----:B01----:R-:W-:Y:S05]  /*87c0*/  ENDCOLLECTIVE ;  /* 0x000000000000791b */ /* 0x003fea0003800000 */
.L_x_132:
[----:B------:R-:W-:Y:S02]  /*87d0*/  IMAD.MOV.U32 R19, RZ, RZ, R44 ;  /* 0x000000ffff137224 */ /* 0x000fe400078e002c */
[----:B------:R-:W-:Y:S02]  /*87e0*/  IMAD.MOV.U32 R18, RZ, RZ, 0x4 ;  /* 0x00000004ff127424 */ /* 0x000fe400078e00ff */
[----:B------:R-:W-:-:S07]  /*87f0*/  IMAD.MOV.U32 R38, RZ, RZ, R21 ;  /* 0x000000ffff267224 */ /* 0x000fce00078e0015 */
[----:B------:R-:W-:Y:S05]  /*8800*/  WARPSYNC.COLLECTIVE R16, `(.L_x_133) ;  /* 0x0000000010087348 */ /* 0x000fea0003c00000 */
[----:B------:R0:W1:Y:S02]  /*8810*/  SHFL.DOWN P3, R21, R19, R18, R17 ;  /* 0x0800001213157389 */ /* 0x0000640000060011 */
[----:B01----:R-:W-:Y:S05]  /*8820*/  ENDCOLLECTIVE ;  /* 0x000000000000791b */ /* 0x003fea0003800000 */
.L_x_133:
[----:B------:R-:W-:Y:S02]  /*8830*/  SEL R38, R38, RZ, !P5 ;  /* 0x000000ff26267207 */ /* 0x000fe40006800000 */
[----:B------:R-:W-:Y:S01]  /*8840*/  ISETP.GT.AND P5, PT, R12, R17, PT ;  /* 0x000000110c00720c */ /* 0x000fe20003fa4270 */
[----:B------:R-:W-:Y:S02]  /*8850*/  VIADD R12, R41, 0x8 ;  /* 0x00000008290c7836 */ /* 0x000fe40000000000 */
[----:B------:R-:W-:-:S04]  /*8860*/  IMAD.X R38, R38, 0x1, R39, P6 ;  /* 0x0000000126267824 */ /* 0x000fc800030e0627 */
[----:B------:R-:W-:Y:S01]  /*8870*/  IMAD.MOV.U32 R19, RZ, RZ, R38 ;  /* 0x000000ffff137224 */ /* 0x000fe200078e0026 */
[----:B------:R-:W-:-:S04]  /*8880*/  SEL R21, R21, RZ, !P5 ;  /* 0x000000ff15157207 */ /* 0x000fc80006800000 */
[----:B------:R-:W-:-:S13]  /*8890*/  IADD3 R46, P6, PT, R21, R44, RZ ;  /* 0x0000002c152e7210 */ /* 0x000fda0007fde0ff */
[----:B------:R-:W-:Y:S05]  /*88a0*/  WARPSYNC.COLLECTIVE R16, `(.L_x_134) ;  /* 0x0000000010087348 */ /* 0x000fea0003c00000 */
[----:B------:R0:W1:Y:S02]  /*88b0*/  SHFL.DOWN P3, R21, R19, R18, R17 ;  /* 0x0800001213157389 */ /* 0x0000640000060011 */
[----:B01----:R-:W-:Y:S05]  /*88c0*/  ENDCOLLECTIVE ;  /* 0x000000000000791b */ /* 0x003fea0003800000 */
.L_x_134:
[----:B------:R-:W-:Y:S02]  /*88d0*/  IMAD.MOV.U32 R19, RZ, RZ, R46 ;  /* 0x000000ffff137224 */ /* 0x000fe400078e002e */
[----:B------:R-:W-:Y:S02]  /*88e0*/  IMAD.MOV.U32 R18, RZ, RZ, 0x8 ;  /* 0x00000008ff127424 */ /* 0x000fe400078e00ff */
[----:B------:R-:W-:-:S07]  /*88f0*/  IMAD.MOV.U32 R14, RZ, RZ, R21 ;  /* 0x000000ffff0e7224 */ /* 0x000fce00078e0015 */
[----:B------:R-:W-:Y:S05]  /*8900*/  WARPSYNC.COLLECTIVE R16, `(.L_x_135) ;  /* 0x0000000010087348 */ /* 0x000fea0003c00000 */
[----:B------:R0:W1:Y:S02]  /*8910*/  SHFL.DOWN P3, R21, R19, R18, R17 ;  /* 0x0800001213157389 */ /* 0x0000640000060011 */
[----:B01----:R-:W-:Y:S05]  /*8920*/  ENDCOLLECTIVE ;  /* 0x000000000000791b */ /* 0x003fea0003800000 */
.L_x_135:
        /* <DEDUP_REMOVED lines=10> */
.L_x_136:
[----:B------:R-:W-:Y:S02]  /*89d0*/  IMAD.MOV.U32 R19, RZ, RZ, R44 ;  /* 0x000000ffff137224 */ /* 0x000fe400078e002c */
[----:B------:R-:W-:Y:S02]  /*89e0*/  IMAD.MOV.U32 R18, RZ, RZ, 0x10 ;  /* 0x00000010ff127424 */ /* 0x000fe400078e00ff */
[----:B------:R-:W-:-:S07]  /*89f0*/  IMAD.MOV.U32 R14, RZ, RZ, R21 ;  /* 0x000000ffff0e7224 */ /* 0x000fce00078e0015 */
[----:B------:R-:W-:Y:S05]  /*8a00*/  WARPSYNC.COLLECTIVE R16, `(.L_x_137) ;  /* 0x0000000010087348 */ /* 0x000fea0003c00000 */
[----:B------:R0:W1:Y:S02]  /*8a10*/  SHFL.DOWN P3, R21, R19, R18, R17 ;  /* 0x0800001213157389 */ /* 0x0000640000060011 */
[----:B01----:R-:W-:Y:S05]  /*8a20*/  ENDCOLLECTIVE ;  /* 0x000000000000791b */ /* 0x003fea0003800000 */
.L_x_137:
[----:B------:R-:W-:Y:S02]  /*8a30*/  SEL R14, R14, RZ, !P5 ;  /* 0x000000ff0e0e7207 */ /* 0x000fe40006800000 */
[----:B------:R-:W-:-:S03]  /*8a40*/  LOP3.LUT P5, RZ, R35, 0x1, RZ, 0xc0, !PT ;  /* 0x0000000123ff7812 */ /* 0x000fc600078ac0ff */
[----:B------:R-:W-:-:S04]  /*8a50*/  IMAD.X R38, R14, 0x1, R15, P6 ;  /* 0x000000010e267824 */ /* 0x000fc800030e060f */
[----:B------:R-:W-:Y:S02]  /*8a60*/  IMAD.MOV.U32 R19, RZ, RZ, R38 ;  /* 0x000000ffff137224 */ /* 0x000fe400078e0026 */
[----:B------:R-:W-:-:S07]  /*8a70*/  IMAD.MOV.U32 R14, RZ, RZ, R21 ;  /* 0x000000ffff0e7224 */ /* 0x000fce00078e0015 */
[----:B------:R-:W-:Y:S05]  /*8a80*/  WARPSYNC.COLLECTIVE R16, `(.L_x_138) ;  /* 0x0000000010087348 */ /* 0x000fea0003c00000 */
[----:B------:R0:W1:Y:S02]  /*8a90*/  SHFL.DOWN P3, R21, R19, R18, R17 ;  /* 0x0800001213157389 */ /* 0x0000640000060011 */
[----:B01----:R-:W-:Y:S05]  /*8aa0*/  ENDCOLLECTIVE ;  /* 0x000000000000791b */ /* 0x003fea0003800000 */
.L_x_138:
[----:B------:R-:W0:Y:S01]  /*8ab0*/  LDCU.64 UR4, c[0x0][0x410] ;  /* 0x00008200ff0477ac */ /* 0x000e220008000a00 */
[----:B------:R-:W1:Y:S01]  /*8ac0*/  S2UR UR6, SR_CTAID.X ;  /* 0x00000000000679c3 */ /* 0x000e620000002500 */
[----:B0-----:R-:W-:-:S04]  /*8ad0*/  UIADD3 UR4, UP0, UPT, UR4, 0x200, URZ ;  /* 0x0000020004047890 */ /* 0x001fc8000ff1e0ff */
[----:B------:R-:W-:Y:S01]  /*8ae0*/  UIADD3.X UR5, UPT, UPT, URZ, UR5, URZ, UP0, !UPT ;  /* 0x00000005ff057290 */ /* 0x000fe200087fe4ff */
[----:B------:R-:W-:Y:S02]  /*8af0*/  ISETP.GT.AND P3, PT, R12, R17, PT ;  /* 0x000000110c00720c */ /* 0x000fe40003f64270 */
[----:B------:R-:W0:Y:S02]  /*8b00*/  S2R R12, SR_TID.X ;  /* 0x00000000000c7919 */ /* 0x000e240000002100 */
[----:B------:R-:W-:Y:S01]  /*8b10*/  SEL R13, R14, RZ, !P3 ;  /* 0x000000ff0e0d7207 */ /* 0x000fe20005800000 */
[----:B------:R-:W-:Y:S01]  /*8b20*/  IMAD.U32 R39, RZ, RZ, UR5 ;  /* 0x00000005ff277e24 */ /* 0x000fe2000f8e00ff */
[----:B------:R-:W-:Y:S02]  /*8b30*/  SEL R21, R21, RZ, !P3 ;  /* 0x000000ff15157207 */ /* 0x000fe40005800000 */
[----:B------:R-:W-:-:S05]  /*8b40*/  IADD3 R44, P3, PT, R13, R44, RZ ;  /* 0x0000002c0d2c7210 */ /* 0x000fca0007f7e0ff */
[----:B------:R-:W-:Y:S01]  /*8b50*/  IMAD.X R45, R21, 0x1, R38, P3 ;  /* 0x00000001152d7824 */ /* 0x000fe200018e0626 */
[----:B------:R-:W-:Y:S01]  /*8b60*/  PLOP3.LUT P3, PT, P5, PT, PT, 0x80, 0x8 ;  /* 0x000000000008781c */ /* 0x000fe20002f6f070 */
[----:B------:R-:W-:Y:S01]  /*8b70*/  IMAD.U32 R38, RZ, RZ, UR4 ;  /* 0x00000004ff267e24 */ /* 0x000fe2000f8e00ff */
[----:B0-----:R-:W-:-:S05]  /*8b80*/  LOP3.LUT R12, RZ, R12, RZ, 0x33, !PT ;  /* 0x0000000cff0c7212 */ /* 0x001fca00078e33ff */
[----:B-1----:R-:W-:-:S07]  /*8b90*/  VIADD R47, R12, UR6 ;  /* 0x000000060c2f7c36 */ /* 0x002fce0008000000 */
[----:B------:R-:W-:Y:S05]  /*8ba0*/  WARPSYNC.COLLECTIVE R16, `(.L_x_139) ;  /* 0x0000000010087348 */ /* 0x000fea0003c00000 */
[----:B------:R-:W-:Y:S01]  /*8bb0*/  VOTE.ALL P3, P3 ;  /* 0x0000000000ff7806 */ /* 0x000fe20001860000 */
[----:B------:R-:W-:-:S12]  /*8bc0*/  ENDCOLLECTIVE ;  /* 0x000000000000791b */ /* 0x000fd80003800000 */
.L_x_139:
[----:B------:R-:W-:Y:S01]  /*8bd0*/  PLOP3.LUT P5, PT, P3, PT, PT, 0x80, 0x8 ;  /* 0x000000000008781c */ /* 0x000fe20001faf070 */
[----:B------:R-:W-:-:S12]  /*8be0*/  BRA `(.L_x_140) ;  /* 0xffffffa4005c7947 */ /* 0x000fd8000383ffff */
.L_x_44:
[----:B------:R-:W-:Y:S01]  /*8bf0*/  BSSY B1, `(.L_x_141) ;  /* 0x0000006000017945 */ /* 0x000fe20003800000 */
[----:B------:R-:W-:Y:S01]  /*8c00*/  PLOP3.LUT P3, PT, P3, PT, PT, 0x8, 0x80 ;  /* 0x000000000080781c */ /* 0x000fe20001f6e170 */
[----:B------:R-:W-:-:S12]  /*8c10*/  IMAD.MOV.U32 R16, RZ, RZ, -0x1 ;  /* 0xffffffffff107424 */ /* 0x000fd800078e00ff */
[----:B0----5:R-:W-:Y:S05]  /*8c20*/  WARPSYNC.COLLECTIVE R16, `(.L_x_142) ;  /* 0x0000000010087348 */ /* 0x021fea0003c00000 */
[----:B------:R-:W-:Y:S01]  /*8c30*/  VOTE.ANY P3, P3 ;  /* 0x0000000000ff7806 */ /* 0x000fe20001860100 */
[----:B0----5:R-:W-:-:S12]  /*8c40*/  ENDCOLLECTIVE ;  /* 0x000000000000791b */ /* 0x021fd80003800000 */
.L_x_142:
[----:B------:R-:W-:Y:S05]  /*8c50*/  BSYNC B1 ;  /* 0x0000000000017941 */ /* 0x000fea0003800000 */
.L_x_141:
[----:B------:R-:W-:Y:S05]  /*8c60*/  BRA `(.L_x_143) ;  /* 0xffffffa400607947 */ /* 0x000fea000383ffff */
.L_x_48:
[----:B------:R-:W-:Y:S01]  /*8c70*/  BSSY B1, `(.L_x_144) ;  /* 0x0000006000017945 */ /* 0x000fe20003800000 */
[----:B------:R-:W-:Y:S01]  /*8c80*/  PLOP3.LUT P3, PT, P3, PT, PT, 0x8, 0x80 ;  /* 0x000000000080781c */ /* 0x000fe20001f6e170 */
[----:B------:R-:W-:-:S12]  /*8c90*/  IMAD.MOV.U32 R16, RZ, RZ, -0x1 ;  /* 0xffffffffff107424 */ /* 0x000fd800078e00ff */
[----:B0----5:R-:W-:Y:S05]  /*8ca0*/  WARPSYNC.COLLECTIVE R16, `(.L_x_145) ;  /* 0x0000000010087348 */ /* 0x021fea0003c00000 */
[----:B------:R-:W-:Y:S01]  /*8cb0*/  VOTE.ANY P3, P3 ;  /* 0x0000000000ff7806 */ /* 0x000fe20001860100 */
[----:B0----5:R-:W-:-:S12]  /*8cc0*/  ENDCOLLECTIVE ;  /* 0x000000000000791b */ /* 0x021fd80003800000 */
.L_x_145:
[----:B------:R-:W-:Y:S05]  /*8cd0*/  BSYNC B1 ;  /* 0x0000000000017941 */ /* 0x000fea0003800000 */
.L_x_144:
[----:B------:R-:W-:Y:S05]  /*8ce0*/  BRA `(.L_x_146) ;  /* 0xffffffa4007c7947 */ /* 0x000fea000383ffff */
.L_x_50:
[----:B------:R-:W-:Y:S01]  /*8cf0*/  BSSY B1, `(.L_x_147) ;  /* 0x0000006000017945 */ /* 0x000fe20003800000 */
[----:B------:R-:W-:Y:S01]  /*8d00*/  PLOP3.LUT P3, PT, P3, PT, PT, 0x8, 0x80 ;  /* 0x000000000080781c */ /* 0x000fe20001f6e170 */
[----:B------:R-:W-:-:S12]  /*8d10*/  IMAD.MOV.U32 R16, RZ, RZ, -0x1 ;  /* 0xffffffffff107424 */ /* 0x000fd800078e00ff */
[----:B0----5:R-:W-:Y:S05]  /*8d20*/  WARPSYNC.COLLECTIVE R16, `(.L_x_148) ;  /* 0x0000000010087348 */ /* 0x021fea0003c00000 */
[----:B------:R-:W-:Y:S01]  /*8d30*/  VOTE.ANY R16, PT, P3 ;  /* 0x0000000000107806 */ /* 0x000fe200018e0100 */
[----:B0----5:R-:W-:Y:S06]  /*8d40*/  ENDCOLLECTIVE ;  /* 0x000000000000791b */ /* 0x021fec0003800000 */
.L_x_148:
[----:B------:R-:W-:Y:S05]  /*8d50*/  BSYNC B1 ;  /* 0x0000000000017941 */ /* 0x000fea0003800000 */
.L_x_147:
        /* <DEDUP_REMOVED lines=11> */
.L_x_149:
[----:B------:R-:W-:Y:S02]  /*8e10*/  IMAD.MOV.U32 R19, RZ, RZ, R15 ;  /* 0x000000ffff137224 */ /* 0x000fe400078e000f */
[----:B------:R-:W-:-:S07]  /*8e20*/  IMAD.MOV.U32 R46, RZ, RZ, R21 ;  /* 0x000000ffff2e7224 */ /* 0x000fce00078e0015 */
[----:B------:R-:W-:Y:S05]  /*8e30*/  WARPSYNC.COLLECTIVE R16, `(.L_x_150) ;  /* 0x0000000010087348 */ /* 0x000fea0003c00000 */
[----:B------:R0:W1:Y:S02]  /*8e40*/  SHFL.DOWN P3, R21, R19, R18, R17 ;  /* 0x0800001213157389 */ /* 0x0000640000060011 */
[----:B01----:R-:W-:Y:S05]  /*8e50*/  ENDCOLLECTIVE ;  /* 0x000000000000791b */ /* 0x003fea0003800000 */
.L_x_150:
[----:B------:R-:W-:Y:S01]  /*8e60*/  IMAD.MOV.U32 R18, RZ, RZ, 0x2 ;  /* 0x00000002ff127424 */ /* 0x000fe200078e00ff */
[----:B------:R-:W-:-:S04]  /*8e70*/  ISETP.GE.AND P3, PT, R41, R17, PT ;  /* 0x000000112900720c */ /* 0x000fc80003f66270 */
[----:B------:R-:W-:Y:S02]  /*8e80*/  SEL R49, R46, RZ, !P3 ;  /* 0x000000ff2e317207 */ /* 0x000fe40005800000 */
[----:B------:R-:W-:Y:S02]  /*8e90*/  SEL R21, R21, RZ, !P3 ;  /* 0x000000ff15157207 */ /* 0x000fe40005800000 */
[----:B------:R-:W-:Y:S01]  /*8ea0*/  IADD3 R50, P3, PT, R14, R49, RZ ;  /* 0x000000310e327210 */ /* 0x000fe20007f7e0ff */
[----:B------:R-:W-:-:S04]  /*8eb0*/  VIADD R14, R41, 0x2 ;  /* 0x00000002290e7836 */ /* 0x000fc80000000000 */
[----:B------:R-:W-:Y:S01]  /*8ec0*/  IMAD.MOV.U32 R19, RZ, RZ, R50 ;  /* 0x000000ffff137224 */ /* 0x000fe200078e0032 */
[----:B------:R-:W-:Y:S01]  /*8ed0*/  ISETP.GT.AND P5, PT, R14, R17, PT ;  /* 0x000000110e00720c */ /* 0x000fe20003fa4270 */
[----:B------:R-:W-:Y:S02]  /*8ee0*/  IMAD.X R52, R15, 0x1, R21, P3 ;  /* 0x000000010f347824 */ /* 0x000fe400018e0615 */
[----:B------:R-:W-:-:S10]  /*8ef0*/  VIADD R14, R41, 0x4 ;  /* 0x00000004290e7836 */ /* 0x000fd40000000000 */
[----:B------:R-:W-:Y:S05]  /*8f00*/  WARPSYNC.COLLECTIVE R16, `(.L_x_151) ;  /* 0x0000000010087348 */ /* 0x000fea0003c00000 */
[----:B------:R0:W1:Y:S02]  /*8f10*/  SHFL.DOWN P3, R21, R19, R18, R17 ;  /* 0x0800001213157389 */ /* 0x0000640000060011 */
[----:B01----:R-:W-:Y:S05]  /*8f20*/  ENDCOLLECTIVE ;  /* 0x000000000000791b */ /* 0x003fea0003800000 */
.L_x_151:
[----:B------:R-:W-:Y:S01]  /*8f30*/  IMAD.MOV.U32 R19, RZ, RZ, R52 ;  /* 0x000000ffff137224 */ /* 0x000fe200078e0034 */
[----:B------:R-:W-:-:S04]  /*8f40*/  SEL R21, R21, RZ, !P5 ;  /* 0x000000ff15157207 */ /* 0x000fc80006800000 */
[----:B------:R-:W-:-:S13]  /*8f50*/  IADD3 R48, P6, PT, R21, R50, RZ ;  /* 0x0000003215307210 */ /* 0x000fda0007fde0ff */
[----:B------:R-:W-:Y:S05]  /*8f60*/  WARPSYNC.COLLECTIVE R16, `(.L_x_152) ;  /* 0x0000000010087348 */ /* 0x000fea0003c00000 */
[----:B------:R0:W1:Y:S02]  /*8f70*/  SHFL.DOWN P3, R21, R19, R18, R17 ;  /* 0x0800001213157389 */ /* 0x0000640000060011 */
[----:B01----:R-:W-:Y:S05]  /*8f80*/  ENDCOLLECTIVE ;  /* 0x000000000000791b */ /* 0x003fea0003800000 */
.L_x_152:
[----:B------:R-:W-:Y:S02]  /*8f90*/  IMAD.MOV.U32 R19, RZ, RZ, R48 ;  /* 0x000000ffff137224 */ /* 0x000fe400078e0030 */
[----:B------:R-:W-:Y:S02]  /*8fa0*/  IMAD.MOV.U32 R18, RZ, RZ, 0x4 ;  /* 0x00000004ff127424 */ /* 0x000fe400078e00ff */
[----:B------:R-:W-:-:S07]  /*8fb0*/  IMAD.MOV.U32 R46, RZ, RZ, R21 ;  /* 0x000000ffff2e7224 */ /* 0x000fce00078e0015 */
[----:B------:R-:W-:Y:S05]  /*8fc0*/  WARPSYNC.COLLECTIVE R16, `(.L_x_153) ;  /* 0x0000000010087348 */ /* 0x000fea0003c00000 */
[----:B------:R0:W1:Y:S02]  /*8fd0*/  SHFL.DOWN P3, R21, R19, R18, R17 ;  /* 0x0800001213157389 */ /* 0x0000640000060011 */
[----:B01----:R-:W-:Y:S05]  /*8fe0*/  ENDCOLLECTIVE ;  /* 0x000000000000791b */ /* 0x003fea0003800000 */
.L_x_153:
[----:B------:R-:W-:Y:S02]  /*8ff0*/  SEL R15, R46, RZ, !P5 ;  /* 0x000000ff2e0f7207 */ /* 0x000fe40006800000 */
[----:B------:R-:W-:-:S03]  /*9000*/  ISETP.GT.AND P5, PT, R14, R17, PT ;  /* 0x000000110e00720c */ /* 0x000fc60003fa4270 */
[----:B------:R-:W-:-:S04]  /*9010*/  IMAD.X R15, R15, 0x1, R52, P6 ;  /* 0x000000010f0f7824 */ /* 0x000fc800030e0634 */
[----:B------:R-:W-:Y:S01]  /*9020*/  IMAD.MOV.U32 R19, RZ, RZ, R15 ;  /* 0x000000ffff137224 */ /* 0x000fe200078e000f */
[----:B------:R-:W-:-:S04]  /*9030*/  SEL R21, R21, RZ, !P5 ;  /* 0x000000ff15157207 */ /* 0x000fc80006800000 */
[----:B------:R-:W-:-:S13]  /*9040*/  IADD3 R50, P6, PT, R21, R48, RZ ;  /* 0x0000003015327210 */ /* 0x000fda0007fde0ff */
[----:B------:R-:W-:Y:S05]  /*9050*/  WARPSYNC.COLLECTIVE R16, `(.L_x_154) ;  /* 0x0000000010087348 */ /* 0x000fea0003c00000 */
[----:B------:R0:W1:Y:S02]  /*9060*/  SHFL.DOWN P3, R21, R19, R18, R17 ;  /* 0x0800001213157389 */ /* 0x0000640000060011 */
[----:B01----:R-:W-:Y:S05]  /*9070*/  ENDCOLLECTIVE ;  /* 0x000000000000791b */ /* 0x003fea0003800000 */
.L_x_154:
[----:B------:R-:W-:Y:S02]  /*9080*/  IMAD.MOV.U32 R19, RZ, RZ, R50 ;  /* 0x000000ffff137224 */ /* 0x000fe400078e0032 */
[----:B------:R-:W-:Y:S02]  /*9090*/  IMAD.MOV.U32 R18, RZ, RZ, 0x8 ;  /* 0x00000008ff127424 */ /* 0x000fe400078e00ff */
[----:B------:R-:W-:-:S07]  /*90a0*/  IMAD.MOV.U32 R14, RZ, RZ, R21 ;  /* 0x000000ffff0e7224 */ /* 0x000fce00078e0015 */
[----:B------:R-:W-:Y:S05]  /*90b0*/  WARPSYNC.COLLECTIVE R16, `(.L_x_155) ;  /* 0x0000000010087348 */ /* 0x000fea0003c00000 */
[----:B------:R0:W1:Y:S02]  /*90c0*/  SHFL.DOWN P3, R21, R19, R18, R17 ;  /* 0x0800001213157389 */ /* 0x0000640000060011 */
[----:B01----:R-:W-:Y:S05]  /*90d0*/  ENDCOLLECTIVE ;  /* 0x000000000000791b */ /* 0x003fea0003800000 */
.L_x_155:
[----:B------:R-:W-:-:S05]  /*90e0*/  SEL R14, R14, RZ, !P5 ;  /* 0x000000ff0e0e7207 */ /* 0x000fca0006800000 */
[----:B------:R-:W-:Y:S02]  /*90f0*/  IMAD.X R49, R14, 0x1, R15, P6 ;  /* 0x000000010e317824 */ /* 0x000fe400030e060f */
[----:B------:R-:W-:Y:S02]  /*9100*/  VIADD R14, R41, 0x8 ;  /* 0x00000008290e7836 */ /* 0x000fe40000000000 */
[----:B------:R-:W-:-:S03]  /*9110*/  IMAD.MOV.U32 R19, RZ, RZ, R49 ;  /* 0x000000ffff137224 */ /* 0x000fc600078e0031 */
[----:B------:R-:W-:-:S04]  /*9120*/  ISETP.GT.AND P5, PT, R14, R17, PT ;  /* 0x000000110e00720c */ /* 0x000fc80003fa4270 */
[----:B------:R-:W-:-:S04]  /*9130*/  SEL R21, R21, RZ, !P5 ;  /* 0x000000ff15157207 */ /* 0x000fc80006800000 */
[----:B------:R-:W-:Y:S01]  /*9140*/  IADD3 R46, P6, PT, R21, R50, RZ ;  /* 0x00000032152e7210 */ /* 0x000fe20007fde0ff */
[----:B------:R-:W-:-:S12]  /*9150*/  VIADD R50, R41, 0x10 ;  /* 0x0000001029327836 */ /* 0x000fd80000000000 */
[----:B------:R-:W-:Y:S05]  /*9160*/  WARPSYNC.COLLECTIVE R16, `(.L_x_156) ;  /* 0x0000000010087348 */ /* 0x000fea0003c00000 */
[----:B------:R0:W1:Y:S02]  /*9170*/  SHFL.DOWN P3, R21, R19, R18, R17 ;  /* 0x0800001213157389 */ /* 0x0000640000060011 */
[----:B01----:R-:W-:Y:S05]  /*9180*/  ENDCOLLECTIVE ;  /* 0x000000000000791b */ /* 0x003fea0003800000 */
.L_x_156:
[----:B------:R-:W-:Y:S02]  /*9190*/  IMAD.MOV.U32 R19, RZ, RZ, R46 ;  /* 0x000000ffff137224 */ /* 0x000fe400078e002e */
[----:B------:R-:W-:Y:S02]  /*91a0*/  IMAD.MOV.U32 R18, RZ, RZ, 0x10 ;  /* 0x00000010ff127424 */ /* 0x000fe400078e00ff */
[----:B------:R-:W-:-:S07]  /*91b0*/  IMAD.MOV.U32 R14, RZ, RZ, R21 ;  /* 0x000000ffff0e7224 */ /* 0x000fce00078e0015 */
[----:B------:R-:W-:Y:S05]  /*91c0*/  WARPSYNC.COLLECTIVE R16, `(.L_x_157) ;  /* 0x0000000010087348 */ /* 0x000fea0003c00000 */
[----:B------:R0:W1:Y:S02]  /*91d0*/  SHFL.DOWN P3, R21, R19, R18, R17 ;  /* 0x0800001213157389 */ /* 0x0000640000060011 */
[----:B01----:R-:W-:Y:S05]  /*91e0*/  ENDCOLLECTIVE ;  /* 0x000000000000791b */ /* 0x003fea0003800000 */
.L_x_157:
[----:B------:R-:W-:-:S05]  /*91f0*/  SEL R14, R14, RZ, !P5 ;  /* 0x000000ff0e0e7207 */ /* 0x000fca0006800000 */
[----:B------:R-:W-:-:S04]  /*9200*/  IMAD.X R48, R14, 0x1, R49, P6 ;  /* 0x000000010e307824 */ /* 0x000fc800030e0631 */
[----:B------:R-:W-:Y:S02]  /*9210*/  IMAD.MOV.U32 R19, RZ, RZ, R48 ;  /* 0x000000ffff137224 */ /* 0x000fe400078e0030 */
[----:B------:R-:W-:-:S07]  /*9220*/  IMAD.MOV.U32 R14, RZ, RZ, R21 ;  /* 0x000000ffff0e7224 */ /* 0x000fce00078e0015 */
[----:B------:R-:W-:Y:S05]  /*9230*/  WARPSYNC.COLLECTIVE R16, `(.L_x_158) ;  /* 0x0000000010087348 */ /* 0x000fea0003c00000 */
[----:B------:R0:W1:Y:S02]  /*9240*/  SHFL.DOWN P3, R21, R19, R18, R17 ;  /* 0x0800001213157389 */ /* 0x0000640000060011 */
[----:B01----:R-:W-:Y:S05]  /*9250*/  ENDCOLLECTIVE ;  /* 0x000000000000791b */ /* 0x003fea0003800000 */
.L_x_158:
[----:B------:R-:W-:-:S04]  /*9260*/  ISETP.GT.AND P3, PT, R50, R17, PT ;  /* 0x000000113200720c */ /* 0x000fc80003f64270 */
[----:B------:R-:W-:Y:S02]  /*9270*/  SEL R15, R14, RZ, !P3 ;  /* 0x000000ff0e0f7207 */ /* 0x000fe40005800000 */
[----:B------:R-:W-:Y:S02]  /*9280*/  SEL R21, R21, RZ, !P3 ;  /* 0x000000ff15157207 */ /* 0x000fe40005800000 */
[----:B------:R-:W-:-:S04]  /*9290*/  IADD3 R44, P5, P3, R15, R46, R44 ;  /* 0x0000002e0f2c7210 */ /* 0x000fc80007bbe02c */
[----:B------:R-:W-:Y:S02]  /*92a0*/  IADD3.X R45, PT, PT, R21, R48, R45, P5, P3 ;  /* 0x00000030152d7210 */ /* 0x000fe40002fe642d */
[----:B------:R-:W-:-:S04]  /*92b0*/  ISETP.NE.U32.AND P3, PT, R12, 0x65, PT ;  /* 0x000000650c00780c */ /* 0x000fc80003f65070 */
[----:B------:R-:W-:-:S13]  /*92c0*/  ISETP.NE.AND.EX P3, PT, R13, RZ, PT, P3 ;  /* 0x000000ff0d00720c */ /* 0x000fda0003f65330 */
[----:B------:R-:W-:Y:S05]  /*92d0*/  WARPSYNC.COLLECTIVE R16, `(.L_x_159) ;  /* 0x0000000010087348 */ /* 0x000fea0003c00000 */
[----:B------:R-:W-:Y:S01]  /*92e0*/  VOTE.ALL P3, P3 ;  /* 0x0000000000ff7806 */ /* 0x000fe20001860000 */
[----:B------:R-:W-:-:S12]  /*92f0*/  ENDCOLLECTIVE ;  /* 0x000000000000791b */ /* 0x000fd80003800000 */
.L_x_159:
[----:B------:R-:W-:Y:S05]  /*9300*/  BRA `(.L_x_160) ;  /* 0xffffffa000c87947 */ /* 0x000fea000383ffff */
.L_x_97:
[----:B------:R-:W-:Y:S01]  /*9310*/  BSSY B0, `(.L_x_161) ;  /* 0x0000006000007945 */ /* 0x000fe20003800000 */
[----:B------:R-:W-:Y:S01]  /*9320*/  PLOP3.LUT P3, PT, P3, PT, PT, 0x8, 0x80 ;  /* 0x000000000080781c */ /* 0x000fe20001f6e170 */
[----:B------:R-:W-:-:S12]  /*9330*/  IMAD.MOV.U32 R16, RZ, RZ, -0x1 ;  /* 0xffffffffff107424 */ /* 0x000fd800078e00ff */
[----:B0----5:R-:W-:Y:S05]  /*9340*/  WARPSYNC.COLLECTIVE R16, `(.L_x_162) ;  /* 0x0000000010087348 */ /* 0x021fea0003c00000 */
[----:B------:R-:W-:Y:S01]  /*9350*/  VOTE.ANY P3, P3 ;  /* 0x0000000000ff7806 */ /* 0x000fe20001860100 */
[----:B0----5:R-:W-:-:S12]  /*9360*/  ENDCOLLECTIVE ;  /* 0x000000000000791b */ /* 0x021fd80003800000 */
.L_x_162:
[----:B------:R-:W-:Y:S05]  /*9370*/  BSYNC B0 ;  /* 0x0000000000007941 */ /* 0x000fea0003800000 */
.L_x_161:
[----:B------:R-:W-:Y:S05]  /*9380*/  BRA `(.L_x_163) ;  /* 0xffffffd800d47947 */ /* 0x000fea000383ffff */
.L_x_101:
[----:B------:R-:W-:Y:S01]  /*9390*/  BSSY B0, `(.L_x_164) ;  /* 0x0000006000007945 */ /* 0x000fe20003800000 */
[----:B------:R-:W-:Y:S01]  /*93a0*/  PLOP3.LUT P3, PT, P3, PT, PT, 0x8, 0x80 ;  /* 0x000000000080781c */ /* 0x000fe20001f6e170 */
[----:B------:R-:W-:-:S12]  /*93b0*/  IMAD.MOV.U32 R16, RZ, RZ, -0x1 ;  /* 0xffffffffff107424 */ /* 0x000fd800078e00ff */
[----:B0----5:R-:W-:Y:S05]  /*93c0*/  WARPSYNC.COLLECTIVE R16, `(.L_x_165) ;  /* 0x0000000010087348 */ /* 0x021fea0003c00000 */
[----:B------:R-:W-:Y:S01]  /*93d0*/  VOTE.ANY P3, P3 ;  /* 0x0000000000ff7806 */ /* 0x000fe20001860100 */
[----:B0----5:R-:W-:-:S12]  /*93e0*/  ENDCOLLECTIVE ;  /* 0x000000000000791b */ /* 0x021fd80003800000 */
.L_x_165:
[----:B------:R-:W-:Y:S05]  /*93f0*/  BSYNC B0 ;  /* 0x0000000000007941 */ /* 0x000fea0003800000 */
.L_x_164:
[----:B------:R-:W-:Y:S05]  /*9400*/  BRA `(.L_x_166) ;  /* 0xffffffd800ec7947 */ /* 0x000fea000383ffff */
.L_x_103:
        /* <DEDUP_REMOVED lines=11> */
.L_x_168:
[----:B------:R-:W-:Y:S05]  /*94c0*/  BSYNC B0 ;  /* 0x0000000000007941 */ /* 0x000fea0003800000 */
.L_x_167:
        /* <DEDUP_REMOVED lines=11> */
.L_x_169:
[----:B------:R-:W-:Y:S01]  /*9580*/  ISETP.GT.AND P5, PT, R12, R17, PT ;  /* 0x000000110c00720c */ /* 0x000fe20003fa4270 */
[----:B------:R-:W-:Y:S02]  /*9590*/  VIADD R12, R20, 0x4 ;  /* 0x00000004140c7836 */ /* 0x000fe40000000000 */
[----:B------:R-:W-:Y:S02]  /*95a0*/  IMAD.MOV.U32 R19, RZ, RZ, R15 ;  /* 0x000000ffff137224 */ /* 0x000fe400078e000f */
[----:B------:R-:W-:-:S08]  /*95b0*/  IMAD.MOV.U32 R38, RZ, RZ, R21 ;  /* 0x000000ffff267224 */ /* 0x000fd000078e0015 */
[----:B------:R-:W-:Y:S05]  /*95c0*/  WARPSYNC.COLLECTIVE R16, `(.L_x_170) ;  /* 0x0000000010087348 */ /* 0x000fea0003c00000 */
[----:B------:R0:W1:Y:S02]  /*95d0*/  SHFL.DOWN P3, R21, R19, R18, R17 ;  /* 0x0800001213157389 */ /* 0x0000640000060011 */
[----:B01----:R-:W-:Y:S05]  /*95e0*/  ENDCOLLECTIVE ;  /* 0x000000000000791b */ /* 0x003fea0003800000 */
.L_x_170:
        /* <DEDUP_REMOVED lines=10> */
.L_x_171:
[----:B------:R-:W-:Y:S01]  /*9690*/  IMAD.MOV.U32 R19, RZ, RZ, R45 ;  /* 0x000000ffff137224 */ /* 0x000fe200078e002d */
[----:B------:R-:W-:-:S04]  /*96a0*/  SEL R21, R21, RZ, !P5 ;  /* 0x000000ff15157207 */ /* 0x000fc80006800000 */
[----:B------:R-:W-:-:S13]  /*96b0*/  IADD3 R48, P6, PT, R21, R50, RZ ;  /* 0x0000003215307210 */ /* 0x000fda0007fde0ff */
[----:B------:R-:W-:Y:S05]  /*96c0*/  WARPSYNC.COLLECTIVE R16, `(.L_x_172) ;  /* 0x0000000010087348 */ /* 0x000fea0003c00000 */
[----:B------:R0:W1:Y:S02]  /*96d0*/  SHFL.DOWN P3, R21, R19, R18, R17 ;  /* 0x0800001213157389 */ /* 0x0000640000060011 */
[----:B01----:R-:W-:Y:S05]  /*96e0*/  ENDCOLLECTIVE ;  /* 0x000000000000791b */ /* 0x003fea0003800000 */
.L_x_172:
[----:B------:R-:W-:Y:S02]  /*96f0*/  IMAD.MOV.U32 R19, RZ, RZ, R48 ;  /* 0x000000ffff137224 */ /* 0x000fe400078e0030 */
[----:B------:R-:W-:Y:S02]  /*9700*/  IMAD.MOV.U32 R18, RZ, RZ, 0x4 ;  /* 0x00000004ff127424 */ /* 0x000fe400078e00ff */
[----:B------:R-:W-:-:S07]  /*9710*/  IMAD.MOV.U32 R38, RZ, RZ, R21 ;  /* 0x000000ffff267224 */ /* 0x000fce00078e0015 */
[----:B------:R-:W-:Y:S05]  /*9720*/  WARPSYNC.COLLECTIVE R16, `(.L_x_173) ;  /* 0x0000000010087348 */ /* 0x000fea0003c00000 */
[----:B------:R0:W1:Y:S02]  /*9730*/  SHFL.DOWN P3, R21, R19, R18, R17 ;  /* 0x0800001213157389 */ /* 0x0000640000060011 */
[----:B01----:R-:W-:Y:S05]  /*9740*/  ENDCOLLECTIVE ;  /* 0x000000000000791b */ /* 0x003fea0003800000 */
.L_x_173:
        /* <DEDUP_REMOVED lines=10> */
.L_x_174:
[----:B------:R-:W-:Y:S02]  /*97f0*/  IMAD.MOV.U32 R19, RZ, RZ, R38 ;  /* 0x000000ffff137224 */ /* 0x000fe400078e0026 */
[----:B------:R-:W-:Y:S02]  /*9800*/  IMAD.MOV.U32 R18, RZ, RZ, 0x8 ;  /* 0x00000008ff127424 */ /* 0x000fe400078e00ff */
[----:B------:R-:W-:-:S07]  /*9810*/  IMAD.MOV.U32 R14, RZ, RZ, R21 ;  /* 0x000000ffff0e7224 */ /* 0x000fce00078e0015 */
[----:B------:R-:W-:Y:S05]  /*9820*/  WARPSYNC.COLLECTIVE R16, `(.L_x_175) ;  /* 0x0000000010087348 */ /* 0x000fea0003c00000 */
[----:B------:R0:W1:Y:S02]  /*9830*/  SHFL.DOWN P3, R21, R19, R18, R17 ;  /* 0x0800001213157389 */ /* 0x0000640000060011 */
[----:B01----:R-:W-:Y:S05]  /*9840*/  ENDCOLLECTIVE ;  /* 0x000000000000791b */ /* 0x003fea0003800000 */
.L_x_175:
        /* <DEDUP_REMOVED lines=10> */
.L_x_176:
[----:B------:R-:W-:Y:S02]  /*98f0*/  IMAD.MOV.U32 R19, RZ, RZ, R45 ;  /* 0x000000ffff137224 */ /* 0x000fe400078e002d */
[----:B------:R-:W-:Y:S02]  /*9900*/  IMAD.MOV.U32 R18, RZ, RZ, 0x10 ;  /* 0x00000010ff127424 */ /* 0x000fe400078e00ff */
[----:B------:R-:W-:-:S07]  /*9910*/  IMAD.MOV.U32 R14, RZ, RZ, R21 ;  /* 0x000000ffff0e7224 */ /* 0x000fce00078e0015 */
[----:B------:R-:W-:Y:S05]  /*9920*/  WARPSYNC.COLLECTIVE R16, `(.L_x_177) ;  /* 0x0000000010087348 */ /* 0x000fea0003c00000 */
[----:B------:R0:W1:Y:S02]  /*9930*/  SHFL.DOWN P3, R21, R19, R18, R17 ;  /* 0x0800001213157389 */ /* 0x0000640000060011 */
[----:B01----:R-:W-:Y:S05]  /*9940*/  ENDCOLLECTIVE ;  /* 0x000000000000791b */ /* 0x003fea0003800000 */
.L_x_177:
        /* <DEDUP_REMOVED lines=8> */
.L_x_178:
[----:B------:R-:W0:Y:S01]  /*99d0*/  LDCU.64 UR4, c[0x0][0x410] ;  /* 0x00008200ff0477ac */ /* 0x000e220008000a00 */
[----:B------:R-:W1:Y:S01]  /*99e0*/  S2UR UR6, SR_CTAID.X ;  /* 0x00000000000679c3 */ /* 0x000e620000002500 */
[----:B0-----:R-:W-:-:S04]  /*99f0*/  UIADD3 UR4, UP0, UPT, UR4, 0x200, URZ ;  /* 0x0000020004047890 */ /* 0x001fc8000ff1e0ff */
[----:B------:R-:W-:Y:S01]  /*9a00*/  UIADD3.X UR5, UPT, UPT, URZ, UR5, URZ, UP0, !UPT ;  /* 0x00000005ff057290 */ /* 0x000fe200087fe4ff */
[----:B------:R-:W-:Y:S01]  /*9a10*/  ISETP.GT.AND P3, PT, R12, R17, PT ;  /* 0x000000110c00720c */ /* 0x000fe20003f64270 */
[----:B------:R-:W-:Y:S01]  /*9a20*/  IMAD.U32 R38, RZ, RZ, UR4 ;  /* 0x00000004ff267e24 */ /* 0x000fe2000f8e00ff */
[----:B------:R-:W0:Y:S02]  /*9a30*/  S2R R12, SR_TID.X ;  /* 0x00000000000c7919 */ /* 0x000e240000002100 */
[----:B------:R-:W-:Y:S01]  /*9a40*/  SEL R14, R14, RZ, !P3 ;  /* 0x000000ff0e0e7207 */ /* 0x000fe20005800000 */
[----:B------:R-:W-:Y:S01]  /*9a50*/  IMAD.U32 R39, RZ, RZ, UR5 ;  /* 0x00000005ff277e24 */ /* 0x000fe2000f8e00ff */
[----:B------:R-:W-:Y:S02]  /*9a60*/  SEL R21, R21, RZ, !P3 ;  /* 0x000000ff15157207 */ /* 0x000fe40005800000 */
[----:B------:R-:W-:-:S05]  /*9a70*/  IADD3 R45, P3, PT, R14, R45, RZ ;  /* 0x0000002d0e2d7210 */ /* 0x000fca0007f7e0ff */
[----:B------:R-:W-:Y:S01]  /*9a80*/  IMAD.X R48, R21, 0x1, R48, P3 ;  /* 0x0000000115307824 */ /* 0x000fe200018e0630 */
[----:B------:R-:W-:Y:S02]  /*9a90*/  PLOP3.LUT P3, PT, P5, PT, PT, 0x80, 0x8 ;  /* 0x000000000008781c */ /* 0x000fe40002f6f070 */
[----:B0-----:R-:W-:-:S05]  /*9aa0*/  LOP3.LUT R12, RZ, R12, RZ, 0x33, !PT ;  /* 0x0000000cff0c7212 */ /* 0x001fca00078e33ff */
[----:B-1----:R-:W-:-:S07]  /*9ab0*/  VIADD R47, R12, UR6 ;  /* 0x000000060c2f7c36 */ /* 0x002fce0008000000 */
[----:B------:R-:W-:Y:S05]  /*9ac0*/  WARPSYNC.COLLECTIVE R16, `(.L_x_179) ;  /* 0x0000000010087348 */ /* 0x000fea0003c00000 */
[----:B------:R-:W-:Y:S01]  /*9ad0*/  VOTE.ALL P3, P3 ;  /* 0x0000000000ff7806 */ /* 0x000fe20001860000 */
[----:B------:R-:W-:-:S12]  /*9ae0*/  ENDCOLLECTIVE ;  /* 0x000000000000791b */ /* 0x000fd80003800000 */
.L_x_179:
[----:B------:R-:W-:Y:S01]  /*9af0*/  PLOP3.LUT P5, PT, P3, PT, PT, 0x80, 0x8 ;  /* 0x000000000008781c */ /* 0x000fe20001faf070 */
[----:B------:R-:W-:-:S12]  /*9b00*/  BRA `(.L_x_180) ;  /* 0xffffffd800247947 */ /* 0x000fd8000383ffff */
.L_x_105:
[----:B------:R-:W-:Y:S01]  /*9b10*/  BSSY B0, `(.L_x_181) ;  /* 0x0000006000007945 */ /* 0x000fe20003800000 */
[----:B------:R-:W-:Y:S01]  /*9b20*/  PLOP3.LUT P3, PT, P3, PT, PT, 0x8, 0x80 ;  /* 0x000000000080781c */ /* 0x000fe20001f6e170 */
[----:B------:R-:W-:-:S12]  /*9b30*/  IMAD.MOV.U32 R16, RZ, RZ, -0x1 ;  /* 0xffffffffff107424 */ /* 0x000fd800078e00ff */
[----:B0----5:R-:W-:Y:S05]  /*9b40*/  WARPSYNC.COLLECTIVE R16, `(.L_x_182) ;  /* 0x0000000010087348 */ /* 0x021fea0003c00000 */
[----:B------:R-:W-:Y:S01]  /*9b50*/  VOTE.ANY P3, P3 ;  /* 0x0000000000ff7806 */ /* 0x000fe20001860100 */
[----:B0----5:R-:W-:-:S12]  /*9b60*/  ENDCOLLECTIVE ;  /* 0x000000000000791b */ /* 0x021fd80003800000 */
.L_x_182:
[----:B------:R-:W-:Y:S05]  /*9b70*/  BSYNC B0 ;  /* 0x0000000000007941 */ /* 0x000fea0003800000 */
.L_x_181:
[----:B------:R-:W-:Y:S05]  /*9b80*/  BRA `(.L_x_183) ;  /* 0xffffffd800287947 */ /* 0x000fea000383ffff */
.L_x_109:
[----:B------:R-:W-:Y:S01]  /*9b90*/  BSSY B0, `(.L_x_184) ;  /* 0x0000006000007945 */ /* 0x000fe20003800000 */
[----:B------:R-:W-:Y:S01]  /*9ba0*/  PLOP3.LUT P3, PT, P3, PT, PT, 0x8, 0x80 ;  /* 0x000000000080781c */ /* 0x000fe20001f6e170 */
[----:B------:R-:W-:-:S12]  /*9bb0*/  IMAD.MOV.U32 R16, RZ, RZ, -0x1 ;  /* 0xffffffffff107424 */ /* 0x000fd800078e00ff */
[----:B0----5:R-:W-:Y:S05]  /*9bc0*/  WARPSYNC.COLLECTIVE R16, `(.L_x_185) ;  /* 0x0000000010087348 */ /* 0x021fea0003c00000 */
[----:B------:R-:W-:Y:S01]  /*9bd0*/  VOTE.ANY P3, P3 ;  /* 0x0000000000ff7806 */ /* 0x000fe20001860100 */
[----:B0----5:R-:W-:-:S12]  /*9be0*/  ENDCOLLECTIVE ;  /* 0x000000000000791b */ /* 0x021fd80003800000 */
.L_x_185:
[----:B------:R-:W-:Y:S05]  /*9bf0*/  BSYNC B0 ;  /* 0x0000000000007941 */ /* 0x000fea0003800000 */
.L_x_184:
[----:B------:R-:W-:Y:S05]  /*9c00*/  BRA `(.L_x_186) ;  /* 0xffffffd800447947 */ /* 0x000fea000383ffff */
.L_x_111:
[----:B------:R-:W-:Y:S01]  /*9c10*/  BSSY B0, `(.L_x_187) ;  /* 0x0000006000007945 */ /* 0x000fe20003800000 */
[----:B------:R-:W-:Y:S01]  /*9c20*/  PLOP3.LUT P3, PT, P3, PT, PT, 0x8, 0x80 ;  /* 0x000000000080781c */ /* 0x000fe20001f6e170 */
[----:B------:R-:W-:-:S12]  /*9c30*/  IMAD.MOV.U32 R16, RZ, RZ, -0x1 ;  /* 0xffffffffff107424 */ /* 0x000fd800078e00ff */
[----:B0----5:R-:W-:Y:S05]  /*9c40*/  WARPSYNC.COLLECTIVE R16, `(.L_x_188) ;  /* 0x0000000010087348 */ /* 0x021fea0003c00000 */
[----:B------:R-:W-:Y:S01]  /*9c50*/  VOTE.ANY R16, PT, P3 ;  /* 0x0000000000107806 */ /* 0x000fe200018e0100 */
[----:B0----5:R-:W-:Y:S06]  /*9c60*/  ENDCOLLECTIVE ;  /* 0x000000000000791b */ /* 0x021fec0003800000 */
.L_x_188:
[----:B------:R-:W-:Y:S05]  /*9c70*/  BSYNC B0 ;  /* 0x0000000000007941 */ /* 0x000fea0003800000 */
.L_x_187:
        /* <DEDUP_REMOVED lines=11> */
.L_x_189:
[----:B------:R-:W-:Y:S02]  /*9d30*/  IMAD.MOV.U32 R19, RZ, RZ, R15 ;  /* 0x000000ffff137224 */ /* 0x000fe400078e000f */
[----:B------:R-:W-:-:S07]  /*9d40*/  IMAD.MOV.U32 R49, RZ, RZ, R21 ;  /* 0x000000ffff317224 */ /* 0x000fce00078e0015 */
[----:B------:R-:W-:Y:S05]  /*9d50*/  WARPSYNC.COLLECTIVE R16, `(.L_x_190) ;  /* 0x0000000010087348 */ /* 0x000fea0003c00000 */
[----:B------:R0:W1:Y:S02]  /*9d60*/  SHFL.DOWN P3, R21, R19, R18, R17 ;  /* 0x0800001213157389 */ /* 0x0000640000060011 */
[----:B01----:R-:W-:Y:S05]  /*9d70*/  ENDCOLLECTIVE ;  /* 0x000000000000791b */ /* 0x003fea0003800000 */
.L_x_190:
        /* <DEDUP_REMOVED lines=13> */
.L_x_191:
[----:B------:R-:W-:Y:S01]  /*9e50*/  IMAD.MOV.U32 R19, RZ, RZ, R54 ;  /* 0x000000ffff137224 */ /* 0x000fe200078e0036 */
[----:B------:R-:W-:-:S04]  /*9e60*/  SEL R21, R21, RZ, !P5 ;  /* 0x000000ff15157207 */ /* 0x000fc80006800000 */
[----:B------:R-:W-:-:S13]  /*9e70*/  IADD3 R50, P6, PT, R21, R52, RZ ;  /* 0x0000003415327210 */ /* 0x000fda0007fde0ff */
[----:B------:R-:W-:Y:S05]  /*9e80*/  WARPSYNC.COLLECTIVE R16, `(.L_x_192) ;  /* 0x0000000010087348 */ /* 0x000fea0003c00000 */
[----:B------:R0:W1:Y:S02]  /*9e90*/  SHFL.DOWN P3, R21, R19, R18, R17 ;  /* 0x0800001213157389 */ /* 0x0000640000060011 */
[----:B01----:R-:W-:Y:S05]  /*9ea0*/  ENDCOLLECTIVE ;  /* 0x000000000000791b */ /* 0x003fea0003800000 */
.L_x_192:
[----:B------:R-:W-:Y:S02]  /*9eb0*/  IMAD.MOV.U32 R19, RZ, RZ, R50 ;  /* 0x000000ffff137224 */ /* 0x000fe400078e0032 */
[----:B------:R-:W-:Y:S02]  /*9ec0*/  IMAD.MOV.U32 R18, RZ, RZ, 0x4 ;  /* 0x00000004ff127424 */ /* 0x000fe400078e00ff */
[----:B------:R-:W-:-:S07]  /*9ed0*/  IMAD.MOV.U32 R49, RZ, RZ, R21 ;  /* 0x000000ffff317224 */ /* 0x000fce00078e0015 */
[----:B------:R-:W-:Y:S05]  /*9ee0*/  WARPSYNC.COLLECTIVE R16, `(.L_x_193) ;  /* 0x0000000010087348 */ /* 0x000fea0003c00000 */
[----:B------:R0:W1:Y:S02]  /*9ef0*/  SHFL.DOWN P3, R21, R19, R18, R17 ;  /* 0x0800001213157389 */ /* 0x0000640000060011 */
[----:B01----:R-:W-:Y:S05]  /*9f00*/  ENDCOLLECTIVE ;  /* 0x000000000000791b */ /* 0x003fea0003800000 */
.L_x_193:
        /* <DEDUP_REMOVED lines=9> */
.L_x_194:
[----:B------:R-:W-:Y:S02]  /*9fa0*/  IMAD.MOV.U32 R19, RZ, RZ, R52 ;  /* 0x000000ffff137224 */ /* 0x000fe400078e0034 */
[----:B------:R-:W-:Y:S02]  /*9fb0*/  IMAD.MOV.U32 R18, RZ, RZ, 0x8 ;  /* 0x00000008ff127424 */ /* 0x000fe400078e00ff */
[----:B------:R-:W-:-:S07]  /*9fc0*/  IMAD.MOV.U32 R14, RZ, RZ, R21 ;  /* 0x000000ffff0e7224 */ /* 0x000fce00078e0015 */
[----:B------:R-:W-:Y:S05]  /*9fd0*/  WARPSYNC.COLLECTIVE R16, `(.L_x_195) ;  /* 0x0000000010087348 */ /* 0x000fea0003c00000 */
[----:B------:R0:W1:Y:S02]  /*9fe0*/  SHFL.DOWN P3, R21, R19, R18, R17 ;  /* 0x0800001213157389 */ /* 0x0000640000060011 */
[----:B01----:R-:W-:Y:S05]  /*9ff0*/  ENDCOLLECTIVE ;  /* 0x000000000000791b */ /* 0x003fea0003800000 */
.L_x_195:
[----:B------:R-:W-:-:S05]  /*a000*/  SEL R14, R14, RZ, !P5 ;  /* 0x000000ff0e0e7207 */ /* 0x000fca0006800000 */
[----:B------:R-:W-:Y:S02]  /*a010*/  IMAD.X R49, R14, 0x1, R15, P6 ;  /* 0x000000010e317824 */ /* 0x000fe400030e060f */
[----:B------:R-:W-:Y:S02]  /*a020*/  VIADD R14, R20, 0x8 ;  /* 0x00000008140e7836 */ /* 0x000fe40000000000 */
[----:B------:R-:W-:-:S03]  /*a030*/  IMAD.MOV.U32 R19, RZ, RZ, R49 ;  /* 0x000000ffff137224 */ /* 0x000fc600078e0031 */
[----:B------:R-:W-:-:S04]  /*a040*/  ISETP.GT.AND P5, PT, R14, R17, PT ;  /* 0x000000110e00720c */ /* 0x000fc80003fa4270 */
[----:B------:R-:W-:-:S04]  /*a050*/  SEL R21, R21, RZ, !P5 ;  /* 0x000000ff15157207 */ /* 0x000fc80006800000 */
[----:B------:R-:W-:-:S13]  /*a060*/  IADD3 R50, P6, PT, R21, R52, RZ ;  /* 0x0000003415327210 */ /* 0x000fda0007fde0ff */
[----:B------:R-:W-:Y:S05]  /*a070*/  WARPSYNC.COLLECTIVE R16, `(.L_x_196) ;  /* 0x0000000010087348 */ /* 0x000fea0003c00000 */
[----:B------:R0:W1:Y:S02]  /*a080*/  SHFL.DOWN P3, R21, R19, R18, R17 ;  /* 0x0800001213157389 */ /* 0x0000640000060011 */
[----:B01----:R-:W-:Y:S05]  /*a090*/  ENDCOLLECTIVE ;  /* 0x000000000000791b */ /* 0x003fea0003800000 */
.L_x_196:
[----:B------:R-:W-:Y:S02]  /*a0a0*/  IMAD.MOV.U32 R19, RZ, RZ, R50 ;  /* 0x000000ffff137224 */ /* 0x000fe400078e0032 */
[----:B------:R-:W-:Y:S02]  /*a0b0*/  IMAD.MOV.U32 R18, RZ, RZ, 0x10 ;  /* 0x00000010ff127424 */ /* 0x000fe400078e00ff */
[----:B------:R-:W-:-:S07]  /*a0c0*/  IMAD.MOV.U32 R14, RZ, RZ, R21 ;  /* 0x000000ffff0e7224 */ /* 0x000fce00078e0015 */
[----:B------:R-:W-:Y:S05]  /*a0d0*/  WARPSYNC.COLLECTIVE R16, `(.L_x_197) ;  /* 0x0000000010087348 */ /* 0x000fea0003c00000 */
[----:B------:R0:W1:Y:S02]  /*a0e0*/  SHFL.DOWN P3, R21, R19, R18, R17 ;  /* 0x0800001213157389 */ /* 0x0000640000060011 */
[----:B01----:R-:W-:Y:S05]  /*a0f0*/  ENDCOLLECTIVE ;  /* 0x000000000000791b */ /* 0x003fea0003800000 */
.L_x_197:
[----:B------:R-:W-:-:S05]  /*a100*/  SEL R14, R14, RZ, !P5 ;  /* 0x000000ff0e0e7207 */ /* 0x000fca0006800000 */
[----:B------:R-:W-:Y:S02]  /*a110*/  IMAD.X R15, R14, 0x1, R49, P6 ;  /* 0x000000010e0f7824 */ /* 0x000fe400030e0631 */
[----:B------:R-:W-:Y:S02]  /*a120*/  VIADD R14, R20, 0x10 ;  /* 0x00000010140e7836 */ /* 0x000fe40000000000 */
[----:B------:R-:W-:-:S03]  /*a130*/  IMAD.MOV.U32 R19, RZ, RZ, R15 ;  /* 0x000000ffff137224 */ /* 0x000fc600078e000f */
[----:B------:R-:W-:Y:S01]  /*a140*/  ISETP.GT.AND P5, PT, R14, R17, PT ;  /* 0x000000110e00720c */ /* 0x000fe20003fa4270 */
[----:B------:R-:W-:-:S12]  /*a150*/  IMAD.MOV.U32 R14, RZ, RZ, R21 ;  /* 0x000000ffff0e7224 */ /* 0x000fd800078e0015 */
[----:B------:R-:W-:Y:S05]  /*a160*/  WARPSYNC.COLLECTIVE R16, `(.L_x_198) ;  /* 0x0000000010087348 */ /* 0x000fea0003c00000 */
[----:B------:R0:W1:Y:S02]  /*a170*/  SHFL.DOWN P3, R21, R19, R18, R17 ;  /* 0x0800001213157389 */ /* 0x0000640000060011 */
[----:B01----:R-:W-:Y:S05]  /*a180*/  ENDCOLLECTIVE ;  /* 0x000000000000791b */ /* 0x003fea0003800000 */
.L_x_198:
        /* <DEDUP_REMOVED lines=9> */
.L_x_199:
[----:B------:R-:W-:Y:S05]  /*a220*/  BRA `(.L_x_200) ;  /* 0xffffffd400907947 */ /* 0x000fea000383ffff */
.L_x_201:
        /* <DEDUP_REMOVED lines=13> */
.L_x_427:


//--------------------- .text._ZN6thrust24THRUST_300001_SM_1000_NS8cuda_cub4core6detail13_kernel_agentINS1_16__set_operations14PartitionAgentINS0_12zip_iteratorIN4cuda3std3__45tupleIJNS0_6detail15normal_iteratorINS0_10device_ptrIiEEEENS7_INSB_IJSG_SG_EEEEEEEEEENS7_INSB_IJSG_NS0_17constant_iteratorINSB_IJiiEEENS0_11use_defaultESN_EEEEEEElNSC_13compare_firstINSA_4lessIiEEEEEEJSK_SQ_lllPNSA_4pairIllEESU_iEEEvDpT0_ --------------------------
	.section	.text._ZN6thrust24THRUST_300001_SM_1000_NS8cuda_cub4core6detail13_kernel_agentINS1_16__set_operations14PartitionAgentINS0_12zip_iteratorIN4cuda3std3__45tupleIJNS0_6detail15normal_iteratorINS0_10device_ptrIiEEEENS7_INSB_IJSG_SG_EEEEEEEEEENS7_INSB_IJSG_NS0_17constant_iteratorINSB_IJiiEEENS0_11use_defaultESN_EEEEEEElNSC_13compare_firstINSA_4lessIiEEEEEEJSK_SQ_lllPNSA_4pairIllEESU_iEEEvDpT0_,"ax",@progbits
	.align	128
        .global         _ZN6thrust24THRUST_300001_SM_1000_NS8cuda_cub4core6detail13_kernel_agentINS1_16__set_operations14PartitionAgentINS0_12zip_iteratorIN4cuda3std3__45tupleIJNS0_6detail15normal_iteratorINS0_10device_ptrIiEEEENS7_INSB_IJSG_SG_EEEEEEEEEENS7_INSB_IJSG_NS0_17constant_iteratorINSB_IJiiEEENS0_11use_defaultESN_EEEEEEElNSC_13compare_firstINSA_4lessIiEEEEEEJSK_SQ_lllPNSA_4pairIllEESU_iEEEvDpT0_
        .type           _ZN6thrust24THRUST_300001_SM_1000_NS8cuda_cub4core6detail13_kernel_agentINS1_16__set_operations14PartitionAgentINS0_12zip_iteratorIN4cuda3std3__45tupleIJNS0_6detail15normal_iteratorINS0_10device_ptrIiEEEENS7_INSB_IJSG_SG_EEEEEEEEEENS7_INSB_IJSG_NS0_17constant_iteratorINSB_IJiiEEENS0_11use_defaultESN_EEEEEEElNSC_13compare_firstINSA_4lessIiEEEEEEJSK_SQ_lllPNSA_4pairIllEESU_iEEEvDpT0_,@function
        .size           _ZN6thrust24THRUST_300001_SM_1000_NS8cuda_cub4core6detail13_kernel_agentINS1_16__set_operations14PartitionAgentINS0_12zip_iteratorIN4cuda3std3__45tupleIJNS0_6detail15normal_iteratorINS0_10device_ptrIiEEEENS7_INSB_IJSG_SG_EEEEEEEEEENS7_INSB_IJSG_NS0_17constant_iteratorINSB_IJiiEEENS0_11use_defaultESN_EEEEEEElNSC_13compare_firstINSA_4lessIiEEEEEEJSK_SQ_lllPNSA_4pairIllEESU_iEEEvDpT0_,(.L_x_428 - _ZN6thrust24THRUST_300001_SM_1000_NS8cuda_cub4core6detail13_kernel_agentINS1_16__set_operations14PartitionAgentINS0_12zip_iteratorIN4cuda3std3__45tupleIJNS0_6detail15normal_iteratorINS0_10device_ptrIiEEEENS7_INSB_IJSG_SG_EEEEEEEEEENS7_INSB_IJSG_NS0_17constant_iteratorINSB_IJiiEEENS0_11use_defaultESN_EEEEEEElNSC_13compare_firstINSA_4lessIiEEEEEEJSK_SQ_lllPNSA_4pairIllEESU_iEEEvDpT0_)
        .other          _ZN6thrust24THRUST_300001_SM_1000_NS8cuda_cub4core6detail13_kernel_agentINS1_16__set_operations14PartitionAgentINS0_12zip_iteratorIN4cuda3std3__45tupleIJNS0_6detail15normal_iteratorINS0_10device_ptrIiEEEENS7_INSB_IJSG_SG_EEEEEEEEEENS7_INSB_IJSG_NS0_17constant_iteratorINSB_IJiiEEENS0_11use_defaultESN_EEEEEEElNSC_13compare_firstINSA_4lessIiEEEEEEJSK_SQ_lllPNSA_4pairIllEESU_iEEEvDpT0_,@"STO_CUDA_ENTRY STV_DEFAULT"
_ZN6thrust24THRUST_300001_SM_1000_NS8cuda_cub4core6detail13_kernel_agentINS1_16__set_operations14PartitionAgentINS0_12zip_iteratorIN4cuda3std3__45tupleIJNS0_6detail15normal_iteratorINS0_10device_ptrIiEEEENS7_INSB_IJSG_SG_EEEEEEEEEENS7_INSB_IJSG_NS0_17constant_iteratorINSB_IJiiEEENS0_11use_defaultESN_EEEEEEElNSC_13compare_firstINSA_4lessIiEEEEEEJSK_SQ_lllPNSA_4pairIllEESU_iEEEvDpT0_:
.text._ZN6thrust24THRUST_300001_SM_1000_NS8cuda_cub4core6detail13_kernel_agentINS1_16__set_operations14PartitionAgentINS0_12zip_iteratorIN4cuda3std3__45tupleIJNS0_6detail15normal_iteratorINS0_10device_ptrIiEEEENS7_INSB_IJSG_SG_EEEEEEEEEENS7_INSB_IJSG_NS0_17constant_iteratorINSB_IJiiEEENS0_11use_defaultESN_EEEEEEElNSC_13compare_firstINSA_4lessIiEEEEEEJSK_SQ_lllPNSA_4pairIllEESU_iEEEvDpT0_:
[----:B------:R-:W-:Y:S01]  /*0000*/  LDC R1, c[0x0][0x37c] ;  /* 0x0000df00ff017b82 */ /* 0x000fe20000000800 */
[----:B------:R-:W0:Y:S01]  /*0010*/  S2R R0, SR_CTAID.X ;  /* 0x0000000000007919 */ /* 0x000e220000002500 */
[----:B------:R-:W0:Y:S01]  /*0020*/  LDCU UR4, c[0x0][0x360] ;  /* 0x00006c00ff0477ac */ /* 0x000e220008000800 */
[----:B------:R-:W0:Y:S01]  /*0030*/  S2R R3, SR_TID.X ;  /* 0x0000000000037919 */ /* 0x000e220000002100 */
[----:B------:R-:W1:Y:S01]  /*0040*/  LDCU.64 UR6, c[0x0][0x3c0] ;  /* 0x00007800ff0677ac */ /* 0x000e620008000a00 */
[----:B0-----:R-:W-:-:S05]  /*0050*/  IMAD R0, R0, UR4, R3 ;  /* 0x0000000400007c24 */ /* 0x001fca000f8e0203 */
[----:B-1----:R-:W-:-:S04]  /*0060*/  ISETP.GE.U32.AND P0, PT, R0, UR6, PT ;  /* 0x0000000600007c0c */ /* 0x002fc8000bf06070 */
[----:B------:R-:W-:-:S13]  /*0070*/  ISETP.GE.AND.EX P0, PT, RZ, UR7, PT, P0 ;  /* 0x00000007ff007c0c */ /* 0x000fda000bf06300 */
[----:B------:R-:W-:Y:S05]  /*0080*/  @P0 EXIT ;  /* 0x000000000000094d */ /* 0x000fea0003800000 */
[----:B------:R-:W0:Y:S01]  /*0090*/  LDC.64 R8, c[0x0][0x3b0] ;  /* 0x0000ec00ff087b82 */ /* 0x000e220000000a00 */
[----:B------:R-:W1:Y:S01]  /*00a0*/  LDCU UR5, c[0x0][0x3d4] ;  /* 0x00007a80ff0577ac */ /* 0x000e620008000800 */
[----:B------:R-:W-:Y:S01]  /*00b0*/  BSSY.RECONVERGENT B0, `(.L_x_202) ;  /* 0x0000034000007945 */ /* 0x000fe20003800200 */
[----:B------:R-:W2:Y:S05]  /*00c0*/  LDCU.64 UR6, c[0x0][0x358] ;  /* 0x00006b00ff0677ac */ /* 0x000eaa0008000a00 */
[----:B------:R-:W0:Y:S01]  /*00d0*/  LDC.64 R12, c[0x0][0x3b8] ;  /* 0x0000ee00ff0c7b82 */ /* 0x000e220000000a00 */
[----:B------:R-:W3:Y:S01]  /*00e0*/  LDCU.64 UR8, c[0x0][0x398] ;  /* 0x00007300ff0877ac */ /* 0x000ee20008000a00 */
[----:B-1----:R-:W-:-:S02]  /*00f0*/  USHF.R.S32.HI UR4, URZ, 0x1f, UR5 ;  /* 0x0000001fff047899 */ /* 0x002fc40008011405 */
[----:B------:R-:W-:-:S04]  /*0100*/  IMAD.WIDE.U32 R2, R0, UR5, RZ ;  /* 0x0000000500027c25 */ /* 0x000fc8000f8e00ff */
[----:B------:R-:W-:-:S04]  /*0110*/  IMAD R7, R0, UR4, RZ ;  /* 0x0000000400077c24 */ /* 0x000fc8000f8e02ff */
[----:B------:R-:W-:Y:S01]  /*0120*/  IMAD.IADD R7, R3, 0x1, R7 ;  /* 0x0000000103077824 */ /* 0x000fe200078e0207 */
[----:B------:R-:W1:Y:S01]  /*0130*/  LDCU.64 UR4, c[0x0][0x380] ;  /* 0x00007000ff0477ac */ /* 0x000e620008000a00 */
[----:B0-----:R-:W-:-:S04]  /*0140*/  IADD3 R5, P1, PT, R12, R8, RZ ;  /* 0x000000080c057210 */ /* 0x001fc80007f3e0ff */
[----:B------:R-:W-:Y:S01]  /*0150*/  ISETP.LT.U32.AND P0, PT, R5, R2, PT ;  /* 0x000000020500720c */ /* 0x000fe20003f01070 */
[----:B------:R-:W-:-:S05]  /*0160*/  IMAD.X R6, R13, 0x1, R9, P1 ;  /* 0x000000010d067824 */ /* 0x000fca00008e0609 */
[----:B------:R-:W-:-:S04]  /*0170*/  ISETP.LT.AND.EX P0, PT, R6, R7, PT, P0 ;  /* 0x000000070600720c */ /* 0x000fc80003f01300 */
[----:B------:R-:W-:Y:S02]  /*0180*/  SEL R3, R5, R2, P0 ;  /* 0x0000000205037207 */ /* 0x000fe40000000000 */
[----:B------:R-:W-:Y:S02]  /*0190*/  SEL R2, R6, R7, P0 ;  /* 0x0000000706027207 */ /* 0x000fe40000000000 */
[C---:B------:R-:W-:Y:S02]  /*01a0*/  IADD3 R4, P2, PT, R3.reuse, -R12, RZ ;  /* 0x8000000c03047210 */ /* 0x040fe40007f5e0ff */
[----:B------:R-:W-:Y:S02]  /*01b0*/  ISETP.LT.U32.AND P1, PT, R3, R8, PT ;  /* 0x000000080300720c */ /* 0x000fe40003f21070 */
[----:B------:R-:W-:Y:S01]  /*01c0*/  ISETP.GT.U32.AND P0, PT, R4, RZ, PT ;  /* 0x000000ff0400720c */ /* 0x000fe20003f04070 */
[C---:B------:R-:W-:Y:S01]  /*01d0*/  IMAD.X R5, R2.reuse, 0x1, ~R13, P2 ;  /* 0x0000000102057824 */ /* 0x040fe200010e0e0d */
[----:B------:R-:W-:-:S04]  /*01e0*/  ISETP.LT.AND.EX P1, PT, R2, R9, PT, P1 ;  /* 0x000000090200720c */ /* 0x000fc80003f21310 */
[----:B------:R-:W-:Y:S02]  /*01f0*/  ISETP.GT.AND.EX P0, PT, R5, RZ, PT, P0 ;  /* 0x000000ff0500720c */ /* 0x000fe40003f04300 */
[----:B------:R-:W-:Y:S02]  /*0200*/  SEL R17, R3, R8, P1 ;  /* 0x0000000803117207 */ /* 0x000fe40000800000 */
[----:B------:R-:W-:Y:S02]  /*0210*/  SEL R4, R4, RZ, P0 ;  /* 0x000000ff04047207 */ /* 0x000fe40000000000 */
[----:B------:R-:W-:Y:S02]  /*0220*/  SEL R5, R5, RZ, P0 ;  /* 0x000000ff05057207 */ /* 0x000fe40000000000 */
[----:B------:R-:W-:Y:S02]  /*0230*/  SEL R16, R2, R9, P1 ;  /* 0x0000000902107207 */ /* 0x000fe40000800000 */
[----:B------:R-:W-:-:S04]  /*0240*/  ISETP.GE.U32.AND P0, PT, R4, R17, PT ;  /* 0x000000110400720c */ /* 0x000fc80003f06070 */
[----:B------:R-:W-:-:S13]  /*0250*/  ISETP.GE.AND.EX P0, PT, R5, R16, PT, P0 ;  /* 0x000000100500720c */ /* 0x000fda0003f06300 */
[----:B-123--:R-:W-:Y:S05]  /*0260*/  @P0 BRA `(.L_x_203) ;  /* 0x0000000000600947 */ /* 0x00efea0003800000 */
.L_x_204:
[----:B------:R-:W-:-:S05]  /*0270*/  IADD3 R14, P0, PT, R4, R17, RZ ;  /* 0x00000011040e7210 */ /* 0x000fca0007f1e0ff */
[----:B------:R-:W-:-:S05]  /*0280*/  IMAD.X R15, R5, 0x1, R16, P0 ;  /* 0x00000001050f7824 */ /* 0x000fca00000e0610 */
[--C-:B------:R-:W-:Y:S02]  /*0290*/  SHF.R.U64 R14, R14, 0x1, R15.reuse ;  /* 0x000000010e0e7819 */ /* 0x100fe4000000120f */
[----:B------:R-:W-:Y:S02]  /*02a0*/  SHF.R.U32.HI R15, RZ, 0x1, R15 ;  /* 0x00000001ff0f7819 */ /* 0x000fe4000001160f */
[----:B------:R-:W-:Y:S02]  /*02b0*/  LOP3.LUT R6, RZ, R14, RZ, 0x33, !PT ;  /* 0x0000000eff067212 */ /* 0x000fe400078e33ff */
[----:B------:R-:W-:Y:S02]  /*02c0*/  LOP3.LUT R7, RZ, R15, RZ, 0x33, !PT ;  /* 0x0000000fff077212 */ /* 0x000fe400078e33ff */
[----:B------:R-:W-:Y:S02]  /*02d0*/  IADD3 R9, P1, PT, R6, R3, RZ ;  /* 0x0000000306097210 */ /* 0x000fe40007f3e0ff */
[----:B------:R-:W-:-:S03]  /*02e0*/  LEA R6, P0, R14, UR4, 0x2 ;  /* 0x000000040e067c11 */ /* 0x000fc6000f8010ff */
[----:B------:R-:W-:Y:S01]  /*02f0*/  IMAD.X R10, R7, 0x1, R2, P1 ;  /* 0x00000001070a7824 */ /* 0x000fe200008e0602 */
[C---:B------:R-:W-:Y:S02]  /*0300*/  LEA R8, P1, R9.reuse, UR8, 0x2 ;  /* 0x0000000809087c11 */ /* 0x040fe4000f8210ff */
[----:B------:R-:W-:Y:S02]  /*0310*/  LEA.HI.X R7, R14, UR5, R15, 0x2, P0 ;  /* 0x000000050e077c11 */ /* 0x000fe400080f140f */
[----:B------:R-:W-:-:S03]  /*0320*/  LEA.HI.X R9, R9, UR9, R10, 0x2, P1 ;  /* 0x0000000909097c11 */ /* 0x000fc600088f140a */
[----:B------:R-:W2:Y:S04]  /*0330*/  LDG.E R6, desc[UR6][R6.64] ;  /* 0x0000000606067981 */ /* 0x000ea8000c1e1900 */
[----:B------:R-:W2:Y:S01]  /*0340*/  LDG.E R9, desc[UR6][R8.64] ;  /* 0x0000000608097981 */ /* 0x000ea2000c1e1900 */
[----:B------:R-:W-:-:S05]  /*0350*/  IADD3 R11, P1, PT, R14, 0x1, RZ ;  /* 0x000000010e0b7810 */ /* 0x000fca0007f3e0ff */
[----:B------:R-:W-:Y:S01]  /*0360*/  IMAD.X R10, RZ, RZ, R15, P1 ;  /* 0x000000ffff0a7224 */ /* 0x000fe200008e060f */
[----:B--2---:R-:W-:-:S04]  /*0370*/  ISETP.GE.AND P0, PT, R9, R6, PT ;  /* 0x000000060900720c */ /* 0x004fc80003f06270 */
[----:B------:R-:W-:Y:S02]  /*0380*/  SEL R4, R4, R11, !P0 ;  /* 0x0000000b04047207 */ /* 0x000fe40004000000 */
[----:B------:R-:W-:Y:S02]  /*0390*/  SEL R17, R14, R17, !P0 ;  /* 0x000000110e117207 */ /* 0x000fe40004000000 */
[----:B------:R-:W-:Y:S02]  /*03a0*/  SEL R5, R5, R10, !P0 ;  /* 0x0000000a05057207 */ /* 0x000fe40004000000 */
[----:B------:R-:W-:Y:S02]  /*03b0*/  SEL R16, R15, R16, !P0 ;  /* 0x000000100f107207 */ /* 0x000fe40004000000 */
[----:B------:R-:W-:-:S04]  /*03c0*/  ISETP.GE.U32.AND P0, PT, R4, R17, PT ;  /* 0x000000110400720c */ /* 0x000fc80003f06070 */
[----:B------:R-:W-:-:S13]  /*03d0*/  ISETP.GE.AND.EX P0, PT, R5, R16, PT, P0 ;  /* 0x000000100500720c */ /* 0x000fda0003f06300 */
[----:B------:R-:W-:Y:S05]  /*03e0*/  @!P0 BRA `(.L_x_204) ;  /* 0xfffffffc00a08947 */ /* 0x000fea000383ffff */
.L_x_203:
[----:B------:R-:W-:Y:S05]  /*03f0*/  BSYNC.RECONVERGENT B0 ;  /* 0x0000000000007941 */ /* 0x000fea0003800200 */
.L_x_202:
[----:B------:R-:W-:Y:S01]  /*0400*/  IADD3 R7, P1, PT, -R4, R3, RZ ;  /* 0x0000000304077210 */ /* 0x000fe20007f3e1ff */
[----:B------:R-:W0:Y:S01]  /*0410*/  LDCU.64 UR10, c[0x0][0x380] ;  /* 0x00007000ff0a77ac */ /* 0x000e220008000a00 */
[----:B------:R-:W-:Y:S01]  /*0420*/  BSSY.RECONVERGENT B1, `(.L_x_205) ;  /* 0x000011b000017945 */ /* 0x000fe20003800200 */
[----:B------:R-:W-:Y:S01]  /*0430*/  IMAD.MOV.U32 R8, RZ, RZ, RZ ;  /* 0x000000ffff087224 */ /* 0x000fe200078e00ff */
[----:B------:R-:W-:Y:S01]  /*0440*/  ISETP.GE.U32.AND P0, PT, R7, R12, PT ;  /* 0x0000000c0700720c */ /* 0x000fe20003f06070 */
[----:B------:R-:W-:Y:S01]  /*0450*/  IMAD.X R6, R2, 0x1, ~R5, P1 ;  /* 0x0000000102067824 */ /* 0x000fe200008e0e05 */
[----:B------:R-:W-:-:S04]  /*0460*/  UMOV UR4, URZ ;  /* 0x000000ff00047c82 */ /* 0x000fc80008000000 */
[----:B------:R-:W-:-:S13]  /*0470*/  ISETP.GE.AND.EX P0, PT, R6, R13, PT, P0 ;  /* 0x0000000d0600720c */ /* 0x000fda0003f06300 */
[----:B0-----:R-:W-:Y:S05]  /*0480*/  @P0 BRA `(.L_x_206) ;  /* 0x0000001000500947 */ /* 0x001fea0003800000 */
[----:B------:R-:W0:Y:S02]  /*0490*/  LDC.64 R14, c[0x0][0x398] ;  /* 0x0000e600ff0e7b82 */ /* 0x000e240000000a00 */
[----:B0-----:R-:W-:-:S04]  /*04a0*/  LEA R16, P0, R7, R14, 0x2 ;  /* 0x0000000e07107211 */ /* 0x001fc800078010ff */
[----:B------:R-:W-:-:S05]  /*04b0*/  LEA.HI.X R17, R7, R15, R6, 0x2, P0 ;  /* 0x0000000f07117211 */ /* 0x000fca00000f1406 */
[----:B------:R0:W5:Y:S01]  /*04c0*/  LDG.E R8, desc[UR6][R16.64] ;  /* 0x0000000610087981 */ /* 0x000162000c1e1900 */
[----:B------:R-:W-:Y:S01]  /*04d0*/  ISETP.GE.U32.AND P0, PT, R4, 0x1, PT ;  /* 0x000000010400780c */ /* 0x000fe20003f06070 */
[----:B------:R-:W-:Y:S01]  /*04e0*/  BSSY.RECONVERGENT B0, `(.L_x_207) ;  /* 0x0000050000007945 */ /* 0x000fe20003800200 */
[----:B------:R-:W-:Y:S01]  /*04f0*/  IMAD.MOV.U32 R9, RZ, RZ, RZ ;  /* 0x000000ffff097224 */ /* 0x000fe200078e00ff */
[----:B------:R-:W-:Y:S02]  /*0500*/  CS2R R10, SRZ ;  /* 0x00000000000a7805 */ /* 0x000fe4000001ff00 */
[----:B------:R-:W-:Y:S01]  /*0510*/  ISETP.GE.AND.EX P0, PT, R5, RZ, PT, P0 ;  /* 0x000000ff0500720c */ /* 0x000fe20003f06300 */
[----:B------:R-:W-:-:S12]  /*0520*/  IMAD.MOV.U32 R22, RZ, RZ, RZ ;  /* 0x000000ffff167224 */ /* 0x000fd800078e00ff */
[----:B0-----:R-:W-:Y:S05]  /*0530*/  @!P0 BRA `(.L_x_208) ;  /* 0x0000000400288947 */ /* 0x001fea0003800000 */
[----:B------:R-:W0:Y:S01]  /*0540*/  LDC.64 R18, c[0x0][0x380] ;  /* 0x0000e000ff127b82 */ /* 0x000e220000000a00 */
[----:B------:R-:W-:Y:S02]  /*0550*/  IMAD R9, R5, 0x1ff, RZ ;  /* 0x000001ff05097824 */ /* 0x000fe400078e02ff */
[----:B------:R-:W-:-:S04]  /*0560*/  IMAD.WIDE.U32 R10, R4, 0x1ff, RZ ;  /* 0x000001ff040a7825 */ /* 0x000fc800078e00ff */
[----:B------:R-:W-:-:S05]  /*0570*/  IMAD.IADD R11, R11, 0x1, R9 ;  /* 0x000000010b0b7824 */ /* 0x000fca00078e0209 */
[--C-:B------:R-:W-:Y:S02]  /*0580*/  SHF.R.U64 R9, R10, 0x9, R11.reuse ;  /* 0x000000090a097819 */ /* 0x100fe4000000120b */
[----:B------:R-:W-:Y:S02]  /*0590*/  SHF.R.U32.HI R22, RZ, 0x9, R11 ;  /* 0x00000009ff167819 */ /* 0x000fe4000001160b */
[----:B0-----:R-:W-:-:S04]  /*05a0*/  LEA R20, P0, R9, R18, 0x2 ;  /* 0x0000001209147211 */ /* 0x001fc800078010ff */
[----:B------:R-:W-:-:S06]  /*05b0*/  LEA.HI.X R21, R9, R19, R22, 0x2, P0 ;  /* 0x0000001309157211 */ /* 0x000fcc00000f1416 */
[----:B------:R-:W2:Y:S01]  /*05c0*/  LDG.E R21, desc[UR6][R20.64] ;  /* 0x0000000614157981 */ /* 0x000ea2000c1e1900 */
[----:B------:R-:W-:Y:S01]  /*05d0*/  IADD3 R10, P1, PT, R9, 0x1, RZ ;  /* 0x00000001090a7810 */ /* 0x000fe20007f3e0ff */
[----:B------:R-:W-:Y:S04]  /*05e0*/  BSSY.RECONVERGENT B2, `(.L_x_209) ;  /* 0x0000019000027945 */ /* 0x000fe80003800200 */
[----:B------:R-:W-:Y:S01]  /*05f0*/  IMAD.X R11, RZ, RZ, R22, P1 ;  /* 0x000000ffff0b7224 */ /* 0x000fe200008e0616 */
[----:B--2--5:R-:W-:-:S04]  /*0600*/  ISETP.GE.AND P0, PT, R21, R8, PT ;  /* 0x000000081500720c */ /* 0x024fc80003f06270 */
[----:B------:R-:W-:Y:S02]  /*0610*/  SEL R9, R4, R9, !P0 ;  /* 0x0000000904097207 */ /* 0x000fe40004000000 */
[----:B------:R-:W-:Y:S02]  /*0620*/  SEL R10, R10, RZ, !P0 ;  /* 0x000000ff0a0a7207 */ /* 0x000fe40004000000 */
[----:B------:R-:W-:Y:S02]  /*0630*/  SEL R22, R5, R22, !P0 ;  /* 0x0000001605167207 */ /* 0x000fe40004000000 */
[----:B------:R-:W-:Y:S02]  /*0640*/  SEL R11, R11, RZ, !P0 ;  /* 0x000000ff0b0b7207 */ /* 0x000fe40004000000 */
[----:B------:R-:W-:-:S04]  /*0650*/  ISETP.GE.U32.AND P0, PT, R10, R9, PT ;  /* 0x000000090a00720c */ /* 0x000fc80003f06070 */
[----:B------:R-:W-:-:S13]  /*0660*/  ISETP.GE.U32.AND.EX P0, PT, R11, R22, PT, P0 ;  /* 0x000000160b00720c */ /* 0x000fda0003f06100 */
[----:B------:R-:W-:Y:S05]  /*0670*/  @P0 BRA `(.L_x_210) ;  /* 0x00000000003c0947 */ /* 0x000fea0003800000 */
[----:B------:R-:W-:Y:S02]  /*0680*/  IMAD R25, R22, 0x7f, RZ ;  /* 0x0000007f16197824 */ /* 0x000fe400078e02ff */
[----:B------:R-:W-:-:S04]  /*0690*/  IMAD.WIDE.U32 R20, R9, 0x7f, R10 ;  /* 0x0000007f09147825 */ /* 0x000fc800078e000a */
[----:B------:R-:W-:-:S05]  /*06a0*/  IMAD.IADD R25, R21, 0x1, R25 ;  /* 0x0000000115197824 */ /* 0x000fca00078e0219 */
[--C-:B------:R-:W-:Y:S02]  /*06b0*/  SHF.R.U64 R26, R20, 0x7, R25.reuse ;  /* 0x00000007141a7819 */ /* 0x100fe40000001219 */
[----:B------:R-:W-:Y:S02]  /*06c0*/  SHF.R.U32.HI R25, RZ, 0x7, R25 ;  /* 0x00000007ff197819 */ /* 0x000fe40000011619 */
[----:B------:R-:W-:-:S04]  /*06d0*/  LEA R20, P0, R26, R18, 0x2 ;  /* 0x000000121a147211 */ /* 0x000fc800078010ff */
[----:B------:R-:W-:-:S06]  /*06e0*/  LEA.HI.X R21, R26, R19, R25, 0x2, P0 ;  /* 0x000000131a157211 */ /* 0x000fcc00000f1419 */
[----:B------:R-:W2:Y:S01]  /*06f0*/  LDG.E R21, desc[UR6][R20.64] ;  /* 0x0000000614157981 */ /* 0x000ea2000c1e1900 */
[----:B------:R-:W-:-:S05]  /*0700*/  IADD3 R23, P1, PT, R26, 0x1, RZ ;  /* 0x000000011a177810 */ /* 0x000fca0007f3e0ff */
[----:B------:R-:W-:Y:S01]  /*0710*/  IMAD.X R24, RZ, RZ, R25, P1 ;  /* 0x000000ffff187224 */ /* 0x000fe200008e0619 */
[----:B--2---:R-:W-:-:S04]  /*0720*/  ISETP.GE.AND P0, PT, R21, R8, PT ;  /* 0x000000081500720c */ /* 0x004fc80003f06270 */
[----:B------:R-:W-:Y:S02]  /*0730*/  SEL R9, R9, R26, !P0 ;  /* 0x0000001a09097207 */ /* 0x000fe40004000000 */
[----:B------:R-:W-:Y:S02]  /*0740*/  SEL R10, R23, R10, !P0 ;  /* 0x0000000a170a7207 */ /* 0x000fe40004000000 */
[----:B------:R-:W-:Y:S02]  /*0750*/  SEL R22, R22, R25, !P0 ;  /* 0x0000001916167207 */ /* 0x000fe40004000000 */
[----:B------:R-:W-:-:S07]  /*0760*/  SEL R11, R24, R11, !P0 ;  /* 0x0000000b180b7207 */ /* 0x000fce0004000000 */
.L_x_210:
[----:B------:R-:W-:Y:S05]  /*0770*/  BSYNC.RECONVERGENT B2 ;  /* 0x0000000000027941 */ /* 0x000fea0003800200 */
.L_x_209:
[----:B------:R-:W-:Y:S01]  /*0780*/  ISETP.GE.U32.AND P0, PT, R10, R9, PT ;  /* 0x000000090a00720c */ /* 0x000fe20003f06070 */
[----:B------:R-:W-:Y:S03]  /*0790*/  BSSY.RECONVERGENT B2, `(.L_x_211) ;  /* 0x0000012000027945 */ /* 0x000fe60003800200 */
        /* <DEDUP_REMOVED lines=17> */
.L_x_212:
[----:B------:R-:W-:Y:S05]  /*08b0*/  BSYNC.RECONVERGENT B2 ;  /* 0x0000000000027941 */ /* 0x000fea0003800200 */
.L_x_211:
        /* <DEDUP_REMOVED lines=18> */
.L_x_208:
[----:B------:R-:W-:Y:S05]  /*09e0*/  BSYNC.RECONVERGENT B0 ;  /* 0x0000000000007941 */ /* 0x000fea0003800200 */
.L_x_207:
[----:B------:R-:W-:Y:S01]  /*09f0*/  ISETP.GE.U32.AND P0, PT, R7, 0x1, PT ;  /* 0x000000010700780c */ /* 0x000fe20003f06070 */
[----:B------:R-:W-:Y:S01]  /*0a00*/  BSSY.RECONVERGENT B0, `(.L_x_213) ;  /* 0x000001a000007945 */ /* 0x000fe20003800200 */
[----:B------:R-:W-:Y:S02]  /*0a10*/  ISETP.GE.U32.AND P1, PT, R10, R9, PT ;  /* 0x000000090a00720c */ /* 0x000fe40003f26070 */
[----:B------:R-:W-:Y:S02]  /*0a20*/  ISETP.GE.AND.EX P0, PT, R6, RZ, PT, P0 ;  /* 0x000000ff0600720c */ /* 0x000fe40003f06300 */
[----:B------:R-:W-:-:S11]  /*0a30*/  ISETP.GE.U32.AND.EX P1, PT, R11, R22, PT, P1 ;  /* 0x000000160b00720c */ /* 0x000fd60003f26110 */
[----:B------:R-:W-:Y:S02]  /*0a40*/  @P0 IMAD R21, R6, 0x1ff, RZ ;  /* 0x000001ff06150824 */ /* 0x000fe400078e02ff */
[----:B------:R-:W-:-:S04]  /*0a50*/  @P0 IMAD.WIDE.U32 R18, R7, 0x1ff, RZ ;  /* 0x000001ff07120825 */ /* 0x000fc800078e00ff */
[----:B------:R-:W-:-:S05]  /*0a60*/  @P0 IMAD.IADD R21, R19, 0x1, R21 ;  /* 0x0000000113150824 */ /* 0x000fca00078e0215 */
[----:B------:R-:W-:Y:S01]  /*0a70*/  @P0 SHF.R.U64 R24, R18, 0x9, R21 ;  /* 0x0000000912180819 */ /* 0x000fe20000001215 */
[----:B------:R-:W-:Y:S06]  /*0a80*/  @P1 BRA `(.L_x_214) ;  /* 0x0000000000441947 */ /* 0x000fec0003800000 */
.L_x_215:
[----:B------:R-:W-:-:S05]  /*0a90*/  IADD3 R26, P1, PT, R9, R10, RZ ;  /* 0x0000000a091a7210 */ /* 0x000fca0007f3e0ff */
[----:B------:R-:W-:-:S05]  /*0aa0*/  IMAD.X R25, R22, 0x1, R11, P1 ;  /* 0x0000000116197824 */ /* 0x000fca00008e060b */
[--C-:B------:R-:W-:Y:S02]  /*0ab0*/  SHF.R.S64 R26, R26, 0x1, R25.reuse ;  /* 0x000000011a1a7819 */ /* 0x100fe40000001019 */
[----:B------:R-:W-:Y:S02]  /*0ac0*/  SHF.R.S32.HI R25, RZ, 0x1, R25 ;  /* 0x00000001ff197819 */ /* 0x000fe40000011419 */
[----:B------:R-:W-:-:S04]  /*0ad0*/  LEA R18, P1, R26, UR10, 0x2 ;  /* 0x0000000a1a127c11 */ /* 0x000fc8000f8210ff */
[----:B------:R-:W-:-:S06]  /*0ae0*/  LEA.HI.X R19, R26, UR11, R25, 0x2, P1 ;  /* 0x0000000b1a137c11 */ /* 0x000fcc00088f1419 */
[----:B------:R-:W2:Y:S01]  /*0af0*/  LDG.E R19, desc[UR6][R18.64] ;  /* 0x0000000612137981 */ /* 0x000ea2000c1e1900 */
[----:B------:R-:W-:-:S05]  /*0b00*/  IADD3 R23, P2, PT, R26, 0x1, RZ ;  /* 0x000000011a177810 */ /* 0x000fca0007f5e0ff */
[----:B------:R-:W-:Y:S01]  /*0b10*/  IMAD.X R20, RZ, RZ, R25, P2 ;  /* 0x000000ffff147224 */ /* 0x000fe200010e0619 */
[----:B--2--5:R-:W-:-:S04]  /*0b20*/  ISETP.GE.AND P1, PT, R19, R8, PT ;  /* 0x000000081300720c */ /* 0x024fc80003f26270 */
[----:B------:R-:W-:Y:S02]  /*0b30*/  SEL R9, R9, R26, !P1 ;  /* 0x0000001a09097207 */ /* 0x000fe40004800000 */
[----:B------:R-:W-:Y:S02]  /*0b40*/  SEL R10, R23, R10, !P1 ;  /* 0x0000000a170a7207 */ /* 0x000fe40004800000 */
[----:B------:R-:W-:Y:S02]  /*0b50*/  SEL R22, R22, R25, !P1 ;  /* 0x0000001916167207 */ /* 0x000fe40004800000 */
[----:B------:R-:W-:Y:S02]  /*0b60*/  SEL R11, R20, R11, !P1 ;  /* 0x0000000b140b7207 */ /* 0x000fe40004800000 */
[----:B------:R-:W-:-:S04]  /*0b70*/  ISETP.GE.U32.AND P1, PT, R10, R9, PT ;  /* 0x000000090a00720c */ /* 0x000fc80003f26070 */
[----:B------:R-:W-:-:S13]  /*0b80*/  ISETP.GE.AND.EX P1, PT, R11, R22, PT, P1 ;  /* 0x000000160b00720c */ /* 0x000fda0003f26310 */
[----:B------:R-:W-:Y:S05]  /*0b90*/  @!P1 BRA `(.L_x_215) ;  /* 0xfffffffc00bc9947 */ /* 0x000fea000383ffff */
.L_x_214:
[----:B------:R-:W-:Y:S05]  /*0ba0*/  BSYNC.RECONVERGENT B0 ;  /* 0x0000000000007941 */ /* 0x000fea0003800200 */
.L_x_213:
[----:B------:R-:W-:Y:S02]  /*0bb0*/  @P0 SHF.R.U32.HI R25, RZ, 0x9, R21 ;  /* 0x00000009ff190819 */ /* 0x000fe40000011615 */
[----:B------:R-:W-:-:S04]  /*0bc0*/  @P0 LEA R18, P1, R24, R14, 0x2 ;  /* 0x0000000e18120211 */ /* 0x000fc800078210ff */
[----:B------:R-:W-:-:S06]  /*0bd0*/  @P0 LEA.HI.X R19, R24, R15, R25, 0x2, P1 ;  /* 0x0000000f18130211 */ /* 0x000fcc00008f1419 */
[----:B------:R-:W2:Y:S01]  /*0be0*/  @P0 LDG.E R19, desc[UR6][R18.64] ;  /* 0x0000000612130981 */ /* 0x000ea2000c1e1900 */
[----:B------:R-:W-:Y:S01]  /*0bf0*/  @P0 IADD3 R21, P2, PT, R24, 0x1, RZ ;  /* 0x0000000118150810 */ /* 0x000fe20007f5e0ff */
[----:B------:R-:W-:Y:S01]  /*0c00*/  IMAD.MOV.U32 R20, RZ, RZ, RZ ;  /* 0x000000ffff147224 */ /* 0x000fe200078e00ff */
[----:B------:R-:W-:Y:S01]  /*0c10*/  BSSY.RECONVERGENT B0, `(.L_x_216) ;  /* 0x000001c000007945 */ /* 0x000fe20003800200 */
[----:B------:R-:W-:Y:S02]  /*0c20*/  IMAD.MOV.U32 R9, RZ, RZ, R7 ;  /* 0x000000ffff097224 */ /* 0x000fe400078e0007 */
[----:B------:R-:W-:Y:S02]  /*0c30*/  @P0 IMAD.X R23, RZ, RZ, R25, P2 ;  /* 0x000000ffff170224 */ /* 0x000fe400010e0619 */
[----:B------:R-:W-:Y:S01]  /*0c40*/  IMAD.MOV.U32 R22, RZ, RZ, R6 ;  /* 0x000000ffff167224 */ /* 0x000fe200078e0006 */
[----:B--2--5:R-:W-:-:S04]  /*0c50*/  @P0 ISETP.GE.AND P1, PT, R19, R8, PT ;  /* 0x000000081300020c */ /* 0x024fc80003f26270 */
[----:B------:R-:W-:Y:S01]  /*0c60*/  @P0 SEL R20, R21, RZ, !P1 ;  /* 0x000000ff15140207 */ /* 0x000fe20004800000 */
[----:B------:R-:W-:Y:S01]  /*0c70*/  IMAD.MOV.U32 R21, RZ, RZ, RZ ;  /* 0x000000ffff157224 */ /* 0x000fe200078e00ff */
[----:B------:R-:W-:Y:S02]  /*0c80*/  @P0 SEL R9, R7, R24, !P1 ;  /* 0x0000001807090207 */ /* 0x000fe40004800000 */
[----:B------:R-:W-:Y:S02]  /*0c90*/  @P0 SEL R22, R6, R25, !P1 ;  /* 0x0000001906160207 */ /* 0x000fe40004800000 */
[----:B------:R-:W-:Y:S02]  /*0ca0*/  @P0 SEL R21, R23, RZ, !P1 ;  /* 0x000000ff17150207 */ /* 0x000fe40004800000 */
[----:B------:R-:W-:-:S04]  /*0cb0*/  ISETP.GE.U32.AND P0, PT, R20, R9, PT ;  /* 0x000000091400720c */ /* 0x000fc80003f06070 */
[----:B------:R-:W-:-:S13]  /*0cc0*/  ISETP.GE.AND.EX P0, PT, R21, R22, PT, P0 ;  /* 0x000000161500720c */ /* 0x000fda0003f06300 */
        /* <DEDUP_REMOVED lines=16> */
.L_x_217:
[----:B------:R-:W-:Y:S05]  /*0dd0*/  BSYNC.RECONVERGENT B0 ;  /* 0x0000000000007941 */ /* 0x000fea0003800200 */
.L_x_216:
[----:B------:R-:W-:Y:S01]  /*0de0*/  ISETP.GE.U32.AND P0, PT, R20, R9, PT ;  /* 0x000000091400720c */ /* 0x000fe20003f06070 */
[----:B------:R-:W-:Y:S03]  /*0df0*/  BSSY.RECONVERGENT B0, `(.L_x_218) ;  /* 0x0000014000007945 */ /* 0x000fe60003800200 */
[----:B------:R-:W-:-:S13]  /*0e00*/  ISETP.GE.AND.EX P0, PT, R21, R22, PT, P0 ;  /* 0x000000161500720c */ /* 0x000fda0003f06300 */
[----:B------:R-:W-:Y:S05]  /*0e10*/  @P0 BRA `(.L_x_219) ;  /* 0x0000000000440947 */ /* 0x000fea0003800000 */
[----:B------:R-:W-:Y:S02]  /*0e20*/  IMAD.MOV.U32 R18, RZ, RZ, R20 ;  /* 0x000000ffff127224 */ /* 0x000fe400078e0014 */
[----:B------:R-:W-:Y:S02]  /*0e30*/  IMAD.MOV.U32 R19, RZ, RZ, R21 ;  /* 0x000000ffff137224 */ /* 0x000fe400078e0015 */
        /* <DEDUP_REMOVED lines=15> */
.L_x_219:
[----:B------:R-:W-:Y:S05]  /*0f30*/  BSYNC.RECONVERGENT B0 ;  /* 0x0000000000007941 */ /* 0x000fea0003800200 */
.L_x_218:
        /* <DEDUP_REMOVED lines=21> */
.L_x_221:
[----:B------:R-:W-:Y:S05]  /*1090*/  BSYNC.RECONVERGENT B0 ;  /* 0x0000000000007941 */ /* 0x000fea0003800200 */
.L_x_220:
[----:B------:R-:W-:Y:S01]  /*10a0*/  ISETP.GE.U32.AND P0, PT, R20, R9, PT ;  /* 0x000000091400720c */ /* 0x000fe20003f06070 */
[----:B------:R-:W-:Y:S03]  /*10b0*/  BSSY.RECONVERGENT B0, `(.L_x_222) ;  /* 0x0000014000007945 */ /* 0x000fe60003800200 */
[----:B------:R-:W-:-:S13]  /*10c0*/  ISETP.GE.AND.EX P0, PT, R21, R22, PT, P0 ;  /* 0x000000161500720c */ /* 0x000fda0003f06300 */
[----:B------:R-:W-:Y:S05]  /*10d0*/  @P0 BRA `(.L_x_223) ;  /* 0x0000000000440947 */ /* 0x000fea0003800000 */
.L_x_224:
[----:B------:R-:W-:-:S05]  /*10e0*/  IADD3 R26, P0, PT, R20, R9, RZ ;  /* 0x00000009141a7210 */ /* 0x000fca0007f1e0ff */
[----:B------:R-:W-:-:S05]  /*10f0*/  IMAD.X R25, R21, 0x1, R22, P0 ;  /* 0x0000000115197824 */ /* 0x000fca00000e0616 */
[--C-:B------:R-:W-:Y:S02]  /*1100*/  SHF.R.S64 R26, R26, 0x1, R25.reuse ;  /* 0x000000011a1a7819 */ /* 0x100fe40000001019 */
[----:B------:R-:W-:Y:S02]  /*1110*/  SHF.R.S32.HI R25, RZ, 0x1, R25 ;  /* 0x00000001ff197819 */ /* 0x000fe40000011419 */
        /* <DEDUP_REMOVED lines=13> */
.L_x_223:
[----:B------:R-:W-:Y:S05]  /*11f0*/  BSYNC.RECONVERGENT B0 ;  /* 0x0000000000007941 */ /* 0x000fea0003800200 */
.L_x_222:
[----:B------:R-:W-:Y:S01]  /*1200*/  IADD3 R19, P0, PT, -R20, R7, RZ ;  /* 0x0000000714137210 */ /* 0x000fe20007f1e1ff */
[----:B------:R-:W-:Y:S03]  /*1210*/  BSSY.RECONVERGENT B0, `(.L_x_225) ;  /* 0x000002a000007945 */ /* 0x000fe60003800200 */
[----:B------:R-:W-:Y:S01]  /*1220*/  IADD3 R18, P1, P2, R19, R4, -R10 ;  /* 0x0000000413127210 */ /* 0x000fe20007a3e80a */
[----:B------:R-:W-:-:S05]  /*1230*/  IMAD.X R22, R6, 0x1, ~R21, P0 ;  /* 0x0000000106167824 */ /* 0x000fca00000e0e15 */
[----:B------:R-:W-:-:S04]  /*1240*/  IADD3.X R9, PT, PT, R22, R5, ~R11, P1, P2 ;  /* 0x0000000516097210 */ /* 0x000fc80000fe4c0b */
[--C-:B------:R-:W-:Y:S02]  /*1250*/  SHF.R.S64 R4, R18, 0x1, R9.reuse ;  /* 0x0000000112047819 */ /* 0x100fe40000001009 */
[----:B------:R-:W-:Y:S02]  /*1260*/  SHF.R.S32.HI R5, RZ, 0x1, R9 ;  /* 0x00000001ff057819 */ /* 0x000fe40000011409 */
[----:B------:R-:W-:-:S04]  /*1270*/  ISETP.GT.U32.AND P0, PT, R4, R19, PT ;  /* 0x000000130400720c */ /* 0x000fc80003f04070 */
[----:B------:R-:W-:-:S04]  /*1280*/  ISETP.GT.AND.EX P0, PT, R5, R22, PT, P0 ;  /* 0x000000160500720c */ /* 0x000fc80003f04300 */
[----:B------:R-:W-:Y:S02]  /*1290*/  SEL R15, R4, R19, P0 ;  /* 0x00000013040f7207 */ /* 0x000fe40000000000 */
[----:B------:R-:W-:Y:S02]  /*12a0*/  SEL R14, R5, R22, P0 ;  /* 0x00000016050e7207 */ /* 0x000fe40000000000 */
[----:B------:R-:W-:-:S04]  /*12b0*/  IADD3 R5, P0, P1, R20, 0x1, R15 ;  /* 0x0000000114057810 */ /* 0x000fc8000791e00f */
[----:B------:R-:W-:Y:S01]  /*12c0*/  IADD3.X R4, PT, PT, R21, RZ, R14, P0, P1 ;  /* 0x000000ff15047210 */ /* 0x000fe200007e240e */
[----:B------:R-:W-:Y:S01]  /*12d0*/  IMAD.MOV.U32 R21, RZ, RZ, RZ ;  /* 0x000000ffff157224 */ /* 0x000fe200078e00ff */
[----:B------:R-:W-:-:S04]  /*12e0*/  ISETP.LT.U32.AND P0, PT, R5, R12, PT ;  /* 0x0000000c0500720c */ /* 0x000fc80003f01070 */
[----:B------:R-:W-:-:S04]  /*12f0*/  ISETP.LT.AND.EX P0, PT, R4, R13, PT, P0 ;  /* 0x0000000d0400720c */ /* 0x000fc80003f01300 */
[----:B------:R-:W-:Y:S02]  /*1300*/  SEL R24, R5, R12, P0 ;  /* 0x0000000c05187207 */ /* 0x000fe40000000000 */
[----:B------:R-:W-:Y:S02]  /*1310*/  SEL R13, R4, R13, P0 ;  /* 0x0000000d040d7207 */ /* 0x000fe40000000000 */
[----:B------:R-:W-:Y:S01]  /*1320*/  IADD3 R24, P0, PT, R24, -R7, RZ ;  /* 0x8000000718187210 */ /* 0x000fe20007f1e0ff */
[----:B------:R-:W-:-:S04]  /*1330*/  IMAD.MOV.U32 R7, RZ, RZ, RZ ;  /* 0x000000ffff077224 */ /* 0x000fc800078e00ff */
[----:B------:R-:W-:Y:S01]  /*1340*/  IMAD.X R26, R13, 0x1, ~R6, P0 ;  /* 0x000000010d1a7824 */ /* 0x000fe200000e0e06 */
[----:B------:R-:W-:-:S04]  /*1350*/  ISETP.GE.U32.AND P0, PT, R24, 0x1, PT ;  /* 0x000000011800780c */ /* 0x000fc80003f06070 */
[----:B------:R-:W-:-:S13]  /*1360*/  ISETP.GE.AND.EX P0, PT, R26, RZ, PT, P0 ;  /* 0x000000ff1a00720c */ /* 0x000fda0003f06300 */
[----:B------:R-:W-:Y:S05]  /*1370*/  @!P0 BRA `(.L_x_226) ;  /* 0x00000000004c8947 */ /* 0x000fea0003800000 */
[----:B------:R-:W-:Y:S02]  /*1380*/  IMAD.MOV.U32 R21, RZ, RZ, RZ ;  /* 0x000000ffff157224 */ /* 0x000fe400078e00ff */
[----:B------:R-:W-:-:S07]  /*1390*/  IMAD.MOV.U32 R7, RZ, RZ, RZ ;  /* 0x000000ffff077224 */ /* 0x000fce00078e00ff */
.L_x_227:
[----:B------:R-:W-:-:S05]  /*13a0*/  IADD3 R13, P0, PT, R24, R21, RZ ;  /* 0x00000015180d7210 */ /* 0x000fca0007f1e0ff */
[----:B------:R-:W-:-:S05]  /*13b0*/  IMAD.X R20, R26, 0x1, R7, P0 ;  /* 0x000000011a147824 */ /* 0x000fca00000e0607 */
        /* <DEDUP_REMOVED lines=15> */
.L_x_226:
[----:B------:R-:W-:Y:S05]  /*14b0*/  BSYNC.RECONVERGENT B0 ;  /* 0x0000000000007941 */ /* 0x000fea0003800200 */
.L_x_225:
[----:B------:R-:W-:-:S04]  /*14c0*/  IADD3 R4, P0, PT, R21, R19, RZ ;  /* 0x0000001315047210 */ /* 0x000fc80007f1e0ff */
[----:B------:R-:W-:Y:S01]  /*14d0*/  ISETP.GE.U32.AND P1, PT, R15, R4, PT ;  /* 0x000000040f00720c */ /* 0x000fe20003f26070 */
[----:B------:R-:W-:Y:S01]  /*14e0*/  IMAD.X R13, R7, 0x1, R22, P0 ;  /* 0x00000001070d7824 */ /* 0x000fe200000e0616 */
[----:B------:R-:W-:-:S04]  /*14f0*/  ISETP.LT.U32.AND P0, PT, R4, R15, PT ;  /* 0x0000000f0400720c */ /* 0x000fc80003f01070 */
[----:B------:R-:W-:-:S04]  /*1500*/  ISETP.LT.AND.EX P0, PT, R13, R14, PT, P0 ;  /* 0x0000000e0d00720c */ /* 0x000fc80003f01300 */
[----:B------:R-:W-:Y:S02]  /*1510*/  SEL R5, R4, R15, P0 ;  /* 0x0000000f04057207 */ /* 0x000fe40000000000 */
[----:B------:R-:W-:Y:S02]  /*1520*/  SEL R8, R13, R14, P0 ;  /* 0x0000000e0d087207 */ /* 0x000fe40000000000 */
[C---:B------:R-:W-:Y:S02]  /*1530*/  IADD3 R7, P2, PT, -R5.reuse, R18, RZ ;  /* 0x0000001205077210 */ /* 0x040fe40007f5e1ff */
[----:B------:R-:W-:Y:S02]  /*1540*/  IADD3 R4, P3, PT, R5, 0x1, RZ ;  /* 0x0000000105047810 */ /* 0x000fe40007f7e0ff */
[----:B------:R-:W-:Y:S01]  /*1550*/  ISETP.GE.AND.EX P0, PT, R14, R13, PT, P1 ;  /* 0x0000000d0e00720c */ /* 0x000fe20003f06310 */
[--C-:B------:R-:W-:Y:S01]  /*1560*/  IMAD.X R6, R9, 0x1, ~R8.reuse, P2 ;  /* 0x0000000109067824 */ /* 0x100fe200010e0e08 */
[----:B------:R-:W-:Y:S01]  /*1570*/  ISETP.EQ.U32.AND P1, PT, R7, R4, PT ;  /* 0x000000040700720c */ /* 0x000fe20003f22070 */
[----:B------:R-:W-:Y:S01]  /*1580*/  IMAD.X R5, RZ, RZ, R8, P3 ;  /* 0x000000ffff057224 */ /* 0x000fe200018e0608 */
[----:B------:R-:W-:-:S04]  /*1590*/  IADD3 R4, P2, PT, R10, R7, RZ ;  /* 0x000000070a047210 */ /* 0x000fc80007f5e0ff */
[----:B------:R-:W-:Y:S01]  /*15a0*/  ISETP.EQ.AND.EX P0, PT, R6, R5, !P0, P1 ;  /* 0x000000050600720c */ /* 0x000fe20004702310 */
[----:B------:R-:W-:-:S03]  /*15b0*/  IMAD.X R5, R11, 0x1, R6, P2 ;  /* 0x000000010b057824 */ /* 0x000fc600010e0606 */
[----:B------:R-:W-:-:S09]  /*15c0*/  SEL R8, RZ, 0x1, !P0 ;  /* 0x00000001ff087807 */ /* 0x000fd20004000000 */
.L_x_206:
[----:B------:R-:W-:Y:S05]  /*15d0*/  BSYNC.RECONVERGENT B1 ;  /* 0x0000000000017941 */ /* 0x000fea0003800200 */
.L_x_205:
[----:B------:R-:W0:Y:S01]  /*15e0*/  LDCU.64 UR8, c[0x0][0x3c8] ;  /* 0x00007900ff0877ac */ /* 0x000e220008000a00 */
[----:B------:R-:W-:-:S04]  /*15f0*/  IADD3 R8, P0, P1, R8, R3, -R4 ;  /* 0x0000000308087210 */ /* 0x000fc8000791e804 */
[----:B------:R-:W-:Y:S02]  /*1600*/  IADD3.X R9, PT, PT, R2, UR4, ~R5, P0, P1 ;  /* 0x0000000402097c10 */ /* 0x000fe400087e2c05 */
[----:B0-----:R-:W-:-:S04]  /*1610*/  LEA R6, P2, R0, UR8, 0x4 ;  /* 0x0000000800067c11 */ /* 0x001fc8000f8420ff */
[----:B------:R-:W-:-:S05]  /*1620*/  LEA.HI.X R7, R0, UR9, RZ, 0x4, P2 ;  /* 0x0000000900077c11 */ /* 0x000fca00090f24ff */
[----:B------:R-:W-:Y:S04]  /*1630*/  STG.E.64 desc[UR6][R6.64], R4 ;  /* 0x0000000406007986 */ /* 0x000fe8000c101b06 */
[----:B------:R-:W-:Y:S01]  /*1640*/  STG.E.64 desc[UR6][R6.64+0x8], R8 ;  /* 0x0000080806007986 */ /* 0x000fe2000c101b06 */
[----:B------:R-:W-:Y:S05]  /*1650*/  EXIT ;  /* 0x000000000000794d */ /* 0x000fea0003800000 */
.L_x_228:
        /* <DEDUP_REMOVED lines=10> */
.L_x_428:


//--------------------- .text._ZN6thrust24THRUST_300001_SM_1000_NS8cuda_cub4core6detail13_kernel_agentINS1_16__set_operations9InitAgentIN3cub18CUB_300001_SM_100013ScanTileStateIlLb1EEElEEJSA_lEEEvDpT0_ --------------------------
	.section	.text._ZN6thrust24THRUST_300001_SM_1000_NS8cuda_cub4core6detail13_kernel_agentINS1_16__set_operations9InitAgentIN3cub18CUB_300001_SM_100013ScanTileStateIlLb1EEElEEJSA_lEEEvDpT0_,"ax",@progbits
	.align	128
        .global         _ZN6thrust24THRUST_300001_SM_1000_NS8cuda_cub4core6detail13_kernel_agentINS1_16__set_operations9InitAgentIN3cub18CUB_300001_SM_100013ScanTileStateIlLb1EEElEEJSA_lEEEvDpT0_
        .type           _ZN6thrust24THRUST_300001_SM_1000_NS8cuda_cub4core6detail13_kernel_agentINS1_16__set_operations9InitAgentIN3cub18CUB_300001_SM_100013ScanTileStateIlLb1EEElEEJSA_lEEEvDpT0_,@function
        .size           _ZN6thrust24THRUST_300001_SM_1000_NS8cuda_cub4core6detail13_kernel_agentINS1_16__set_operations9InitAgentIN3cub18CUB_300001_SM_100013ScanTileStateIlLb1EEElEEJSA_lEEEvDpT0_,(.L_x_429 - _ZN6thrust24THRUST_300001_SM_1000_NS8cuda_cub4core6detail13_kernel_agentINS1_16__set_operations9InitAgentIN3cub18CUB_300001_SM_100013ScanTileStateIlLb1EEElEEJSA_lEEEvDpT0_)
        .other          _ZN6thrust24THRUST_300001_SM_1000_NS8cuda_cub4core6detail13_kernel_agentINS1_16__set_operations9InitAgentIN3cub18CUB_300001_SM_100013ScanTileStateIlLb1EEElEEJSA_lEEEvDpT0_,@"STO_CUDA_ENTRY STV_DEFAULT"
_ZN6thrust24THRUST_300001_SM_1000_NS8cuda_cub4core6detail13_kernel_agentINS1_16__set_operations9InitAgentIN3cub18CUB_300001_SM_100013ScanTileStateIlLb1EEElEEJSA_lEEEvDpT0_:
.text._ZN6thrust24THRUST_300001_SM_1000_NS8cuda_cub4core6detail13_kernel_agentINS1_16__set_operations9InitAgentIN3cub18CUB_300001_SM_100013ScanTileStateIlLb1EEElEEJSA_lEEEvDpT0_:
[----:B------:R-:W-:Y:S01]  /*0000*/  LDC R1, c[0x0][0x37c] ;  /* 0x0000df00ff017b82 */ /* 0x000fe20000000800 */
[----:B------:R-:W0:Y:S07]  /*0010*/  S2R R0, SR_TID.X ;  /* 0x0000000000007919 */ /* 0x000e2e0000002100 */
[----:B------:R-:W1:Y:S01]  /*0020*/  S2UR UR6, SR_CTAID.X ;  /* 0x00000000000679c3 */ /* 0x000e620000002500 */
[----:B------:R-:W2:Y:S01]  /*0030*/  LDCU UR4, c[0x0][0x388] ;  /* 0x00007100ff0477ac */ /* 0x000ea20008000800 */
[----:B------:R-:W-:-:S06]  /*0040*/  CS2R R6, SRZ ;  /* 0x0000000000067805 */ /* 0x000fcc000001ff00 */
[----:B------:R-:W1:Y:S01]  /*0050*/  LDC R5, c[0x0][0x360] ;  /* 0x0000d800ff057b82 */ /* 0x000e620000000800 */
[----:B0-----:R-:W-:Y:S01]  /*0060*/  ISETP.GT.U32.AND P0, PT, R0, 0x1f, PT ;  /* 0x0000001f0000780c */ /* 0x001fe20003f04070 */
[----:B-1----:R-:W-:-:S03]  /*0070*/  IMAD R5, R5, UR6, R0 ;  /* 0x0000000605057c24 */ /* 0x002fc6000f8e0200 */
[----:B------:R-:W-:Y:S02]  /*0080*/  ISETP.NE.OR P0, PT, RZ, UR6, P0 ;  /* 0x00000006ff007c0c */ /* 0x000fe40008705670 */
[----:B--2---:R-:W-:Y:S01]  /*0090*/  ISETP.GE.AND P1, PT, R5, UR4, PT ;  /* 0x0000000405007c0c */ /* 0x004fe2000bf26270 */
[----:B------:R-:W0:-:S12]  /*00a0*/  LDCU.64 UR4, c[0x0][0x358] ;  /* 0x00006b00ff0477ac */ /* 0x000e180008000a00 */
[----:B------:R-:W1:Y:S01]  /*00b0*/  @!P1 LDC.64 R2, c[0x0][0x380] ;  /* 0x0000e000ff029b82 */ /* 0x000e620000000a00 */
[----:B------:R-:W-:Y:S02]  /*00c0*/  @!P1 IMAD.MOV.U32 R4, RZ, RZ, 0x63 ;  /* 0x00000063ff049424 */ /* 0x000fe400078e00ff */
[----:B-1----:R-:W-:Y:S01]  /*00d0*/  @!P1 IMAD.WIDE R2, R5, 0x10, R2 ;  /* 0x0000001005029825 */ /* 0x002fe200078e0202 */
[----:B------:R-:W-:-:S05]  /*00e0*/  @!P1 MOV R5, 0x0 ;  /* 0x0000000000059802 */ /* 0x000fca0000000f00 */
[----:B0-----:R0:W-:Y:S01]  /*00f0*/  @!P1 STG.E.128 desc[UR4][R2.64+0x200], R4 ;  /* 0x0002000402009986 */ /* 0x0011e2000c101d04 */
[----:B------:R-:W-:Y:S05]  /*0100*/  @P0 EXIT ;  /* 0x000000000000094d */ /* 0x000fea0003800000 */
[----:B0-----:R-:W0:Y:S02]  /*0110*/  LDC.64 R2, c[0x0][0x380] ;  /* 0x0000e000ff027b82 */ /* 0x001e240000000a00 */
[----:B0-----:R-:W-:-:S05]  /*0120*/  IMAD.WIDE.U32 R2, R0, 0x10, R2 ;  /* 0x0000001000027825 */ /* 0x001fca00078e0002 */
[----:B------:R-:W-:Y:S01]  /*0130*/  STG.E.128 desc[UR4][R2.64], RZ ;  /* 0x000000ff02007986 */ /* 0x000fe2000c101d04 */
[----:B------:R-:W-:Y:S05]  /*0140*/  EXIT ;  /* 0x000000000000794d */ /* 0x000fea0003800000 */
.L_x_229:
        /* <DEDUP_REMOVED lines=11> */
.L_x_429:


//--------------------- .text._ZN6thrust24THRUST_300001_SM_1000_NS8cuda_cub4core6detail20_kernel_agent_vshmemINS1_16__set_operations10SetOpAgentINS0_12zip_iteratorIN4cuda3std3__45tupleIJNS0_6detail15normal_iteratorINS0_10device_ptrIiEEEENS7_INSB_IJSG_SG_EEEEEEEEEENS7_INSB_IJSG_NS0_17constant_iteratorINSB_IJiiEEENS0_11use_defaultESN_EEEEEEEPNSB_IJiSM_EEESS_NS7_INSB_IJSG_25transform_output_iteratorISG_10MultiplierEEEEEESS_iNSC_13compare_firstINSA_4lessIiEEEENS5_23serial_set_intersectionENSA_17integral_constantIbLb0EEEEEJSK_SQ_SS_SS_iiSX_SS_S11_S12_PNSA_4pairIiiEEPmN3cub18CUB_300001_SM_100013ScanTileStateIiLb1EEEEEEvPcDpT0_ --------------------------
	.section	.text._ZN6thrust24THRUST_300001_SM_1000_NS8cuda_cub4core6detail20_kernel_agent_vshmemINS1_16__set_operations10SetOpAgentINS0_12zip_iteratorIN4cuda3std3__45tupleIJNS0_6detail15normal_iteratorINS0_10device_ptrIiEEEENS7_INSB_IJSG_SG_EEEEEEEEEENS7_INSB_IJSG_NS0_17constant_iteratorINSB_IJiiEEENS0_11use_defaultESN_EEEEEEEPNSB_IJiSM_EEESS_NS7_INSB_IJSG_25transform_output_iteratorISG_10MultiplierEEEEEESS_iNSC_13compare_firstINSA_4lessIiEEEENS5_23serial_set_intersectionENSA_17integral_constantIbLb0EEEEEJSK_SQ_SS_SS_iiSX_SS_S11_S12_PNSA_4pairIiiEEPmN3cub18CUB_300001_SM_100013ScanTileStateIiLb1EEEEEEvPcDpT0_,"ax",@progbits
	.align	128
        .global         _ZN6thrust24THRUST_300001_SM_1000_NS8cuda_cub4core6detail20_kernel_agent_vshmemINS1_16__set_operations10SetOpAgentINS0_12zip_iteratorIN4cuda3std3__45tupleIJNS0_6detail15normal_iteratorINS0_10device_ptrIiEEEENS7_INSB_IJSG_SG_EEEEEEEEEENS7_INSB_IJSG_NS0_17constant_iteratorINSB_IJiiEEENS0_11use_defaultESN_EEEEEEEPNSB_IJiSM_EEESS_NS7_INSB_IJSG_25transform_output_iteratorISG_10MultiplierEEEEEESS_iNSC_13compare_firstINSA_4lessIiEEEENS5_23serial_set_intersectionENSA_17integral_constantIbLb0EEEEEJSK_SQ_SS_SS_iiSX_SS_S11_S12_PNSA_4pairIiiEEPmN3cub18CUB_300001_SM_100013ScanTileStateIiLb1EEEEEEvPcDpT0_
        .type           _ZN6thrust24THRUST_300001_SM_1000_NS8cuda_cub4core6detail20_kernel_agent_vshmemINS1_16__set_operations10SetOpAgentINS0_12zip_iteratorIN4cuda3std3__45tupleIJNS0_6detail15normal_iteratorINS0_10device_ptrIiEEEENS7_INSB_IJSG_SG_EEEEEEEEEENS7_INSB_IJSG_NS0_17constant_iteratorINSB_IJiiEEENS0_11use_defaultESN_EEEEEEEPNSB_IJiSM_EEESS_NS7_INSB_IJSG_25transform_output_iteratorISG_10MultiplierEEEEEESS_iNSC_13compare_firstINSA_4lessIiEEEENS5_23serial_set_intersectionENSA_17integral_constantIbLb0EEEEEJSK_SQ_SS_SS_iiSX_SS_S11_S12_PNSA_4pairIiiEEPmN3cub18CUB_300001_SM_100013ScanTileStateIiLb1EEEEEEvPcDpT0_,@function
        .size           _ZN6thrust24THRUST_300001_SM_1000_NS8cuda_cub4core6detail20_kernel_agent_vshmemINS1_16__set_operations10SetOpAgentINS0_12zip_iteratorIN4cuda3std3__45tupleIJNS0_6detail15normal_iteratorINS0_10device_ptrIiEEEENS7_INSB_IJSG_SG_EEEEEEEEEENS7_INSB_IJSG_NS0_17constant_iteratorINSB_IJiiEEENS0_11use_defaultESN_EEEEEEEPNSB_IJiSM_EEESS_NS7_INSB_IJSG_25transform_output_iteratorISG_10MultiplierEEEEEESS_iNSC_13compare_firstINSA_4lessIiEEEENS5_23serial_set_intersectionENSA_17integral_constantIbLb0EEEEEJSK_SQ_SS_SS_iiSX_SS_S11_S12_PNSA_4pairIiiEEPmN3cub18CUB_300001_SM_100013ScanTileStateIiLb1EEEEEEvPcDpT0_,(.L_x_430 - _ZN6thrust24THRUST_300001_SM_1000_NS8cuda_cub4core6detail20_kernel_agent_vshmemINS1_16__set_operations10SetOpAgentINS0_12zip_iteratorIN4cuda3std3__45tupleIJNS0_6detail15normal_iteratorINS0_10device_ptrIiEEEENS7_INSB_IJSG_SG_EEEEEEEEEENS7_INSB_IJSG_NS0_17constant_iteratorINSB_IJiiEEENS0_11use_defaultESN_EEEEEEEPNSB_IJiSM_EEESS_NS7_INSB_IJSG_25transform_output_iteratorISG_10MultiplierEEEEEESS_iNSC_13compare_firstINSA_4lessIiEEEENS5_23serial_set_intersectionENSA_17integral_constantIbLb0EEEEEJSK_SQ_SS_SS_iiSX_SS_S11_S12_PNSA_4pairIiiEEPmN3cub18CUB_300001_SM_100013ScanTileStateIiLb1EEEEEEvPcDpT0_)
        .other          _ZN6thrust24THRUST_300001_SM_1000_NS8cuda_cub4core6detail20_kernel_agent_vshmemINS1_16__set_operations10SetOpAgentINS0_12zip_iteratorIN4cuda3std3__45tupleIJNS0_6detail15normal_iteratorINS0_10device_ptrIiEEEENS7_INSB_IJSG_SG_EEEEEEEEEENS7_INSB_IJSG_NS0_17constant_iteratorINSB_IJiiEEENS0_11use_defaultESN_EEEEEEEPNSB_IJiSM_EEESS_NS7_INSB_IJSG_25transform_output_iteratorISG_10MultiplierEEEEEESS_iNSC_13compare_firstINSA_4lessIiEEEENS5_23serial_set_intersectionENSA_17integral_constantIbLb0EEEEEJSK_SQ_SS_SS_iiSX_SS_S11_S12_PNSA_4pairIiiEEPmN3cub18CUB_300001_SM_100013ScanTileStateIiLb1EEEEEEvPcDpT0_,@"STO_CUDA_ENTRY STV_DEFAULT"
_ZN6thrust24THRUST_300001_SM_1000_NS8cuda_cub4core6detail20_kernel_agent_vshmemINS1_16__set_operations10SetOpAgentINS0_12zip_iteratorIN4cuda3std3__45tupleIJNS0_6detail15normal_iteratorINS0_10device_ptrIiEEEENS7_INSB_IJSG_SG_EEEEEEEEEENS7_INSB_IJSG_NS0_17constant_iteratorINSB_IJiiEEENS0_11use_defaultESN_EEEEEEEPNSB_IJiSM_EEESS_NS7_INSB_IJSG_25transform_output_iteratorISG_10MultiplierEEEEEESS_iNSC_13compare_firstINSA_4lessIiEEEENS5_23serial_set_intersectionENSA_17integral_constantIbLb0EEEEEJSK_SQ_SS_SS_iiSX_SS_S11_S12_PNSA_4pairIiiEEPmN3cub18CUB_300001_SM_100013ScanTileStateIiLb1EEEEEEvPcDpT0_:
.text._ZN6thrust24THRUST_300001_SM_1000_NS8cuda_cub4core6detail20_kernel_agent_vshmemINS1_16__set_operations10SetOpAgentINS0_12zip_iteratorIN4cuda3std3__45tupleIJNS0_6detail15normal_iteratorINS0_10device_ptrIiEEEENS7_INSB_IJSG_SG_EEEEEEEEEENS7_INSB_IJSG_NS0_17constant_iteratorINSB_IJiiEEENS0_11use_defaultESN_EEEEEEEPNSB_IJiSM_EEESS_NS7_INSB_IJSG_25transform_output_iteratorISG_10MultiplierEEEEEESS_iNSC_13compare_firstINSA_4lessIiEEEENS5_23serial_set_intersectionENSA_17integral_constantIbLb0EEEEEJSK_SQ_SS_SS_iiSX_SS_S11_S12_PNSA_4pairIiiEEPmN3cub18CUB_300001_SM_100013ScanTileStateIiLb1EEEEEEvPcDpT0_:
        /* <DEDUP_REMOVED lines=23> */
[----:B------:R-:W3:Y:S05]  /*0170*/  LDCU.128 UR8, c[0x0][0x390] ;  /* 0x00007200ff0877ac */ /* 0x000eea0008000c00 */
[----:B------:R-:W4:Y:S01]  /*0180*/  LDC.64 R16, c[0x0][0x3a0] ;  /* 0x0000e800ff107b82 */ /* 0x000f220000000a00 */
[----:B0-----:R-:W-:-:S05]  /*0190*/  IMAD.WIDE.U32 R6, R2, 0x8, R6 ;  /* 0x0000000802067825 */ /* 0x001fca00078e0006 */
[----:B------:R-:W2:Y:S04]  /*01a0*/  LDG.E R3, desc[UR12][R6.64] ;  /* 0x0000000c06037981 */ /* 0x000ea8000c1e1900 */
[----:B------:R-:W3:Y:S04]  /*01b0*/  LDG.E R4, desc[UR12][R6.64+0x8] ;  /* 0x0000080c06047981 */ /* 0x000ee8000c1e1900 */
[----:B------:R-:W4:Y:S01]  /*01c0*/  LDG.E R23, desc[UR12][R6.64+0x4] ;  /* 0x0000040c06177981 */ /* 0x000f22000c1e1900 */
[C---:B-1----:R-:W-:Y:S01]  /*01d0*/  LOP3.LUT R8, R0.reuse, 0x800, RZ, 0xfc, !PT ;  /* 0x0000080000087812 */ /* 0x042fe200078efcff */
[----:B------:R-:W-:Y:S01]  /*01e0*/  VIADD R12, R0, 0x600 ;  /* 0x00000600000c7836 */ /* 0x000fe20000000000 */
[----:B--2---:R-:W-:Y:S01]  /*01f0*/  IADD3 R22, P2, PT, R3, R0, RZ ;  /* 0x0000000003167210 */ /* 0x004fe20007f5e0ff */
[----:B---3--:R-:W-:-:S03]  /*0200*/  IMAD.IADD R5, R4, 0x1, -R3 ;  /* 0x0000000104057824 */ /* 0x008fc600078e0a03 */
[----:B------:R-:W-:Y:S01]  /*0210*/  LEA.HI.X.SX32 R59, R3, RZ, 0x1, P2 ;  /* 0x000000ff033b7211 */ /* 0x000fe200010f0eff */
[----:B------:R-:W-:Y:S02]  /*0220*/  VIADD R4, R0, 0x200 ;  /* 0x0000020000047836 */ /* 0x000fe40000000000 */
[----:B----4-:R-:W-:Y:S01]  /*0230*/  IMAD.WIDE R16, R23, 0x4, R16 ;  /* 0x0000000417107825 */ /* 0x010fe200078e0210 */
[----:B------:R-:W-:Y:S02]  /*0240*/  SHF.R.S32.HI R3, RZ, 0x1f, R5 ;  /* 0x0000001fff037819 */ /* 0x000fe40000011405 */
[----:B------:R-:W-:Y:S01]  /*0250*/  ISETP.GE.AND P1, PT, R4, R5, PT ;  /* 0x000000050400720c */ /* 0x000fe20003f26270 */
[----:B------:R-:W-:Y:S01]  /*0260*/  IMAD.SHL.U32 R13, R22, 0x4, RZ ;  /* 0x00000004160d7824 */ /* 0x000fe200078e00ff */
[----:B------:R-:W-:Y:S02]  /*0270*/  IADD3 R9, P4, PT, -R5, R0, RZ ;  /* 0x0000000005097210 */ /* 0x000fe40007f9e1ff */
[----:B------:R-:W-:-:S02]  /*0280*/  LOP3.LUT R4, R0, 0x400, RZ, 0xfc, !PT ;  /* 0x0000040000047812 */ /* 0x000fc400078efcff */
[-C--:B------:R-:W-:Y:S01]  /*0290*/  ISETP.GE.AND P0, PT, R8, R5.reuse, PT ;  /* 0x000000050800720c */ /* 0x080fe20003f06270 */
[----:B------:R-:W-:Y:S01]  /*02a0*/  IMAD.X R3, RZ, RZ, ~R3, P4 ;  /* 0x000000ffff037224 */ /* 0x000fe200020e0e03 */
[----:B------:R-:W-:Y:S01]  /*02b0*/  ISETP.GE.AND P5, PT, R4, R5, PT ;  /* 0x000000050400720c */ /* 0x000fe20003fa6270 */
[----:B------:R-:W-:Y:S01]  /*02c0*/  VIADD R4, R0, 0xa00 ;  /* 0x00000a0000047836 */ /* 0x000fe20000000000 */
[----:B------:R-:W-:Y:S02]  /*02d0*/  SHF.L.U64.HI R18, R22, 0x2, R59 ;  /* 0x0000000216127819 */ /* 0x000fe4000001023b */
[----:B------:R-:W-:Y:S02]  /*02e0*/  IADD3 R10, P3, PT, R13, UR4, RZ ;  /* 0x000000040d0a7c10 */ /* 0x000fe4000ff7e0ff */
[----:B------:R-:W-:Y:S02]  /*02f0*/  LEA R8, P4, R9, R16, 0x2 ;  /* 0x0000001009087211 */ /* 0x000fe400078810ff */
[----:B------:R-:W-:-:S02]  /*0300*/  IADD3.X R11, PT, PT, R18, UR5, RZ, P3, !PT ;  /* 0x00000005120b7c10 */ /* 0x000fc40009ffe4ff */
[----:B------:R-:W-:Y:S02]  /*0310*/  LEA.HI.X R9, R9, R17, R3, 0x2, P4 ;  /* 0x0000001109097211 */ /* 0x000fe400020f1403 */
[-C--:B------:R-:W-:Y:S02]  /*0320*/  ISETP.GE.AND P4, PT, R12, R5.reuse, PT ;  /* 0x000000050c00720c */ /* 0x080fe40003f86270 */
[-C--:B------:R-:W-:Y:S01]  /*0330*/  ISETP.GE.AND P3, PT, R4, R5.reuse, PT ;  /* 0x000000050400720c */ /* 0x080fe20003f66270 */
[----:B------:R-:W5:Y:S01]  /*0340*/  @P1 LDG.E R29, desc[UR12][R8.64+0x800] ;  /* 0x0008000c081d1981 */ /* 0x000f62000c1e1900 */
[----:B------:R-:W-:-:S03]  /*0350*/  ISETP.GE.AND P2, PT, R0, R5, PT ;  /* 0x000000050000720c */ /* 0x000fc60003f46270 */
[----:B------:R-:W5:Y:S01]  /*0360*/  @P5 LDG.E R35, desc[UR12][R8.64+0x1000] ;  /* 0x0010000c08235981 */ /* 0x000f62000c1e1900 */
[----:B------:R-:W-:-:S03]  /*0370*/  IADD3 R14, P6, PT, R13, UR8, RZ ;  /* 0x000000080d0e7c10 */ /* 0x000fc6000ffde0ff */
[----:B------:R-:W2:Y:S04]  /*0380*/  LDG.E R4, desc[UR12][R6.64+0xc] ;  /* 0x00000c0c06047981 */ /* 0x000ea8000c1e1900 */
[----:B------:R-:W5:Y:S04]  /*0390*/  @P4 LDG.E R41, desc[UR12][R8.64+0x1800] ;  /* 0x0018000c08294981 */ /* 0x000f68000c1e1900 */
[----:B------:R-:W5:Y:S01]  /*03a0*/  @P3 LDG.E R53, desc[UR12][R8.64+0x2800] ;  /* 0x0028000c08353981 */ /* 0x000f62000c1e1900 */
[C---:B------:R-:W-:Y:S02]  /*03b0*/  IADD3.X R15, PT, PT, R18.reuse, UR9, RZ, P6, !PT ;  /* 0x00000009120f7c10 */ /* 0x040fe4000b7fe4ff */
[----:B------:R-:W-:Y:S01]  /*03c0*/  IADD3 R12, P6, PT, R13, UR10, RZ ;  /* 0x0000000a0d0c7c10 */ /* 0x000fe2000ffde0ff */
[----:B------:R-:W5:Y:S03]  /*03d0*/  @!P2 LDG.E R3, desc[UR12][R10.64] ;  /* 0x0000000c0a03a981 */ /* 0x000f66000c1e1900 */
[----:B------:R-:W-:Y:S01]  /*03e0*/  IADD3.X R13, PT, PT, R18, UR11, RZ, P6, !PT ;  /* 0x0000000b120d7c10 */ /* 0x000fe2000b7fe4ff */
[----:B------:R-:W0:Y:S01]  /*03f0*/  @P1 LDC R33, c[0x0][0x3b0] ;  /* 0x0000ec00ff211b82 */ /* 0x000e220000000800 */
[----:B------:R-:W5:Y:S04]  /*0400*/  @!P2 LDG.E R25, desc[UR12][R14.64] ;  /* 0x0000000c0e19a981 */ /* 0x000f68000c1e1900 */
[----:B------:R-:W5:Y:S03]  /*0410*/  @!P2 LDG.E R27, desc[UR12][R12.64] ;  /* 0x0000000c0c1ba981 */ /* 0x000f66000c1e1900 */
[----:B------:R-:W1:Y:S01]  /*0420*/  @P1 LDC R31, c[0x0][0x3b4] ;  /* 0x0000ed00ff1f1b82 */ /* 0x000e620000000800 */
[----:B------:R-:W5:Y:S07]  /*0430*/  @P0 LDG.E R47, desc[UR12][R8.64+0x2000] ;  /* 0x0020000c082f0981 */ /* 0x000f6e000c1e1900 */
[----:B------:R-:W3:Y:S08]  /*0440*/  @P5 LDC R39, c[0x0][0x3b0] ;  /* 0x0000ec00ff275b82 */ /* 0x000ef00000000800 */
[----:B------:R-:W4:Y:S01]  /*0450*/  @P5 LDC R37, c[0x0][0x3b4] ;  /* 0x0000ed00ff255b82 */ /* 0x000f220000000800 */
[----:B------:R-:W5:Y:S07]  /*0460*/  @!P1 LDG.E R33, desc[UR12][R14.64+0x800] ;  /* 0x0008000c0e219981 */ /* 0x000f6e000c1e1900 */
[----:B------:R-:W0:Y:S01]  /*0470*/  @P4 LDC R45, c[0x0][0x3b0] ;  /* 0x0000ec00ff2d4b82 */ /* 0x000e220000000800 */
[----:B------:R-:W5:Y:S07]  /*0480*/  @!P1 LDG.E R31, desc[UR12][R12.64+0x800] ;  /* 0x0008000c0c1f9981 */ /* 0x000f6e000c1e1900 */
[----:B------:R-:W0:Y:S01]  /*0490*/  @P4 LDC R43, c[0x0][0x3b4] ;  /* 0x0000ed00ff2b4b82 */ /* 0x000e220000000800 */
[----:B------:R-:W5:Y:S07]  /*04a0*/  @!P5 LDG.E R39, desc[UR12][R14.64+0x1000] ;  /* 0x0010000c0e27d981 */ /* 0x000f6e000c1e1900 */
[----:B------:R-:W0:Y:S01]  /*04b0*/  @P3 LDC R57, c[0x0][0x3b0] ;  /* 0x0000ec00ff393b82 */ /* 0x000e220000000800 */
[----:B------:R-:W5:Y:S07]  /*04c0*/  @!P5 LDG.E R37, desc[UR12][R12.64+0x1000] ;  /* 0x0010000c0c25d981 */ /* 0x000f6e000c1e1900 */
[----:B------:R-:W0:Y:S01]  /*04d0*/  @P3 LDC R55, c[0x0][0x3b4] ;  /* 0x0000ed00ff373b82 */ /* 0x000e220000000800 */
[----:B------:R-:W5:Y:S04]  /*04e0*/  @!P4 LDG.E R45, desc[UR12][R14.64+0x1800] ;  /* 0x0018000c0e2dc981 */ /* 0x000f68000c1e1900 */
[----:B------:R-:W5:Y:S04]  /*04f0*/  @!P4 LDG.E R43, desc[UR12][R12.64+0x1800] ;  /* 0x0018000c0c2bc981 */ /* 0x000f68000c1e1900 */
[----:B------:R-:W5:Y:S04]  /*0500*/  @!P3 LDG.E R57, desc[UR12][R14.64+0x2800] ;  /* 0x0028000c0e39b981 */ /* 0x000f68000c1e1900 */
[----:B------:R-:W5:Y:S04]  /*0510*/  @!P3 LDG.E R55, desc[UR12][R12.64+0x2800] ;  /* 0x0028000c0c37b981 */ /* 0x000f68000c1e1900 */
[----:B------:R-:W5:Y:S04]  /*0520*/  @!P1 LDG.E R29, desc[UR12][R10.64+0x800] ;  /* 0x0008000c0a1d9981 */ /* 0x000f68000c1e1900 */
[----:B------:R-:W5:Y:S04]  /*0530*/  @!P5 LDG.E R35, desc[UR12][R10.64+0x1000] ;  /* 0x0010000c0a23d981 */ /* 0x000f68000c1e1900 */
[----:B------:R-:W5:Y:S04]  /*0540*/  @!P4 LDG.E R41, desc[UR12][R10.64+0x1800] ;  /* 0x0018000c0a29c981 */ /* 0x000f68000c1e1900 */
[----:B------:R-:W5:Y:S01]  /*0550*/  @!P3 LDG.E R53, desc[UR12][R10.64+0x2800] ;  /* 0x0028000c0a35b981 */ /* 0x000f62000c1e1900 */
[----:B------:R-:W0:Y:S08]  /*0560*/  @P0 LDC R51, c[0x0][0x3b0] ;  /* 0x0000ec00ff330b82 */ /* 0x000e300000000800 */
[----:B------:R-:W0:Y:S01]  /*0570*/  @P0 LDC R49, c[0x0][0x3b4] ;  /* 0x0000ed00ff310b82 */ /* 0x000e220000000800 */
[----:B------:R-:W-:Y:S01]  /*0580*/  @P2 IMAD.IADD R19, R0, 0x1, -R5 ;  /* 0x0000000100132824 */ /* 0x000fe200078e0a05 */
[----:B------:R-:W-:Y:S01]  /*0590*/  @!P0 LEA R18, P6, R22, UR4, 0x2 ;  /* 0x0000000416128c11 */ /* 0x000fe2000f8c10ff */
[----:B--2---:R-:W-:-:S02]  /*05a0*/  IMAD.IADD R4, R4, 0x1, -R23 ;  /* 0x0000000104047824 */ /* 0x004fc400078e0a17 */
[----:B------:R-:W-:Y:S01]  /*05b0*/  @P2 IMAD.WIDE R16, R19, 0x4, R16 ;  /* 0x0000000413102825 */ /* 0x000fe200078e0210 */
[----:B------:R-:W-:Y:S02]  /*05c0*/  @!P0 LEA.HI.X R19, R22, UR5, R59, 0x2, P6 ;  /* 0x0000000516138c11 */ /* 0x000fe4000b0f143b */
[----:B------:R-:W2:Y:S01]  /*05d0*/  @P2 LDC R27, c[0x0][0x3b4] ;  /* 0x0000ed00ff1b2b82 */ /* 0x000ea20000000800 */
[----:B------:R-:W-:Y:S01]  /*05e0*/  IMAD.IADD R7, R5, 0x1, R4 ;  /* 0x0000000105077824 */ /* 0x000fe200078e0204 */
[----:B------:R1:W5:Y:S04]  /*05f0*/  @P2 LDG.E R3, desc[UR12][R16.64] ;  /* 0x0000000c10032981 */ /* 0x000368000c1e1900 */
[----:B------:R3:W5:Y:S02]  /*0600*/  @!P0 LDG.E R47, desc[UR12][R18.64+0x2000] ;  /* 0x0020000c122f8981 */ /* 0x000764000c1e1900 */
[----:B------:R-:W0:Y:S02]  /*0610*/  @P2 LDC R25, c[0x0][0x3b0] ;  /* 0x0000ec00ff192b82 */ /* 0x000e240000000800 */
[----:B------:R0:W5:Y:S01]  /*0620*/  @!P0 LDG.E R51, desc[UR12][R14.64+0x2000] ;  /* 0x0020000c0e338981 */ /* 0x000162000c1e1900 */
[----:B-1----:R-:W-:-:S03]  /*0630*/  LOP3.LUT R16, R0, 0xc00, RZ, 0xfc, !PT ;  /* 0x00000c0000107812 */ /* 0x002fc600078efcff */
[----:B------:R1:W5:Y:S01]  /*0640*/  @!P0 LDG.E R49, desc[UR12][R12.64+0x2000] ;  /* 0x0020000c0c318981 */ /* 0x000362000c1e1900 */
[----:B------:R-:W-:Y:S01]  /*0650*/  ISETP.GE.AND P0, PT, R16, R7, PT ;  /* 0x000000071000720c */ /* 0x000fe20003f06270 */
[----:B------:R-:W-:Y:S01]  /*0660*/  BSSY.RECONVERGENT B0, `(.L_x_231) ;  /* 0x000000d000007945 */ /* 0x000fe20003800200 */
[----:B------:R-:W-:Y:S02]  /*0670*/  IMAD.MOV.U32 R17, RZ, RZ, RZ ;  /* 0x000000ffff117224 */ /* 0x000fe400078e00ff */
[----:B---3--:R-:W-:Y:S02]  /*0680*/  IMAD.MOV.U32 R19, RZ, RZ, RZ ;  /* 0x000000ffff137224 */ /* 0x008fe400078e00ff */
[----:B------:R-:W-:-:S04]  /*0690*/  IMAD.WIDE.U32 R6, R0, 0xc, R20 ;  /* 0x0000000c00067825 */ /* 0x000fc800078e0014 */
[----:B------:R-:W-:-:S03]  /*06a0*/  IMAD.MOV.U32 R23, RZ, RZ, RZ ;  /* 0x000000ffff177224 */ /* 0x000fc600078e00ff */
[----:B-12-4-:R-:W-:Y:S05]  /*06b0*/  @P0 BRA `(.L_x_232) ;  /* 0x00000000001c0947 */ /* 0x016fea0003800000 */
[----:B------:R-:W-:-:S13]  /*06c0*/  ISETP.GE.AND P0, PT, R16, R5, PT ;  /* 0x000000051000720c */ /* 0x000fda0003f06270 */
[----:B------:R1:W5:Y:S04]  /*06d0*/  @!P0 LDG.E R23, desc[UR12][R10.64+0x3000] ;  /* 0x0030000c0a178981 */ /* 0x000368000c1e1900 */
[----:B------:R1:W5:Y:S04]  /*06e0*/  @!P0 LDG.E R19, desc[UR12][R14.64+0x3000] ;  /* 0x0030000c0e138981 */ /* 0x000368000c1e1900 */
[----:B------:R1:W5:Y:S04]  /*06f0*/  @!P0 LDG.E R17, desc[UR12][R12.64+0x3000] ;  /* 0x0030000c0c118981 */ /* 0x000368000c1e1900 */
[----:B------:R1:W5:Y:S01]  /*0700*/  @P0 LDG.E R23, desc[UR12][R8.64+0x3000] ;  /* 0x0030000c08170981 */ /* 0x000362000c1e1900 */
[----:B------:R-:W2:Y:S08]  /*0710*/  @P0 LDC R19, c[0x0][0x3b0] ;  /* 0x0000ec00ff130b82 */ /* 0x000eb00000000800 */
[----:B-1----:R-:W3:Y:S02]  /*0720*/  @P0 LDC R17, c[0x0][0x3b4] ;  /* 0x0000ed00ff110b82 */ /* 0x002ee40000000800 */
.L_x_232:
[----:B------:R-:W-:Y:S05]  /*0730*/  BSYNC.RECONVERGENT B0 ;  /* 0x0000000000007941 */ /* 0x000fea0003800200 */
.L_x_231:
[----:B------:R-:W-:Y:S01]  /*0740*/  IMAD R10, R0, 0x7, RZ ;  /* 0x00000007000a7824 */ /* 0x000fe200078e02ff */
[----:B-----5:R1:W-:Y:S01]  /*0750*/  ST.E desc[UR12][R6.64+0x800], R3 ;  /* 0x0008000306007985 */ /* 0x0203e2000c10190c */
[----:B------:R-:W-:Y:S01]  /*0760*/  BSSY.RECONVERGENT B0, `(.L_x_233) ;  /* 0x000002a000007945 */ /* 0x000fe20003800200 */
[C---:B------:R-:W-:Y:S02]  /*0770*/  IMAD.WIDE R8, R5.reuse, 0xc, R20 ;  /* 0x0000000c05087825 */ /* 0x040fe400078e0214 */
[----:B------:R-:W-:Y:S01]  /*0780*/  VIADDMNMX R10, R4, R5, R10, PT ;  /* 0x00000005040a7246 */ /* 0x000fe2000380010a */
[----:B0-----:R0:W-:Y:S03]  /*0790*/  ST.E desc[UR12][R6.64+0x804], R25 ;  /* 0x0008041906007985 */ /* 0x0011e6000c10190c */
[----:B------:R-:W-:Y:S01]  /*07a0*/  VIMNMX R12, PT, PT, R5, R10, PT ;  /* 0x0000000a050c7248 */ /* 0x000fe20003fe0100 */
[----:B------:R0:W-:Y:S01]  /*07b0*/  ST.E desc[UR12][R6.64+0x808], R27 ;  /* 0x0008081b06007985 */ /* 0x0001e2000c10190c */
[----:B-1----:R-:W-:-:S03]  /*07c0*/  VIADDMNMX R3, R10, -R4, RZ, !PT ;  /* 0x800000040a037246 */ /* 0x002fc600078001ff */
[----:B------:R0:W-:Y:S01]  /*07d0*/  ST.E desc[UR12][R6.64+0x2000], R29 ;  /* 0x0020001d06007985 */ /* 0x0001e2000c10190c */
[----:B------:R-:W-:-:S03]  /*07e0*/  ISETP.GE.AND P0, PT, R3, R12, PT ;  /* 0x0000000c0300720c */ /* 0x000fc60003f06270 */
        /* <DEDUP_REMOVED lines=20> */
.L_x_235:
        /* <DEDUP_REMOVED lines=13> */
.L_x_234:
[----:B------:R-:W-:Y:S05]  /*0a00*/  BSYNC.RECONVERGENT B0 ;  /* 0x0000000000007941 */ /* 0x000fea0003800200 */
.L_x_233:
[----:B------:R-:W-:Y:S01]  /*0a10*/  IMAD.IADD R11, R10, 0x1, -R3 ;  /* 0x000000010a0b7824 */ /* 0x000fe200078e0a03 */
[----:B------:R-:W-:Y:S01]  /*0a20*/  BSSY.RECONVERGENT B0, `(.L_x_236) ;  /* 0x0000096000007945 */ /* 0x000fe20003800200 */
[----:B------:R-:W-:-:S03]  /*0a30*/  IMAD.MOV.U32 R12, RZ, RZ, RZ ;  /* 0x000000ffff0c7224 */ /* 0x000fc600078e00ff */
[----:B------:R-:W-:-:S13]  /*0a40*/  ISETP.GE.AND P0, PT, R11, R4, PT ;  /* 0x000000040b00720c */ /* 0x000fda0003f06270 */
[----:B------:R-:W-:Y:S05]  /*0a50*/  @P0 BRA `(.L_x_237) ;  /* 0x0000000800480947 */ /* 0x000fea0003800000 */
[----:B------:R-:W-:-:S13]  /*0a60*/  ISETP.GE.AND P0, PT, R3, 0x1, PT ;  /* 0x000000010300780c */ /* 0x000fda0003f06270 */
[----:B------:R-:W-:-:S05]  /*0a70*/  @P0 IMAD R12, R3, 0x1ff, RZ ;  /* 0x000001ff030c0824 */ /* 0x000fca00078e02ff */
[----:B0-----:R-:W-:Y:S01]  /*0a80*/  @P0 SHF.R.S32.HI R17, RZ, 0x9, R12 ;  /* 0x00000009ff110819 */ /* 0x001fe2000001140c */
[----:B------:R-:W-:-:S04]  /*0a90*/  IMAD.WIDE R12, R11, 0xc, R8 ;  /* 0x0000000c0b0c7825 */ /* 0x000fc800078e0208 */
[C---:B------:R-:W-:Y:S01]  /*0aa0*/  @P0 IMAD.WIDE R18, R17.reuse, 0xc, R20 ;  /* 0x0000000c11120825 */ /* 0x040fe200078e0214 */
        /* <DEDUP_REMOVED lines=28> */
.L_x_240:
        /* <DEDUP_REMOVED lines=10> */
.L_x_241:
[----:B------:R-:W-:-:S13]  /*0d10*/  ISETP.GE.AND P0, PT, R16, R15, PT ;  /* 0x0000000f1000720c */ /* 0x000fda0003f06270 */
[----:B------:R-:W-:Y:S05]  /*0d20*/  @P0 BREAK.RELIABLE B2 ;  /* 0x0000000000020942 */ /* 0x000fea0003800100 */
[----:B------:R-:W-:Y:S05]  /*0d30*/  @P0 BRA `(.L_x_242) ;  /* 0x0000000000280947 */ /* 0x000fea0003800000 */
[----:B------:R-:W-:Y:S05]  /*0d40*/  BSYNC.RELIABLE B2 ;  /* 0x0000000000027941 */ /* 0x000fea0003800100 */
.L_x_239:
        /* <DEDUP_REMOVED lines=9> */
.L_x_242:
[----:B------:R-:W-:Y:S05]  /*0de0*/  BSYNC.RECONVERGENT B1 ;  /* 0x0000000000017941 */ /* 0x000fea0003800200 */
.L_x_238:
        /* <DEDUP_REMOVED lines=13> */
.L_x_244:
[----:B------:R-:W-:Y:S05]  /*0ec0*/  BSYNC.RECONVERGENT B1 ;  /* 0x0000000000017941 */ /* 0x000fea0003800200 */
.L_x_243:
        /* <DEDUP_REMOVED lines=20> */
.L_x_247:
        /* <DEDUP_REMOVED lines=10> */
.L_x_248:
[----:B------:R-:W-:-:S13]  /*10b0*/  ISETP.GE.AND P0, PT, R22, R15, PT ;  /* 0x0000000f1600720c */ /* 0x000fda0003f06270 */
[----:B------:R-:W-:Y:S05]  /*10c0*/  @P0 BREAK.RELIABLE B2 ;  /* 0x0000000000020942 */ /* 0x000fea0003800100 */
[----:B------:R-:W-:Y:S05]  /*10d0*/  @P0 BRA `(.L_x_249) ;  /* 0x0000000000280947 */ /* 0x000fea0003800000 */
[----:B------:R-:W-:Y:S05]  /*10e0*/  BSYNC.RELIABLE B2 ;  /* 0x0000000000027941 */ /* 0x000fea0003800100 */
.L_x_246:
        /* <DEDUP_REMOVED lines=9> */
.L_x_249:
[----:B------:R-:W-:Y:S05]  /*1180*/  BSYNC.RECONVERGENT B1 ;  /* 0x0000000000017941 */ /* 0x000fea0003800200 */
.L_x_245:
[----:B------:R-:W-:Y:S01]  /*1190*/  IMAD.IADD R15, R11, 0x1, -R22 ;  /* 0x000000010b0f7824 */ /* 0x000fe200078e0a16 */
[----:B------:R-:W-:Y:S04]  /*11a0*/  BSSY.RECONVERGENT B1, `(.L_x_250) ;  /* 0x0000015000017945 */ /* 0x000fe80003800200 */
[----:B------:R-:W-:-:S04]  /*11b0*/  IADD3 R24, PT, PT, R15, R3, -R16 ;  /* 0x000000030f187210 */ /* 0x000fc80007ffe810 */
[----:B------:R-:W-:-:S04]  /*11c0*/  SHF.R.S32.HI R3, RZ, 0x1, R24 ;  /* 0x00000001ff037819 */ /* 0x000fc80000011418 */
[----:B------:R-:W-:-:S04]  /*11d0*/  VIMNMX R17, PT, PT, R15, R3, !PT ;  /* 0x000000030f117248 */ /* 0x000fc80007fe0100 */
[----:B------:R-:W-:Y:S01]  /*11e0*/  IADD3 R3, PT, PT, R22, 0x1, R17 ;  /* 0x0000000116037810 */ /* 0x000fe20007ffe011 */
[----:B------:R-:W-:-:S03]  /*11f0*/  IMAD.MOV.U32 R22, RZ, RZ, RZ ;  /* 0x000000ffff167224 */ /* 0x000fc600078e00ff */
[----:B------:R-:W-:-:S05]  /*1200*/  VIMNMX R18, PT, PT, R4, R3, PT ;  /* 0x0000000304127248 */ /* 0x000fca0003fe0100 */
[----:B------:R-:W-:-:S05]  /*1210*/  IMAD.IADD R18, R18, 0x1, -R11 ;  /* 0x0000000112127824 */ /* 0x000fca00078e0a0b */
[----:B------:R-:W-:-:S13]  /*1220*/  ISETP.GE.AND P0, PT, R18, 0x1, PT ;  /* 0x000000011200780c */ /* 0x000fda0003f06270 */
[----:B------:R-:W-:Y:S05]  /*1230*/  @!P0 BRA `(.L_x_251) ;  /* 0x00000000002c8947 */ /* 0x000fea0003800000 */
[----:B------:R-:W-:Y:S02]  /*1240*/  IMAD.MOV.U32 R3, RZ, RZ, R18 ;  /* 0x000000ffff037224 */ /* 0x000fe400078e0012 */
[----:B------:R-:W-:-:S07]  /*1250*/  IMAD.MOV.U32 R22, RZ, RZ, RZ ;  /* 0x000000ffff167224 */ /* 0x000fce00078e00ff */
.L_x_252:
        /* <DEDUP_REMOVED lines=9> */
.L_x_251:
[----:B------:R-:W-:Y:S05]  /*12f0*/  BSYNC.RECONVERGENT B1 ;  /* 0x0000000000017941 */ /* 0x000fea0003800200 */
.L_x_250:
[----:B------:R-:W-:-:S05]  /*1300*/  IMAD.IADD R22, R15, 0x1, R22 ;  /* 0x000000010f167824 */ /* 0x000fca00078e0216 */
[CC--:B------:R-:W-:Y:S02]  /*1310*/  VIMNMX R3, PT, PT, R17.reuse, R22.reuse, PT ;  /* 0x0000001611037248 */ /* 0x0c0fe40003fe0100 */
[----:B------:R-:W-:-:S03]  /*1320*/  ISETP.GE.AND P0, PT, R17, R22, PT ;  /* 0x000000161100720c */ /* 0x000fc60003f06270 */
[----:B------:R-:W-:Y:S02]  /*1330*/  IMAD.IADD R11, R24, 0x1, -R3 ;  /* 0x00000001180b7824 */ /* 0x000fe400078e0a03 */
[----:B------:R-:W-:Y:S02]  /*1340*/  VIADD R12, R3, 0x1 ;  /* 0x00000001030c7836 */ /* 0x000fe40000000000 */
[----:B------:R-:W-:-:S03]  /*1350*/  IMAD.IADD R3, R11, 0x1, R16 ;  /* 0x000000010b037824 */ /* 0x000fc600078e0210 */
[----:B------:R-:W-:-:S04]  /*1360*/  ISETP.EQ.AND P0, PT, R11, R12, !P0 ;  /* 0x0000000c0b00720c */ /* 0x000fc80004702270 */
[----:B------:R-:W-:-:S09]  /*1370*/  SEL R12, RZ, 0x1, !P0 ;  /* 0x00000001ff0c7807 */ /* 0x000fd20004000000 */
.L_x_237:
[----:B------:R-:W-:Y:S05]  /*1380*/  BSYNC.RECONVERGENT B0 ;  /* 0x0000000000007941 */ /* 0x000fea0003800200 */
.L_x_236:
[----:B------:R-:W-:Y:S05]  /*1390*/  WARPSYNC.ALL ;  /* 0x0000000000007948 */ /* 0x000fea0003800000 */
[----:B------:R-:W-:Y:S01]  /*13a0*/  ISETP.NE.AND P0, PT, R0, RZ, PT ;  /* 0x000000ff0000720c */ /* 0x000fe20003f05270 */
[----:B------:R-:W-:Y:S01]  /*13b0*/  IMAD.U32 R11, R5, 0x10000, RZ ;  /* 0x00010000050b7824 */ /* 0x000fe200078e00ff */
[----:B------:R-:W-:Y:S01]  /*13c0*/  IADD3 R18, PT, PT, R12, R10, -R3 ;  /* 0x0000000a0c127210 */ /* 0x000fe20007ffe803 */
[----:B------:R-:W-:Y:S02]  /*13d0*/  VIADD R13, R0, 0xffffffff ;  /* 0xffffffff000d7836 */ /* 0x000fe40000000000 */
[----:B------:R-:W-:Y:S01]  /*13e0*/  IMAD.WIDE R14, R3, 0xc, R20 ;  /* 0x0000000c030e7825 */ /* 0x000fe200078e0214 */
[----:B0-----:R-:W-:-:S02]  /*13f0*/  LOP3.LUT R19, R11, R4, RZ, 0xfc, !PT ;  /* 0x000000040b137212 */ /* 0x001fc400078efcff */
[----:B------:R-:W-:Y:S01]  /*1400*/  SEL R13, R13, 0x1ff, P0 ;  /* 0x000001ff0d0d7807 */ /* 0x000fe20000000000 */
[----:B------:R-:W-:Y:S02]  /*1410*/  IMAD.U32 R11, R3, 0x10000, RZ ;  /* 0x00010000030b7824 */ /* 0x000fe400078e00ff */
[----:B------:R-:W-:-:S03]  /*1420*/  IMAD.WIDE R16, R18, 0xc, R8 ;  /* 0x0000000c12107825 */ /* 0x000fc600078e0208 */
[----:B------:R-:W-:Y:S01]  /*1430*/  @P0 LOP3.LUT R19, R18, R11, RZ, 0xfc, !PT ;  /* 0x0000000b12130212 */ /* 0x000fe200078efcff */
[----:B------:R-:W-:-:S05]  /*1440*/  IMAD.WIDE.U32 R10, R13, 0x4, R20 ;  /* 0x000000040d0a7825 */ /* 0x000fca00078e0014 */
        /* <DEDUP_REMOVED lines=9> */
[----:B------:R-:W3:Y:S01]  /*14e0*/  LD.E R12, desc[UR12][R12.64] ;  /* 0x0000000c0c0c7980 */ /* 0x000ee2000c101900 */
[----:B--2---:R-:W-:-:S02]  /*14f0*/  ISETP.GE.AND P1, PT, R8, R43, PT ;  /* 0x0000002b0800720c */ /* 0x004fc40003f26270 */
[----:B------:R-:W-:Y:S01]  /*1500*/  ISETP.GE.AND P0, PT, R43, R8, PT ;  /* 0x000000082b00720c */ /* 0x000fe20003f06270 */
[----:B------:R-:W-:Y:S02]  /*1510*/  IMAD.MOV.U32 R7, RZ, RZ, R43 ;  /* 0x000000ffff077224 */ /* 0x000fe400078e002b */
[----:B------:R-:W-:-:S08]  /*1520*/  IMAD.MOV.U32 R40, RZ, RZ, R8 ;  /* 0x000000ffff287224 */ /* 0x000fd000078e0008 */
[----:B------:R-:W2:Y:S04]  /*1530*/  @P1 LD.E R7, desc[UR12][R16.64+0x80c] ;  /* 0x00080c0c10071980 */ /* 0x000ea8000c101900 */
[----:B------:R-:W2:Y:S01]  /*1540*/  @P0 LD.E R40, desc[UR12][R14.64+0x80c] ;  /* 0x00080c0c0e280980 */ /* 0x000ea2000c101900 */
[----:B---3--:R-:W-:Y:S01]  /*1550*/  LOP3.LUT R4, R12, 0xffff, RZ, 0xc0, !PT ;  /* 0x0000ffff0c047812 */ /* 0x008fe200078ec0ff */
[----:B0-----:R-:W-:-:S04]  /*1560*/  IMAD.IADD R10, R5, 0x1, R18 ;  /* 0x00000001050a7824 */ /* 0x001fc800078e0212 */
[----:B------:R-:W-:Y:S01]  /*1570*/  IMAD.IADD R9, R5, 0x1, R4 ;  /* 0x0000000105097824 */ /* 0x000fe200078e0204 */
[----:B------:R-:W-:Y:S01]  /*1580*/  SHF.R.S32.HI R6, RZ, 0x10, R12 ;  /* 0x00000010ff067819 */ /* 0x000fe2000001140c */
[----:B------:R-:W-:Y:S02]  /*1590*/  IMAD.MOV.U32 R39, RZ, RZ, R42 ;  /* 0x000000ffff277224 */ /* 0x000fe400078e002a */
        /* <DEDUP_REMOVED lines=16> */
[C---:B------:R-:W-:Y:S01]  /*16a0*/  @P5 IMAD.WIDE R12, R3.reuse, 0xc, R4 ;  /* 0x0000000c030c5825 */ /* 0x040fe200078e0204 */
        /* <DEDUP_REMOVED lines=17> */
[C---:B0-----:R-:W-:Y:S01]  /*17c0*/  @P6 IMAD.WIDE R12, R3.reuse, 0xc, R4 ;  /* 0x0000000c030c6825 */ /* 0x041fe200078e0204 */
        /* <DEDUP_REMOVED lines=17> */
[C---:B0-----:R-:W-:Y:S01]  /*18e0*/  @P5 IMAD.WIDE R12, R3.reuse, 0xc, R4 ;  /* 0x0000000c030c5825 */ /* 0x041fe200078e0204 */
[----:B------:R-:W2:Y:S04]  /*18f0*/  @P0 LD.E R7, desc[UR12][R14.64+0xc] ;  /* 0x00000c0c0e070980 */ /* 0x000ea8000c101900 */
[----:B------:R-:W2:Y:S01]  /*1900*/  @P5 LD.E R31, desc[UR12][R12.64+0xc] ;  /* 0x00000c0c0c1f5980 */ /* 0x000ea2000c101900 */
[----:B---3--:R-:W-:Y:S02]  /*1910*/  IMAD.MOV.U32 R30, RZ, RZ, R33 ;  /* 0x000000ffff1e7224 */ /* 0x008fe400078e0021 */
[----:B----4-:R-:W-:Y:S02]  /*1920*/  IMAD.MOV.U32 R29, RZ, RZ, R32 ;  /* 0x000000ffff1d7224 */ /* 0x010fe400078e0020 */
[----:B------:R-:W-:-:S02]  /*1930*/  @P5 VIADD R11, R3, 0x1 ;  /* 0x00000001030b5836 */ /* 0x000fc40000000000 */
[----:B------:R-:W3:Y:S02]  /*1940*/  @P5 LD.E R30, desc[UR12][R12.64+0x10] ;  /* 0x0000100c0c1e5980 */ /* 0x000ee4000c101900 */
[----:B------:R-:W-:Y:S02]  /*1950*/  @P5 IMAD.MOV.U32 R3, RZ, RZ, R11 ;  /* 0x000000ffff035224 */ /* 0x000fe400078e000b */
[----:B------:R-:W4:Y:S01]  /*1960*/  @P5 LD.E R29, desc[UR12][R12.64+0x14] ;  /* 0x0000140c0c1d5980 */ /* 0x000f22000c101900 */
        /* <DEDUP_REMOVED lines=12> */
[----:B------:R-:W-:-:S04]  /*1a30*/  @P5 VIADD R11, R10, 0x1 ;  /* 0x000000010a0b5836 */ /* 0x000fc80000000000 */
[----:B------:R-:W-:Y:S02]  /*1a40*/  @P5 IMAD.MOV.U32 R10, RZ, RZ, R11 ;  /* 0x000000ffff0a5224 */ /* 0x000fe400078e000b */
[----:B---3--:R-:W-:Y:S02]  /*1a50*/  IMAD.MOV.U32 R27, RZ, RZ, R30 ;  /* 0x000000ffff1b7224 */ /* 0x008fe400078e001e */
[----:B----4-:R-:W-:Y:S02]  /*1a60*/  IMAD.MOV.U32 R26, RZ, RZ, R29 ;  /* 0x000000ffff1a7224 */ /* 0x010fe400078e001d */
[----:B------:R-:W-:Y:S02]  /*1a70*/  IMAD.MOV.U32 R18, RZ, RZ, R10 ;  /* 0x000000ffff127224 */ /* 0x000fe400078e000a */
[----:B------:R-:W3:Y:S04]  /*1a80*/  @P6 LD.E R27, desc[UR12][R4.64+0x10] ;  /* 0x0000100c041b6980 */ /* 0x000ee8000c101900 */
[----:B------:R0:W4:Y:S01]  /*1a90*/  @P6 LD.E R26, desc[UR12][R4.64+0x14] ;  /* 0x0000140c041a6980 */ /* 0x000122000c101900 */
[----:B------:R-:W-:-:S04]  /*1aa0*/  @P6 VIADD R11, R3, 0x1 ;  /* 0x00000001030b6836 */ /* 0x000fc80000000000 */
[----:B------:R-:W-:Y:S01]  /*1ab0*/  @P6 IMAD.MOV.U32 R3, RZ, RZ, R11 ;  /* 0x000000ffff036224 */ /* 0x000fe200078e000b */
[----:B--2---:R-:W-:Y:S01]  /*1ac0*/  ISETP.GE.AND P5, PT, R28, R7, PT ;  /* 0x000000071c00720c */ /* 0x004fe20003fa6270 */
[----:B------:R-:W-:-:S12]  /*1ad0*/  IMAD.MOV.U32 R16, RZ, RZ, R7 ;  /* 0x000000ffff107224 */ /* 0x000fd800078e0007 */
[----:B------:R-:W-:-:S04]  /*1ae0*/  @P5 IMAD.WIDE R12, R10, 0xc, R20 ;  /* 0x0000000c0a0c5825 */ /* 0x000fc800078e0214 */
[----:B------:R-:W-:Y:S01]  /*1af0*/  @P5 VIADD R18, R10, 0x1 ;  /* 0x000000010a125836 */ /* 0x000fe20000000000 */
[----:B------:R-:W2:Y:S01]  /*1b00*/  @P5 LD.E R16, desc[UR12][R12.64+0x80c] ;  /* 0x00080c0c0c105980 */ /* 0x000ea2000c101900 */
[----:B------:R-:W-:Y:S01]  /*1b10*/  ISETP.GE.AND P5, PT, R7, R28, PT ;  /* 0x0000001c0700720c */ /* 0x000fe20003fa6270 */
[----:B------:R-:W-:-:S12]  /*1b20*/  IMAD.MOV.U32 R25, RZ, RZ, R28 ;  /* 0x000000ffff197224 */ /* 0x000fd800078e001c */
[----:B0-----:R-:W-:-:S05]  /*1b30*/  @P5 IMAD.WIDE R4, R3, 0xc, R20 ;  /* 0x0000000c03045825 */ /* 0x001fca00078e0214 */
[----:B------:R-:W2:Y:S01]  /*1b40*/  @P5 LD.E R25, desc[UR12][R4.64+0x80c] ;  /* 0x00080c0c04195980 */ /* 0x000ea2000c101900 */
[----:B---3--:R-:W-:Y:S02]  /*1b50*/  IMAD.MOV.U32 R24, RZ, RZ, R27 ;  /* 0x000000ffff187224 */ /* 0x008fe400078e001b */
[----:B----4-:R-:W-:Y:S02]  /*1b60*/  IMAD.MOV.U32 R23, RZ, RZ, R26 ;  /* 0x000000ffff177224 */ /* 0x010fe400078e001a */
[----:B------:R-:W-:Y:S02]  /*1b70*/  IMAD.MOV.U32 R11, RZ, RZ, R3 ;  /* 0x000000ffff0b7224 */ /* 0x000fe400078e0003 */
[----:B------:R-:W5:Y:S01]  /*1b80*/  @P5 LD.E R24, desc[UR12][R4.64+0x810] ;  /* 0x0008100c04185980 */ /* 0x000f62000c101900 */
[----:B------:R-:W-:-:S03]  /*1b90*/  @P5 VIADD R11, R3, 0x1 ;  /* 0x00000001030b5836 */ /* 0x000fc60000000000 */
[----:B------:R0:W5:Y:S01]  /*1ba0*/  @P5 LD.E R23, desc[UR12][R4.64+0x814] ;  /* 0x0008140c04175980 */ /* 0x000162000c101900 */
[----:B------:R-:W-:Y:S01]  /*1bb0*/  BAR.SYNC.DEFER_BLOCKING 0x0 ;  /* 0x0000000000007b1d */ /* 0x000fe20000010000 */
[----:B------:R-:W-:-:S04]  /*1bc0*/  ISETP.NE.AND P5, PT, R7, R28, PT ;  /* 0x0000001c0700720c */ /* 0x000fc80003fa5270 */
[----:B------:R-:W-:Y:S02]  /*1bd0*/  SEL R7, RZ, 0x20, P5 ;  /* 0x00000020ff077807 */ /* 0x000fe40002800000 */
[----:B------:R-:W-:Y:S02]  /*1be0*/  ISETP.GE.AND P5, PT, R10, R9, PT ;  /* 0x000000090a00720c */ /* 0x000fe40003fa6270 */
[----:B------:R-:W-:Y:S02]  /*1bf0*/  ISETP.EQ.AND P6, PT, R43, R8, P3 ;  /* 0x000000082b00720c */ /* 0x000fe40001fc2270 */
[----:B------:R-:W-:Y:S02]  /*1c00*/  SEL R7, R7, RZ, !P5 ;  /* 0x000000ff07077207 */ /* 0x000fe40006800000 */
[----:B------:R-:W-:Y:S02]  /*1c10*/  ISETP.GE.AND P5, PT, R3, R6, PT ;  /* 0x000000060300720c */ /* 0x000fe40003fa6270 */
[----:B0-----:R-:W-:-:S02]  /*1c20*/  SEL R5, RZ, 0x1, !P6 ;  /* 0x00000001ff057807 */ /* 0x001fc40007000000 */
[----:B------:R-:W-:Y:S02]  /*1c30*/  SEL R22, R7, RZ, !P5 ;  /* 0x000000ff07167207 */ /* 0x000fe40006800000 */
[----:B------:R-:W-:Y:S02]  /*1c40*/  SEL R7, RZ, 0x2, P4 ;  /* 0x00000002ff077807 */ /* 0x000fe40002000000 */
[----:B------:R-:W-:-:S04]  /*1c50*/  SEL R4, RZ, 0x4, P2 ;  /* 0x00000004ff047807 */ /* 0x000fc80001000000 */
[----:B------:R-:W-:Y:S02]  /*1c60*/  IADD3 R5, PT, PT, R4, R7, R5 ;  /* 0x0000000704057210 */ /* 0x000fe40007ffe005 */
[----:B------:R-:W-:Y:S02]  /*1c70*/  SEL R4, RZ, 0x8, P1 ;  /* 0x00000008ff047807 */ /* 0x000fe40000800000 */
[----:B------:R-:W-:-:S04]  /*1c80*/  SEL R7, RZ, 0x10, P0 ;  /* 0x00000010ff077807 */ /* 0x000fc80000000000 */
[----:B------:R-:W-:Y:S01]  /*1c90*/  IADD3 R4, PT, PT, R7, R5, R4 ;  /* 0x0000000507047210 */ /* 0x000fe20007ffe004 */
[----:B------:R-:W-:Y:S01]  /*1ca0*/  BSSY.RECONVERGENT B0, `(.L_x_253) ;  /* 0x000013c000007945 */ /* 0x000fe20003800200 */
[----:B------:R-:W-:Y:S02]  /*1cb0*/  P2R R44, PR, RZ, 0x40 ;  /* 0x00000040ff2c7803 */ /* 0x000fe40000000000 */
[----:B--2---:R-:W-:-:S04]  /*1cc0*/  ISETP.NE.AND P3, PT, R16, R25, PT ;  /* 0x000000191000720c */ /* 0x004fc80003f65270 */
[----:B------:R-:W-:Y:S02]  /*1cd0*/  SEL R3, RZ, 0x40, P3 ;  /* 0x00000040ff037807 */ /* 0x000fe40001800000 */
[----:B------:R-:W-:-:S04]  /*1ce0*/  ISETP.GE.AND P3, PT, R18, R9, PT ;  /* 0x000000091200720c */ /* 0x000fc80003f66270 */
[----:B------:R-:W-:Y:S02]  /*1cf0*/  SEL R3, R3, RZ, !P3 ;  /* 0x000000ff03037207 */ /* 0x000fe40005800000 */
[----:B------:R-:W-:-:S04]  /*1d00*/  ISETP.GE.AND P3, PT, R11, R6, PT ;  /* 0x000000060b00720c */ /* 0x000fc80003f66270 */
[----:B------:R-:W-:Y:S02]  /*1d10*/  SEL R3, R3, RZ, !P3 ;  /* 0x000000ff03037207 */ /* 0x000fe40005800000 */
[----:B------:R-:W-:Y:S02]  /*1d20*/  ISETP.NE.AND P3, PT, R2, RZ, PT ;  /* 0x000000ff0200720c */ /* 0x000fe40003f65270 */
[----:B------:R-:W-:-:S04]  /*1d30*/  IADD3 R22, PT, PT, R4, R22, R3 ;  /* 0x0000001604167210 */ /* 0x000fc80007ffe003 */
[----:B------:R0:W1:Y:S07]  /*1d40*/  POPC R3, R22 ;  /* 0x0000001600037309 */ /* 0x00006e0000000000 */
[----:B------:R-:W-:Y:S05]  /*1d50*/  @P3 BRA `(.L_x_254) ;  /* 0x0000000400303947 */ /* 0x000fea0003800000 */
[----:B-1----:R-:W1:Y:S01]  /*1d60*/  SHFL.UP P3, R4, R3, 0x1, RZ ;  /* 0x0420000003047989 */ /* 0x002e6200000600ff */
[----:B------:R-:W-:Y:S01]  /*1d70*/  SHF.R.U32.HI R45, RZ, 0x5, R0 ;  /* 0x00000005ff2d7819 */ /* 0x000fe20000011600 */
[----:B------:R-:W2:Y:S01]  /*1d80*/  S2R R2, SR_LANEID ;  /* 0x0000000000027919 */ /* 0x000ea20000000000 */
[----:B-1----:R-:W-:-:S05]  /*1d90*/  @P3 IMAD.IADD R4, R3, 0x1, R4 ;  /* 0x0000000103043824 */ /* 0x002fca00078e0204 */
[----:B------:R-:W1:Y:S01]  /*1da0*/  SHFL.UP P3, R5, R4, 0x2, RZ ;  /* 0x0440000004057989 */ /* 0x000e6200000600ff */
[----:B--2---:R-:W-:-:S13]  /*1db0*/  ISETP.NE.AND P5, PT, R2, 0x1f, PT ;  /* 0x0000001f0200780c */ /* 0x004fda0003fa5270 */
[----:B------:R-:W-:-:S04]  /*1dc0*/  @!P5 IMAD.WIDE.U32 R46, R45, 0x4, R20 ;  /* 0x000000042d2ed825 */ /* 0x000fc800078e0014 */
[----:B-1----:R-:W-:-:S05]  /*1dd0*/  @P3 IMAD.IADD R5, R4, 0x1, R5 ;  /* 0x0000000104053824 */ /* 0x002fca00078e0205 */
[----:B------:R-:W1:Y:S02]  /*1de0*/  SHFL.UP P3, R8, R5, 0x4, RZ ;  /* 0x0480000005087989 */ /* 0x000e6400000600ff */
[----:B-1----:R-:W-:-:S05]  /*1df0*/  @P3 IMAD.IADD R8, R5, 0x1, R8 ;  /* 0x0000000105083824 */ /* 0x002fca00078e0208 */
[----:B------:R-:W1:Y:S02]  /*1e00*/  SHFL.UP P3, R49, R8, 0x8, RZ ;  /* 0x0500000008317989 */ /* 0x000e6400000600ff */
[----:B-1----:R-:W-:-:S05]  /*1e10*/  @P3 IMAD.IADD R49, R8, 0x1, R49 ;  /* 0x0000000108313824 */ /* 0x002fca00078e0231 */
[----:B------:R-:W1:Y:S02]  /*1e20*/  SHFL.UP P3, R48, R49, 0x10, RZ ;  /* 0x0600000031307989 */ /* 0x000e6400000600ff */
[----:B-1----:R-:W-:-:S05]  /*1e30*/  @P3 IMAD.IADD R48, R49, 0x1, R48 ;  /* 0x0000000131303824 */ /* 0x002fca00078e0230 */
[----:B------:R1:W-:Y:S01]  /*1e40*/  @!P5 ST.E desc[UR12][R46.64], R48 ;  /* 0x000000302e00d985 */ /* 0x0003e2000c10190c */
[----:B------:R-:W-:Y:S06]  /*1e50*/  BAR.SYNC.DEFER_BLOCKING 0x0 ;  /* 0x0000000000007b1d */ /* 0x000fec0000010000 */
[----:B------:R-:W2:Y:S04]  /*1e60*/  LD.E.128 R4, desc[UR12][R20.64] ;  /* 0x0000000c14047980 */ /* 0x000ea8000c101d00 */
[----:B------:R-:W3:Y:S04]  /*1e70*/  LD.E.128 R8, desc[UR12][R20.64+0x10] ;  /* 0x0000100c14087980 */ /* 0x000ee8000c101d00 */
[----:B------:R-:W4:Y:S04]  /*1e80*/  LD.E.128 R12, desc[UR12][R20.64+0x20] ;  /* 0x0000200c140c7980 */ /* 0x000f28000c101d00 */
[----:B------:R-:W4:Y:S01]  /*1e90*/  LD.E.128 R16, desc[UR12][R20.64+0x30] ;  /* 0x0000300c14107980 */ /* 0x000f22000c101d00 */
[----:B------:R-:W-:Y:S01]  /*1ea0*/  ISETP.NE.AND P3, PT, R45, 0x2, PT ;  /* 0x000000022d00780c */ /* 0x000fe20003f65270 */
[----:B------:R-:W-:Y:S01]  /*1eb0*/  IMAD.IADD R3, R48, 0x1, -R3 ;  /* 0x0000000130037824 */ /* 0x000fe200078e0a03 */
[----:B------:R-:W-:-:S04]  /*1ec0*/  ISETP.NE.AND P5, PT, R2, RZ, PT ;  /* 0x000000ff0200720c */ /* 0x000fc80003fa5270 */
[----:B------:R-:W-:Y:S02]  /*1ed0*/  SEL R3, R3, RZ, P5 ;  /* 0x000000ff03037207 */ /* 0x000fe40002800000 */
[----:B------:R-:W-:Y:S01]  /*1ee0*/  ISETP.NE.AND P5, PT, R45, 0xe, PT ;  /* 0x0000000e2d00780c */ /* 0x000fe20003fa5270 */
[----:B--2---:R-:W-:-:S04]  /*1ef0*/  IMAD.IADD R5, R4, 0x1, R5 ;  /* 0x0000000104057824 */ /* 0x004fc800078e0205 */
[----:B------:R-:W-:Y:S01]  /*1f00*/  IMAD.IADD R6, R6, 0x1, R5 ;  /* 0x0000000106067824 */ /* 0x000fe200078e0205 */
[----:B------:R-:W-:Y:S02]  /*1f10*/  SEL R4, R5, R4, !P3 ;  /* 0x0000000405047207 */ /* 0x000fe40005800000 */
[----:B------:R-:W-:Y:S01]  /*1f20*/  ISETP.NE.AND P3, PT, R45, 0x3, PT ;  /* 0x000000032d00780c */ /* 0x000fe20003f65270 */
[----:B------:R-:W-:-:S03]  /*1f30*/  IMAD.IADD R7, R7, 0x1, R6 ;  /* 0x0000000107077824 */ /* 0x000fc600078e0206 */
[----:B------:R-:W-:Y:S01]  /*1f40*/  SEL R4, R6, R4, !P3 ;  /* 0x0000000406047207 */ /* 0x000fe20005800000 */
[----:B---3--:R-:W-:Y:S01]  /*1f50*/  IMAD.IADD R8, R7, 0x1, R8 ;  /* 0x0000000107087824 */ /* 0x008fe200078e0208 */
[----:B------:R-:W-:-:S03]  /*1f60*/  ISETP.NE.AND P3, PT, R45, 0x4, PT ;  /* 0x000000042d00780c */ /* 0x000fc60003f65270 */
[----:B------:R-:W-:Y:S01]  /*1f70*/  IMAD.IADD R9, R9, 0x1, R8 ;  /* 0x0000000109097824 */ /* 0x000fe200078e0208 */
[----:B------:R-:W-:Y:S02]  /*1f80*/  SEL R4, R7, R4, !P3 ;  /* 0x0000000407047207 */ /* 0x000fe40005800000 */
[----:B------:R-:W-:Y:S01]  /*1f90*/  ISETP.NE.AND P3, PT, R45, 0x5, PT ;  /* 0x000000052d00780c */ /* 0x000fe20003f65270 */
[----:B------:R-:W-:-:S03]  /*1fa0*/  IMAD.IADD R10, R10, 0x1, R9 ;  /* 0x000000010a0a7824 */ /* 0x000fc600078e0209 */
[----:B------:R-:W-:Y:S01]  /*1fb0*/  SEL R4, R8, R4, !P3 ;  /* 0x0000000408047207 */ /* 0x000fe20005800000 */
[----:B------:R-:W-:Y:S01]  /*1fc0*/  IMAD.IADD R11, R11, 0x1, R10 ;  /* 0x000000010b0b7824 */ /* 0x000fe200078e020a */
[----:B------:R-:W-:-:S03]  /*1fd0*/  ISETP.NE.AND P3, PT, R45, 0x6, PT ;  /* 0x000000062d00780c */ /* 0x000fc60003f65270 */
[----:B----4-:R-:W-:Y:S01]  /*1fe0*/  IMAD.IADD R12, R11, 0x1, R12 ;  /* 0x000000010b0c7824 */ /* 0x010fe200078e020c */
[----:B------:R-:W-:Y:S02]  /*1ff0*/  SEL R4, R9, R4, !P3 ;  /* 0x0000000409047207 */ /* 0x000fe40005800000 */
[----:B------:R-:W-:Y:S01]  /*2000*/  ISETP.NE.AND P3, PT, R45, 0x7, PT ;  /* 0x000000072d00780c */ /* 0x000fe20003f65270 */
[----:B------:R-:W-:-:S03]  /*2010*/  IMAD.IADD R13, R13, 0x1, R12 ;  /* 0x000000010d0d7824 */ /* 0x000fc600078e020c */
[----:B------:R-:W-:Y:S01]  /*2020*/  SEL R4, R10, R4, !P3 ;  /* 0x000000040a047207 */ /* 0x000fe20005800000 */
[----:B------:R-:W-:Y:S01]  /*2030*/  IMAD.IADD R14, R14, 0x1, R13 ;  /* 0x000000010e0e7824 */ /* 0x000fe200078e020d */
        /* <DEDUP_REMOVED lines=12> */
[----:B------:R-:W-:Y:S02]  /*2100*/  SEL R4, R14, R4, !P3 ;  /* 0x000000040e047207 */ /* 0x000fe40005800000 */
[----:B------:R-:W-:-:S04]  /*2110*/  ISETP.NE.AND P3, PT, R45, 0xc, PT ;  /* 0x0000000c2d00780c */ /* 0x000fc80003f65270 */
[----:B------:R-:W-:Y:S02]  /*2120*/  SEL R4, R15, R4, !P3 ;  /* 0x000000040f047207 */ /* 0x000fe40005800000 */
[----:B------:R-:W-:-:S04]  /*2130*/  ISETP.NE.AND P3, PT, R45, 0xd, PT ;  /* 0x0000000d2d00780c */ /* 0x000fc80003f65270 */
[----:B------:R-:W-:Y:S02]  /*2140*/  SEL R4, R16, R4, !P3 ;  /* 0x0000000410047207 */ /* 0x000fe40005800000 */
[----:B------:R-:W-:Y:S02]  /*2150*/  ISETP.NE.AND P3, PT, R45, 0xf, PT ;  /* 0x0000000f2d00780c */ /* 0x000fe40003f65270 */
[----:B------:R-:W-:Y:S02]  /*2160*/  SEL R4, R17, R4, !P5 ;  /* 0x0000000411047207 */ /* 0x000fe40006800000 */
[----:B------:R-:W-:Y:S02]  /*2170*/  ISETP.GE.U32.AND P5, PT, R0, 0x20, PT ;  /* 0x000000200000780c */ /* 0x000fe40003fa6070 */
[----:B------:R-:W-:Y:S02]  /*2180*/  SEL R4, R18, R4, !P3 ;  /* 0x0000000412047207 */ /* 0x000fe40005800000 */
[----:B------:R-:W-:-:S02]  /*2190*/  ISETP.NE.AND P3, PT, R0, RZ, PT ;  /* 0x000000ff0000720c */ /* 0x000fc40003f65270 */
[----:B------:R-:W-:-:S05]  /*21a0*/  SEL R4, R4, RZ, P5 ;  /* 0x000000ff04047207 */ /* 0x000fca0002800000 */
[----:B------:R-:W-:Y:S02]  /*21b0*/  IMAD.IADD R5, R4, 0x1, R3 ;  /* 0x0000000104057824 */ /* 0x000fe400078e0203 */
[----:B------:R-:W-:-:S04]  /*21c0*/  IMAD.MOV.U32 R4, RZ, RZ, RZ ;  /* 0x000000ffff047224 */ /* 0x000fc800078e00ff */
[----:B-1----:R-:W-:Y:S05]  /*21d0*/  @P3 BRA `(.L_x_255) ;  /* 0x0000000c00a03947 */ /* 0x002fea0003800000 */
[----:B------:R-:W1:Y:S01]  /*21e0*/  LDC.64 R2, c[0x0][0x408] ;  /* 0x00010200ff027b82 */ /* 0x000e620000000a00 */
[----:B------:R-:W-:-:S05]  /*21f0*/  IMAD.MOV.U32 R18, RZ, RZ, 0x65 ;  /* 0x00000065ff127424 */ /* 0x000fca00078e00ff */
[----:B-1----:R1:W-:Y:S01]  /*2200*/  ST.E.64.STRONG.GPU desc[UR12][R2.64+0x100], R18 ;  /* 0x0001001202007985 */ /* 0x0023e2000c10fb0c */
[----:B------:R-:W-:Y:S05]  /*2210*/  BRA `(.L_x_255) ;  /* 0x0000000c00907947 */ /* 0x000fea0003800000 */
.L_x_254:
        /* <DEDUP_REMOVED lines=18> */
[----:B------:R-:W4:Y:S01]  /*2340*/  LD.E.128 R12, desc[UR12][R20.64+0x20] ;  /* 0x0000200c140c7980 */ /* 0x000f22000c101d00 */
[----:B------:R-:W-:-:S03]  /*2350*/  ISETP.NE.AND P3, PT, R49, 0x2, PT ;  /* 0x000000023100780c */ /* 0x000fc60003f65270 */
[----:B------:R-:W4:Y:S01]  /*2360*/  LD.E.128 R16, desc[UR12][R20.64+0x30] ;  /* 0x0000300c14107980 */ /* 0x000f22000c101d00 */
[----:B------:R-:W-:Y:S01]  /*2370*/  ISETP.NE.AND P5, PT, R49, 0xd, PT ;  /* 0x0000000d3100780c */ /* 0x000fe20003fa5270 */
[----:B-1----:R-:W-:Y:S02]  /*2380*/  IMAD.IADD R48, R48, 0x1, -R3 ;  /* 0x0000000130307824 */ /* 0x002fe400078e0a03 */
[----:B--2---:R-:W-:-:S04]  /*2390*/  IMAD.IADD R5, R4, 0x1, R5 ;  /* 0x0000000104057824 */ /* 0x004fc800078e0205 */
[----:B------:R-:W-:Y:S01]  /*23a0*/  IMAD.IADD R6, R6, 0x1, R5 ;  /* 0x0000000106067824 */ /* 0x000fe200078e0205 */
[----:B------:R-:W-:Y:S02]  /*23b0*/  SEL R4, R5, R4, !P3 ;  /* 0x0000000405047207 */ /* 0x000fe40005800000 */
[----:B------:R-:W-:Y:S01]  /*23c0*/  ISETP.NE.AND P3, PT, R49, 0x3, PT ;  /* 0x000000033100780c */ /* 0x000fe20003f65270 */
[----:B------:R-:W-:-:S03]  /*23d0*/  IMAD.IADD R7, R7, 0x1, R6 ;  /* 0x0000000107077824 */ /* 0x000fc600078e0206 */
[----:B------:R-:W-:Y:S02]  /*23e0*/  SEL R4, R6, R4, !P3 ;  /* 0x0000000406047207 */ /* 0x000fe40005800000 */
[----:B------:R-:W-:Y:S01]  /*23f0*/  ISETP.NE.AND P3, PT, R49, 0x4, PT ;  /* 0x000000043100780c */ /* 0x000fe20003f65270 */
[----:B---3--:R-:W-:-:S03]  /*2400*/  IMAD.IADD R8, R7, 0x1, R8 ;  /* 0x0000000107087824 */ /* 0x008fc600078e0208 */
[----:B------:R-:W-:Y:S02]  /*2410*/  SEL R4, R7, R4, !P3 ;  /* 0x0000000407047207 */ /* 0x000fe40005800000 */
[----:B------:R-:W-:Y:S01]  /*2420*/  ISETP.NE.AND P3, PT, R49, 0x5, PT ;  /* 0x000000053100780c */ /* 0x000fe20003f65270 */
[----:B------:R-:W-:-:S03]  /*2430*/  IMAD.IADD R9, R9, 0x1, R8 ;  /* 0x0000000109097824 */ /* 0x000fc600078e0208 */
        /* <DEDUP_REMOVED lines=8> */
[----:B----4-:R-:W-:-:S03]  /*24c0*/  IMAD.IADD R12, R11, 0x1, R12 ;  /* 0x000000010b0c7824 */ /* 0x010fc600078e020c */
        /* <DEDUP_REMOVED lines=12> */
[----:B------:R-:W-:Y:S01]  /*2590*/  SEL R4, R15, R4, !P3 ;  /* 0x000000040f047207 */ /* 0x000fe20005800000 */
[----:B------:R-:W-:Y:S01]  /*25a0*/  IMAD.IADD R17, R17, 0x1, R16 ;  /* 0x0000000111117824 */ /* 0x000fe200078e0210 */
[----:B------:R-:W-:Y:S02]  /*25b0*/  ISETP.NE.AND P3, PT, R49, 0xe, PT ;  /* 0x0000000e3100780c */ /* 0x000fe40003f65270 */
[----:B------:R-:W-:-:S04]  /*25c0*/  SEL R4, R16, R4, !P5 ;  /* 0x0000000410047207 */ /* 0x000fc80006800000 */
[----:B------:R-:W-:Y:S02]  /*25d0*/  SEL R4, R17, R4, !P3 ;  /* 0x0000000411047207 */ /* 0x000fe40005800000 */
[----:B------:R-:W-:Y:S01]  /*25e0*/  ISETP.NE.AND P3, PT, R45, RZ, PT ;  /* 0x000000ff2d00720c */ /* 0x000fe20003f65270 */
[----:B------:R-:W-:Y:S01]  /*25f0*/  IMAD.IADD R18, R18, 0x1, R17 ;  /* 0x0000000112127824 */ /* 0x000fe200078e0211 */
[----:B------:R-:W-:Y:S02]  /*2600*/  ISETP.NE.AND P5, PT, R49, 0xf, PT ;  /* 0x0000000f3100780c */ /* 0x000fe40003fa5270 */
[----:B------:R-:W-:Y:S02]  /*2610*/  SEL R5, R48, RZ, P3 ;  /* 0x000000ff30057207 */ /* 0x000fe40001800000 */
[----:B------:R-:W-:Y:S02]  /*2620*/  ISETP.GT.U32.AND P3, PT, R0, 0x1f, PT ;  /* 0x0000001f0000780c */ /* 0x000fe40003f64070 */
[----:B------:R-:W-:-:S02]  /*2630*/  SEL R4, R18, R4, !P5 ;  /* 0x0000000412047207 */ /* 0x000fc40006800000 */
[----:B------:R-:W-:-:S03]  /*2640*/  ISETP.GE.U32.AND P5, PT, R0, 0x20, PT ;  /* 0x000000200000780c */ /* 0x000fc60003fa6070 */
[----:B------:R-:W-:Y:S02]  /*2650*/  IMAD.IADD R5, R4, 0x1, R5 ;  /* 0x0000000104057824 */ /* 0x000fe400078e0205 */
[----:B------:R-:W-:-:S03]  /*2660*/  IMAD.IADD R19, R19, 0x1, R18 ;  /* 0x0000000113137824 */ /* 0x000fc600078e0212 */
[----:B------:R-:W-:Y:S01]  /*2670*/  SEL R11, R48, R5, !P5 ;  /* 0x00000005300b7207 */ /* 0x000fe20006800000 */
[----:B------:R-:W-:Y:S06]  /*2680*/  @P3 BRA `(.L_x_256) ;  /* 0x0000000800583947 */ /* 0x000fec0003800000 */
[----:B------:R-:W1:Y:S01]  /*2690*/  LDC.64 R6, c[0x0][0x408] ;  /* 0x00010200ff067b82 */ /* 0x000e620000000a00 */
[----:B------:R-:W-:-:S07]  /*26a0*/  ISETP.NE.AND P3, PT, R0, RZ, PT ;  /* 0x000000ff0000720c */ /* 0x000fce0003f65270 */
[----:B------:R-:W2:Y:S06]  /*26b0*/  LDC R3, c[0x0][0x370] ;  /* 0x0000dc00ff037b82 */ /* 0x000eac0000000800 */
[----:B------:R-:W-:Y:S01]  /*26c0*/  @!P3 IMAD.MOV.U32 R18, RZ, RZ, 0x64 ;  /* 0x00000064ff12b424 */ /* 0x000fe200078e00ff */
[----:B------:R3:W-:Y:S01]  /*26d0*/  @!P3 ST.E desc[UR12][R20.64+0x6c], R19 ;  /* 0x00006c131400b985 */ /* 0x0007e2000c10190c */
[----:B-1----:R-:W-:-:S05]  /*26e0*/  IMAD.WIDE.U32 R6, R2, 0x8, R6 ;  /* 0x0000000802067825 */ /* 0x002fca00078e0006 */
[----:B------:R3:W-:Y:S01]  /*26f0*/  @!P3 ST.E.64.STRONG.GPU desc[UR12][R6.64+0x100], R18 ;  /* 0x000100120600b985 */ /* 0x0007e2000c10fb0c */
[----:B--2---:R-:W-:-:S13]  /*2700*/  ISETP.GT.U32.AND P5, PT, R3, 0x1f3, PT ;  /* 0x000001f30300780c */ /* 0x004fda0003fa4070 */
[----:B---3--:R-:W-:Y:S05]  /*2710*/  @P5 BRA `(.L_x_257) ;  /* 0x0000000000085947 */ /* 0x008fea0003800000 */
[----:B------:R1:W-:Y:S06]  /*2720*/  MEMBAR.SC.CTA ;  /* 0x0000000000007992 */ /* 0x0003ec0000000000 */
[----:B-1----:R-:W-:Y:S05]  /*2730*/  BRA `(.L_x_258) ;  /* 0x0000000000087947 */ /* 0x002fea0003800000 */
.L_x_257:
[----:B------:R-:W-:Y:S05]  /*2740*/  NANOSLEEP 0x1c2 ;  /* 0x000001c20000795d */ /* 0x000fea0003800000 */
[----:B------:R-:W-:Y:S01]  /*2750*/  NOP ;  /* 0x0000000000007918 */ /* 0x000fe20000000000 */
.L_x_258:
[----:B------:R-:W-:-:S03]  /*2760*/  IMAD.WIDE.U32 R2, R0, 0x8, RZ ;  /* 0x0000000800027825 */ /* 0x000fc600078e00ff */
[----:B------:R-:W-:Y:S02]  /*2770*/  LOP3.LUT R9, R2, 0xfffffff8, RZ, 0x3c, !PT ;  /* 0xfffffff802097812 */ /* 0x000fe400078e3cff */
[----:B------:R-:W-:Y:S02]  /*2780*/  LOP3.LUT R3, RZ, R3, RZ, 0x33, !PT ;  /* 0x00000003ff037212 */ /* 0x000fe400078e33ff */
[----:B------:R-:W-:-:S05]  /*2790*/  IADD3 R8, P3, PT, R6, R9, RZ ;  /* 0x0000000906087210 */ /* 0x000fca0007f7e0ff */
[----:B------:R-:W-:-:S05]  /*27a0*/  IMAD.X R9, R7, 0x1, R3, P3 ;  /* 0x0000000107097824 */ /* 0x000fca00018e0603 */
[----:B------:R-:W2:Y:S01]  /*27b0*/  LD.E.64.STRONG.GPU R2, desc[UR12][R8.64+0x100] ;  /* 0x0001000c08027980 */ /* 0x000ea2000c10fb00 */
[----:B------:R-:W-:Y:S01]  /*27c0*/  UMOV UR4, 0xffffffff ;  /* 0xffffffff00047882 */ /* 0x000fe20000000000 */
[----:B--2---:R-:W-:Y:S02]  /*27d0*/  ISETP.NE.AND P3, PT, R2, 0x63, PT ;  /* 0x000000630200780c */ /* 0x004fe40003f65270 */
[----:B------:R-:W-:Y:S11]  /*27e0*/  BRA.DIV UR4, `(.L_x_259) ;  /* 0x0000004a04bc7947 */ /* 0x000ff6000b800000 */
[----:B------:R-:W-:-:S13]  /*27f0*/  VOTE.ANY P3, !P3 ;  /* 0x0000000000ff7806 */ /* 0x000fda0005860100 */
.L_x_342:
[----:B------:R-:W-:Y:S05]  /*2800*/  @!P3 BRA `(.L_x_260) ;  /* 0x000000000030b947 */ /* 0x000fea0003800000 */
.L_x_264:
[----:B------:R-:W-:Y:S05]  /*2810*/  YIELD ;  /* 0x0000000000007946 */ /* 0x000fea0003800000 */
[----:B------:R-:W-:Y:S05]  /*2820*/  @P5 BRA `(.L_x_261) ;  /* 0x0000000000085947 */ /* 0x000fea0003800000 */
[----:B------:R1:W-:Y:S06]  /*2830*/  MEMBAR.SC.CTA ;  /* 0x0000000000007992 */ /* 0x0003ec0000000000 */
[----:B-1----:R-:W-:Y:S05]  /*2840*/  BRA `(.L_x_262) ;  /* 0x0000000000087947 */ /* 0x002fea0003800000 */
.L_x_261:
[----:B------:R-:W-:Y:S05]  /*2850*/  NANOSLEEP 0x15e ;  /* 0x0000015e0000795d */ /* 0x000fea0003800000 */
[----:B------:R-:W-:Y:S01]  /*2860*/  NOP ;  /* 0x0000000000007918 */ /* 0x000fe20000000000 */
.L_x_262:
[----:B------:R-:W2:Y:S01]  /*2870*/  LD.E.64.STRONG.GPU R2, desc[UR12][R8.64+0x100] ;  /* 0x0001000c08027980 */ /* 0x000ea2000c10fb00 */
[----:B------:R-:W-:Y:S01]  /*2880*/  UMOV UR4, 0xffffffff ;  /* 0xffffffff00047882 */ /* 0x000fe20000000000 */
[----:B--2---:R-:W-:Y:S02]  /*2890*/  ISETP.NE.AND P3, PT, R2, 0x63, PT ;  /* 0x000000630200780c */ /* 0x004fe40003f65270 */
[----:B------:R-:W-:Y:S11]  /*28a0*/  BRA.DIV UR4, `(.L_x_263) ;  /* 0x0000004a04ac7947 */ /* 0x000ff6000b800000 */
[----:B------:R-:W-:-:S13]  /*28b0*/  VOTE.ANY P3, !P3 ;  /* 0x0000000000ff7806 */ /* 0x000fda0005860100 */
.L_x_345:
[----:B------:R-:W-:Y:S05]  /*28c0*/  @P3 BRA `(.L_x_264) ;  /* 0xfffffffc00d03947 */ /* 0x000fea000383ffff */
.L_x_260:
[----:B------:R-:W-:Y:S01]  /*28d0*/  UMOV UR4, 0xffffffff ;  /* 0xffffffff00047882 */ /* 0x000fe20000000000 */
[----:B------:R-:W-:Y:S02]  /*28e0*/  ISETP.NE.AND P3, PT, R2, 0x65, PT ;  /* 0x000000650200780c */ /* 0x000fe40003f65270 */
[----:B------:R-:W-:Y:S11]  /*28f0*/  BRA.DIV UR4, `(.L_x_265) ;  /* 0x0000004a04b87947 */ /* 0x000ff6000b800000 */
[----:B------:R-:W1:Y:S01]  /*2900*/  S2R R12, SR_GEMASK ;  /* 0x00000000000c7919 */ /* 0x000e620000003c00 */
[----:B------:R-:W-:Y:S01]  /*2910*/  VOTE.ANY R0, PT, !P3 ;  /* 0x0000000000007806 */ /* 0x000fe200058e0100 */
[----:B------:R-:W-:Y:S01]  /*2920*/  VIADD R9, R45, 0x2 ;  /* 0x000000022d097836 */ /* 0x000fe20000000000 */
[----:B------:R-:W2:Y:S01]  /*2930*/  S2UR UR4, SR_CTAID.X ;  /* 0x00000000000479c3 */ /* 0x000ea20000002500 */
[----:B------:R-:W-:-:S13]  /*2940*/  ISETP.NE.AND P5, PT, R2, 0x65, PT ;  /* 0x000000650200780c */ /* 0x000fda0003fa5270 */
[----:B------:R-:W-:Y:S02]  /*2950*/  VOTE.ALL P5, P5 ;  /* 0x0000000000ff7806 */ /* 0x000fe400028a0000 */
[----:B-1----:R-:W-:-:S05]  /*2960*/  LOP3.LUT R0, R0, 0x80000000, R12, 0xec, !PT ;  /* 0x8000000000007812 */ /* 0x002fca00078eec0c */
[----:B------:R-:W-:-:S05]  /*2970*/  VIADD R5, R0, 0xffffffff ;  /* 0xffffffff00057836 */ /* 0x000fca0000000000 */
[----:B------:R-:W-:Y:S02]  /*2980*/  LOP3.LUT R5, R0, R5, RZ, 0xc, !PT ;  /* 0x0000000500057212 */ /* 0x000fe400078e0cff */
[----:B------:R-:W1:Y:S02]  /*2990*/  S2R R0, SR_TID.X ;  /* 0x0000000000007919 */ /* 0x000e640000002100 */
[----:B------:R3:W4:Y:S02]  /*29a0*/  POPC R8, R5 ;  /* 0x0000000500087309 */ /* 0x0007240000000000 */
[C---:B---3--:R-:W-:Y:S01]  /*29b0*/  VIADD R5, R45.reuse, 0x4 ;  /* 0x000000042d057836 */ /* 0x048fe20000000000 */
[----:B----4-:R-:W3:Y:S01]  /*29c0*/  SHFL.DOWN PT, R10, R3, 0x1, R8 ;  /* 0x08200000030a7989 */ /* 0x010ee200000e0008 */
[----:B------:R-:W-:Y:S02]  /*29d0*/  ISETP.GE.AND P3, PT, R45, R8, PT ;  /* 0x000000082d00720c */ /* 0x000fe40003f66270 */
[----:B-1----:R-:W-:-:S02]  /*29e0*/  LOP3.LUT R0, RZ, R0, RZ, 0x33, !PT ;  /* 0x00000000ff007212 */ /* 0x002fc400078e33ff */
[----:B---3--:R-:W-:Y:S02]  /*29f0*/  SEL R10, R10, RZ, !P3 ;  /* 0x000000ff0a0a7207 */ /* 0x008fe40005800000 */
[----:B------:R-:W-:Y:S01]  /*2a00*/  ISETP.GT.AND P3, PT, R9, R8, PT ;  /* 0x000000080900720c */ /* 0x000fe20003f64270 */
[----:B------:R-:W-:Y:S02]  /*2a10*/  VIADD R9, R45, 0x10 ;  /* 0x000000102d097836 */ /* 0x000fe40000000000 */
[----:B------:R-:W-:-:S05]  /*2a20*/  IMAD.IADD R13, R10, 0x1, R3 ;  /* 0x000000010a0d7824 */ /* 0x000fca00078e0203 */
[----:B------:R-:W1:Y:S02]  /*2a30*/  SHFL.DOWN PT, R10, R13, 0x2, R8 ;  /* 0x084000000d0a7989 */ /* 0x000e6400000e0008 */
[----:B-1----:R-:W-:Y:S02]  /*2a40*/  SEL R10, R10, RZ, !P3 ;  /* 0x000000ff0a0a7207 */ /* 0x002fe40005800000 */
[----:B------:R-:W-:Y:S01]  /*2a50*/  ISETP.GT.AND P3, PT, R5, R8, PT ;  /* 0x000000080500720c */ /* 0x000fe20003f64270 */
[----:B------:R-:W-:Y:S02]  /*2a60*/  VIADD R5, R45, 0x8 ;  /* 0x000000082d057836 */ /* 0x000fe40000000000 */
[----:B------:R-:W-:-:S05]  /*2a70*/  IMAD.IADD R15, R13, 0x1, R10 ;  /* 0x000000010d0f7824 */ /* 0x000fca00078e020a */
[----:B------:R-:W1:Y:S02]  /*2a80*/  SHFL.DOWN PT, R10, R15, 0x4, R8 ;  /* 0x088000000f0a7989 */ /* 0x000e6400000e0008 */
[----:B-1----:R-:W-:Y:S02]  /*2a90*/  SEL R10, R10, RZ, !P3 ;  /* 0x000000ff0a0a7207 */ /* 0x002fe40005800000 */
[----:B------:R-:W-:Y:S02]  /*2aa0*/  ISETP.GT.AND P3, PT, R5, R8, PT ;  /* 0x000000080500720c */ /* 0x000fe40003f64270 */
[----:B------:R-:W1:Y:S01]  /*2ab0*/  LDC.64 R4, c[0x0][0x408] ;  /* 0x00010200ff047b82 */ /* 0x000e620000000a00 */
[----:B------:R-:W-:-:S05]  /*2ac0*/  IMAD.IADD R3, R15, 0x1, R10 ;  /* 0x000000010f037824 */ /* 0x000fca00078e020a */
[----:B------:R-:W3:Y:S02]  /*2ad0*/  SHFL.DOWN PT, R10, R3, 0x8, R8 ;  /* 0x09000000030a7989 */ /* 0x000ee400000e0008 */
[----:B---3--:R-:W-:Y:S02]  /*2ae0*/  SEL R10, R10, RZ, !P3 ;  /* 0x000000ff0a0a7207 */ /* 0x008fe40005800000 */
[----:B------:R-:W-:-:S03]  /*2af0*/  ISETP.GT.AND P3, PT, R9, R8, PT ;  /* 0x000000080900720c */ /* 0x000fc60003f64270 */
[----:B------:R-:W-:-:S05]  /*2b00*/  IMAD.IADD R17, R3, 0x1, R10 ;  /* 0x0000000103117824 */ /* 0x000fca00078e020a */
[----:B------:R-:W3:Y:S02]  /*2b10*/  SHFL.DOWN PT, R10, R17, 0x10, R8 ;  /* 0x0a000000110a7989 */ /* 0x000ee400000e0008 */
[----:B---3--:R-:W-:Y:S02]  /*2b20*/  SEL R10, R10, RZ, !P3 ;  /* 0x000000ff0a0a7207 */ /* 0x008fe40005800000 */
[----:B-1----:R-:W-:-:S03]  /*2b30*/  IADD3 R14, P3, PT, R4, 0x100, RZ ;  /* 0x00000100040e7810 */ /* 0x002fc60007f7e0ff */
[----:B------:R-:W-:Y:S02]  /*2b40*/  IMAD.IADD R13, R17, 0x1, R10 ;  /* 0x00000001110d7824 */ /* 0x000fe400078e020a */
[----:B------:R-:W-:Y:S02]  /*2b50*/  IMAD.X R15, RZ, RZ, R5, P3 ;  /* 0x000000ffff0f7224 */ /* 0x000fe400018e0605 */
[----:B--2---:R-:W-:-:S07]  /*2b60*/  VIADD R17, R0, UR4 ;  /* 0x0000000400117c36 */ /* 0x004fce0008000000 */
.L_x_354:
[----:B------:R-:W-:Y:S05]  /*2b70*/  @!P5 BRA `(.L_x_266) ;  /* 0x0000000000f0d947 */ /* 0x000fea0003800000 */
.L_x_274:
[----:B------:R-:W-:Y:S02]  /*2b80*/  IMAD.MOV.U32 R2, RZ, RZ, R14 ;  /* 0x000000ffff027224 */ /* 0x000fe400078e000e */
[----:B------:R-:W-:Y:S02]  /*2b90*/  IMAD.MOV.U32 R3, RZ, RZ, R15 ;  /* 0x000000ffff037224 */ /* 0x000fe400078e000f */
[----:B------:R-:W-:-:S05]  /*2ba0*/  IMAD.WIDE R8, R17, 0x8, R2 ;  /* 0x0000000811087825 */ /* 0x000fca00078e0202 */
[----:B------:R-:W2:Y:S01]  /*2bb0*/  LD.E.64.STRONG.GPU R2, desc[UR12][R8.64+-0x100] ;  /* 0xffff000c08027980 */ /* 0x000ea2000c10fb00 */
[----:B------:R-:W-:Y:S05]  /*2bc0*/  YIELD ;  /* 0x0000000000007946 */ /* 0x000fea0003800000 */
[----:B------:R-:W-:Y:S01]  /*2bd0*/  UMOV UR4, 0xffffffff ;  /* 0xffffffff00047882 */ /* 0x000fe20000000000 */
[----:B--2---:R-:W-:Y:S02]  /*2be0*/  ISETP.NE.AND P3, PT, R2, 0x63, PT ;  /* 0x000000630200780c */ /* 0x004fe40003f65270 */
[----:B------:R-:W-:Y:S11]  /*2bf0*/  BRA.DIV UR4, `(.L_x_267) ;  /* 0x0000004e04187947 */ /* 0x000ff6000b800000 */
[----:B------:R-:W-:-:S13]  /*2c00*/  VOTE.ANY P3, !P3 ;  /* 0x0000000000ff7806 */ /* 0x000fda0005860100 */
.L_x_357:
[----:B------:R-:W-:Y:S05]  /*2c10*/  @!P3 BRA `(.L_x_268) ;  /* 0x000000000038b947 */ /* 0x000fea0003800000 */
.L_x_272:
[----:B------:R-:W-:Y:S05]  /*2c20*/  YIELD ;  /* 0x0000000000007946 */ /* 0x000fea0003800000 */
[----:B------:R-:W1:Y:S02]  /*2c30*/  LDCU UR4, c[0x0][0x370] ;  /* 0x00006e00ff0477ac */ /* 0x000e640008000800 */
[----:B-1----:R-:W-:-:S09]  /*2c40*/  UISETP.GT.U32.AND UP0, UPT, UR4, 0x1f3, UPT ;  /* 0x000001f30400788c */ /* 0x002fd2000bf04070 */
[----:B------:R-:W-:Y:S05]  /*2c50*/  BRA.U UP0, `(.L_x_269) ;  /* 0x0000000100087547 */ /* 0x000fea000b800000 */
[----:B------:R1:W-:Y:S06]  /*2c60*/  MEMBAR.SC.CTA ;  /* 0x0000000000007992 */ /* 0x0003ec0000000000 */
[----:B-1----:R-:W-:Y:S05]  /*2c70*/  BRA `(.L_x_270) ;  /* 0x0000000000087947 */ /* 0x002fea0003800000 */
.L_x_269:
[----:B------:R-:W-:Y:S05]  /*2c80*/  NANOSLEEP 0x15e ;  /* 0x0000015e0000795d */ /* 0x000fea0003800000 */
[----:B------:R-:W-:Y:S01]  /*2c90*/  NOP ;  /* 0x0000000000007918 */ /* 0x000fe20000000000 */
.L_x_270:
[----:B------:R-:W2:Y:S01]  /*2ca0*/  LD.E.64.STRONG.GPU R2, desc[UR12][R8.64+-0x100] ;  /* 0xffff000c08027980 */ /* 0x000ea2000c10fb00 */
[----:B------:R-:W-:Y:S01]  /*2cb0*/  UMOV UR4, 0xffffffff ;  /* 0xffffffff00047882 */ /* 0x000fe20000000000 */
[----:B--2---:R-:W-:Y:S02]  /*2cc0*/  ISETP.NE.AND P3, PT, R2, 0x63, PT ;  /* 0x000000630200780c */ /* 0x004fe40003f65270 */
[----:B------:R-:W-:Y:S11]  /*2cd0*/  BRA.DIV UR4, `(.L_x_271) ;  /* 0x0000004e04007947 */ /* 0x000ff6000b800000 */
[----:B------:R-:W-:-:S13]  /*2ce0*/  VOTE.ANY P3, !P3 ;  /* 0x0000000000ff7806 */ /* 0x000fda0005860100 */
.L_x_360:
[----:B------:R-:W-:Y:S05]  /*2cf0*/  @P3 BRA `(.L_x_272) ;  /* 0xfffffffc00c83947 */ /* 0x000fea000383ffff */
.L_x_268:
[----:B------:R-:W-:Y:S01]  /*2d00*/  UMOV UR4, 0xffffffff ;  /* 0xffffffff00047882 */ /* 0x000fe20000000000 */
[----:B------:R-:W-:Y:S02]  /*2d10*/  ISETP.NE.AND P3, PT, R2, 0x65, PT ;  /* 0x000000650200780c */ /* 0x000fe40003f65270 */
[----:B------:R-:W-:Y:S11]  /*2d20*/  BRA.DIV UR4, `(.L_x_273) ;  /* 0x0000004e040c7947 */ /* 0x000ff6000b800000 */
        /* <DEDUP_REMOVED lines=8> */
[----:B------:R-:W-:-:S04]  /*2db0*/  ISETP.GE.AND P3, PT, R45, R5, PT ;  /* 0x000000052d00720c */ /* 0x000fc80003f66270 */
[----:B-1----:R-:W-:Y:S02]  /*2dc0*/  SEL R10, R10, RZ, !P3 ;  /* 0x000000ff0a0a7207 */ /* 0x002fe40005800000 */
        /* <DEDUP_REMOVED lines=12> */
[----:B------:R-:W-:-:S03]  /*2e90*/  IMAD.IADD R18, R16, 0x1, R3 ;  /* 0x0000000110127824 */ /* 0x000fc600078e0203 */
[----:B------:R-:W-:Y:S02]  /*2ea0*/  ISETP.GT.AND P5, PT, R0, R5, PT ;  /* 0x000000050000720c */ /* 0x000fe40003fa4270 */
[----:B------:R-:W1:Y:S02]  /*2eb0*/  SHFL.DOWN PT, R10, R18, 0x8, R5 ;  /* 0x09000000120a7989 */ /* 0x000e6400000e0005 */
[----:B-1----:R-:W-:Y:S02]  /*2ec0*/  SEL R3, R10, RZ, !P3 ;  /* 0x000000ff0a037207 */ /* 0x002fe40005800000 */
[----:B------:R-:W-:-:S03]  /*2ed0*/  ISETP.NE.AND P3, PT, R2, 0x65, PT ;  /* 0x000000650200780c */ /* 0x000fc60003f65270 */
[----:B------:R-:W-:-:S05]  /*2ee0*/  IMAD.IADD R8, R18, 0x1, R3 ;  /* 0x0000000112087824 */ /* 0x000fca00078e0203 */
[----:B------:R-:W1:Y:S05]  /*2ef0*/  SHFL.DOWN PT, R10, R8, 0x10, R5 ;  /* 0x0a000000080a7989 */ /* 0x000e6a00000e0005 */
[----:B------:R-:W-:Y:S02]  /*2f00*/  VOTE.ALL P3, P3 ;  /* 0x0000000000ff7806 */ /* 0x000fe40001860000 */
[----:B-1----:R-:W-:-:S04]  /*2f10*/  SEL R10, R10, RZ, !P5 ;  /* 0x000000ff0a0a7207 */ /* 0x002fc80006800000 */
[----:B------:R-:W-:-:S07]  /*2f20*/  IADD3 R13, PT, PT, R8, R10, R13 ;  /* 0x0000000a080d7210 */ /* 0x000fce0007ffe00d */
.L_x_369:
[----:B------:R-:W-:Y:S05]  /*2f30*/  @P3 BRA `(.L_x_274) ;  /* 0xfffffffc00103947 */ /* 0x000fea000383ffff */
.L_x_266:
[----:B------:R-:W1:Y:S01]  /*2f40*/  S2R R0, SR_TID.X ;  /* 0x0000000000007919 */ /* 0x000e620000002100 */
[----:B------:R-:W-:Y:S01]  /*2f50*/  ISETP.NE.AND P3, PT, R45, RZ, PT ;  /* 0x000000ff2d00720c */ /* 0x000fe20003f65270 */
[----:B------:R-:W-:-:S12]  /*2f60*/  IMAD.MOV.U32 R5, RZ, RZ, R11 ;  /* 0x000000ffff057224 */ /* 0x000fd800078e000b */
[----:B------:R-:W-:Y:S01]  /*2f70*/  @!P3 IMAD.MOV.U32 R5, RZ, RZ, R13 ;  /* 0x000000ffff05b224 */ /* 0x000fe200078e000d */
[----:B-1----:R-:W-:-:S13]  /*2f80*/  ISETP.NE.AND P5, PT, R0, RZ, PT ;  /* 0x000000ff0000720c */ /* 0x002fda0003fa5270 */
[----:B------:R-:W-:Y:S02]  /*2f90*/  @!P5 IMAD.IADD R19, R19, 0x1, R13 ;  /* 0x000000011313d824 */ /* 0x000fe400078e020d */
[----:B------:R-:W-:-:S05]  /*2fa0*/  @!P5 IMAD.MOV.U32 R18, RZ, RZ, 0x65 ;  /* 0x00000065ff12d424 */ /* 0x000fca00078e00ff */
[----:B------:R1:W-:Y:S04]  /*2fb0*/  @!P5 ST.E.64.STRONG.GPU desc[UR12][R6.64+0x100], R18 ;  /* 0x000100120600d985 */ /* 0x0003e8000c10fb0c */
[----:B------:R1:W-:Y:S04]  /*2fc0*/  @!P5 ST.E desc[UR12][R20.64+0x64], R13 ;  /* 0x0000640d1400d985 */ /* 0x0003e8000c10190c */
[----:B------:R1:W-:Y:S04]  /*2fd0*/  @!P5 ST.E desc[UR12][R20.64+0x68], R19 ;  /* 0x000068131400d985 */ /* 0x0003e8000c10190c */
[----:B------:R1:W-:Y:S02]  /*2fe0*/  @!P3 ST.E desc[UR12][R20.64+0x50], R13 ;  /* 0x0000500d1400b985 */ /* 0x0003e4000c10190c */
.L_x_256:
[----:B------:R-:W-:Y:S05]  /*2ff0*/  WARPSYNC.ALL ;  /* 0x0000000000007948 */ /* 0x000fea0003800000 */
[----:B------:R-:W-:Y:S01]  /*3000*/  BAR.SYNC.DEFER_BLOCKING 0x0 ;  /* 0x0000000000007b1d */ /* 0x000fe20000010000 */
[----:B------:R-:W-:-:S13]  /*3010*/  ISETP.NE.AND P3, PT, R0, RZ, PT ;  /* 0x000000ff0000720c */ /* 0x000fda0003f65270 */
[----:B------:R-:W2:Y:S04]  /*3020*/  @P3 LD.E R2, desc[UR12][R20.64+0x50] ;  /* 0x0000500c14023980 */ /* 0x000ea8000c101900 */
[----:B------:R3:W5:Y:S04]  /*3030*/  LD.E R4, desc[UR12][R20.64+0x64] ;  /* 0x0000640c14047980 */ /* 0x000768000c101900 */
[----:B-1----:R3:W5:Y:S02]  /*3040*/  LD.E R19, desc[UR12][R20.64+0x6c] ;  /* 0x00006c0c14137980 */ /* 0x002764000c101900 */
[----:B--23--:R-:W-:-:S07]  /*3050*/  @P3 IMAD.IADD R5, R5, 0x1, R2 ;  /* 0x0000000105053824 */ /* 0x00cfce00078e0202 */
.L_x_255:
[----:B------:R-:W-:Y:S05]  /*3060*/  BSYNC.RECONVERGENT B0 ;  /* 0x0000000000007941 */ /* 0x000fea0003800200 */
.L_x_253:
[----:B------:R-:W-:Y:S01]  /*3070*/  BAR.SYNC.DEFER_BLOCKING 0x0 ;  /* 0x0000000000007b1d */ /* 0x000fe20000010000 */
[----:B------:R-:W-:Y:S01]  /*3080*/  ISETP.NE.AND P3, PT, R44, RZ, PT ;  /* 0x000000ff2c00720c */ /* 0x000fe20003f65270 */
[----:B-----5:R-:W-:-:S03]  /*3090*/  IMAD.IADD R5, R5, 0x1, -R4 ;  /* 0x0000000105057824 */ /* 0x020fc600078e0a04 */
[----:B------:R-:W-:-:S09]  /*30a0*/  R2P PR, R22, 0x60 ;  /* 0x0000006016007804 */ /* 0x000fd20000000000 */
[C---:B-1----:R-:W-:Y:S02]  /*30b0*/  @P3 VIADD R2, R5.reuse, 0x1 ;  /* 0x0000000105023836 */ /* 0x042fe40000000000 */
[----:B------:R-:W-:-:S04]  /*30c0*/  @P3 IMAD.WIDE R6, R5, 0xc, R20 ;  /* 0x0000000c05063825 */ /* 0x000fc800078e0214 */
[----:B------:R-:W-:-:S04]  /*30d0*/  @P3 IMAD.MOV.U32 R5, RZ, RZ, R2 ;  /* 0x000000ffff053224 */ /* 0x000fc800078e0002 */
[C---:B------:R-:W-:Y:S01]  /*30e0*/  @!P4 VIADD R2, R5.reuse, 0x1 ;  /* 0x000000010502c836 */ /* 0x040fe20000000000 */
[----:B------:R-:W-:Y:S01]  /*30f0*/  @P3 ST.E desc[UR12][R6.64+0x800], R43 ;  /* 0x0008002b06003985 */ /* 0x000fe2000c10190c */
[----:B------:R-:W-:-:S03]  /*3100*/  @!P4 IMAD.WIDE R8, R5, 0xc, R20 ;  /* 0x0000000c0508c825 */ /* 0x000fc600078e0214 */
[----:B------:R-:W-:Y:S01]  /*3110*/  @P3 ST.E desc[UR12][R6.64+0x804], R42 ;  /* 0x0008042a06003985 */ /* 0x000fe2000c10190c */
[----:B------:R-:W-:-:S03]  /*3120*/  @!P4 IMAD.MOV.U32 R5, RZ, RZ, R2 ;  /* 0x000000ffff05c224 */ /* 0x000fc600078e0002 */
[----:B------:R1:W-:Y:S01]  /*3130*/  @P3 ST.E desc[UR12][R6.64+0x808], R41 ;  /* 0x0008082906003985 */ /* 0x0003e2000c10190c */
        /* <DEDUP_REMOVED lines=16> */
[C---:B------:R-:W-:Y:S01]  /*3240*/  @P5 VIADD R16, R5.reuse, 0x1 ;  /* 0x0000000105105836 */ /* 0x040fe20000000000 */
[----:B------:R2:W-:Y:S01]  /*3250*/  @!P1 ST.E desc[UR12][R10.64+0x804], R33 ;  /* 0x000804210a009985 */ /* 0x0005e2000c10190c */
[----:B------:R-:W-:-:S03]  /*3260*/  @P5 IMAD.WIDE R14, R5, 0xc, R20 ;  /* 0x0000000c050e5825 */ /* 0x000fc600078e0214 */
[----:B------:R2:W-:Y:S01]  /*3270*/  @!P1 ST.E desc[UR12][R10.64+0x808], R32 ;  /* 0x000808200a009985 */ /* 0x0005e2000c10190c */
[----:B------:R-:W-:-:S03]  /*3280*/  @P5 IMAD.MOV.U32 R5, RZ, RZ, R16 ;  /* 0x000000ffff055224 */ /* 0x000fc600078e0010 */
[----:B------:R2:W-:Y:S01]  /*3290*/  @!P0 ST.E desc[UR12][R12.64+0x800], R31 ;  /* 0x0008001f0c008985 */ /* 0x0005e2000c10190c */
[----:B-1----:R-:W-:-:S03]  /*32a0*/  @P6 IMAD.WIDE R6, R5, 0xc, R20 ;  /* 0x0000000c05066825 */ /* 0x002fc600078e0214 */
[----:B------:R2:W-:Y:S04]  /*32b0*/  @!P0 ST.E desc[UR12][R12.64+0x804], R30 ;  /* 0x0008041e0c008985 */ /* 0x0005e8000c10190c */
        /* <DEDUP_REMOVED lines=17> */
[----:B------:R-:W1:Y:S01]  /*33d0*/  LDC.64 R12, c[0x0][0x3d0] ;  /* 0x0000f400ff0c7b82 */ /* 0x000e620000000a00 */
[----:B------:R-:W-:Y:S01]  /*33e0*/  LEA.HI R5, R2, 0x1, RZ, 0x17 ;  /* 0x0000000102057811 */ /* 0x000fe200078fb8ff */
[----:B------:R-:W-:-:S04]  /*33f0*/  IMAD.WIDE.U32 R2, R0, 0xc, R20 ;  /* 0x0000000c00027825 */ /* 0x000fc800078e0014 */
[C---:B------:R-:W-:Y:S01]  /*3400*/  IMAD.SHL.U32 R6, R5.reuse, 0x200, RZ ;  /* 0x0000020005067824 */ /* 0x040fe200078e00ff */
[----:B------:R-:W-:Y:S01]  /*3410*/  IADD3 R14, P0, PT, R2, 0x808, RZ ;  /* 0x00000808020e7810 */ /* 0x000fe20007f1e0ff */
[----:B------:R-:W2:Y:S01]  /*3420*/  LDC.64 R10, c[0x0][0x3d8] ;  /* 0x0000f600ff0a7b82 */ /* 0x000ea20000000a00 */
[----:B------:R-:W-:Y:S01]  /*3430*/  LOP3.LUT R5, R5, 0x3, RZ, 0xc0, !PT ;  /* 0x0000000305057812 */ /* 0x000fe200078ec0ff */
[----:B------:R-:W-:Y:S01]  /*3440*/  IMAD.IADD R15, R0, 0x1, R4 ;  /* 0x00000001000f7824 */ /* 0x000fe200078e0204 */
[----:B------:R-:W-:Y:S01]  /*3450*/  LOP3.LUT R7, R6, 0x600, RZ, 0xc0, !PT ;  /* 0x0000060006077812 */ /* 0x000fe200078ec0ff */
[----:B------:R-:W-:Y:S02]  /*3460*/  IMAD.X R25, RZ, RZ, R3, P0 ;  /* 0x000000ffff197224 */ /* 0x000fe400000e0603 */
[----:B------:R-:W-:Y:S02]  /*3470*/  IMAD.MOV R5, RZ, RZ, -R5 ;  /* 0x000000ffff057224 */ /* 0x000fe400078e0a05 */
[----:B------:R-:W-:-:S07]  /*3480*/  IMAD.IADD R0, R0, 0x1, R7 ;  /* 0x0000000100007824 */ /* 0x000fce00078e0207 */
.L_x_277:
[----:B------:R-:W-:Y:S02]  /*3490*/  IMAD.MOV.U32 R8, RZ, RZ, R14 ;  /* 0x000000ffff087224 */ /* 0x000fe400078e000e */
[----:B------:R-:W-:-:S05]  /*34a0*/  IMAD.MOV.U32 R9, RZ, RZ, R25 ;  /* 0x000000ffff097224 */ /* 0x000fca00078e0019 */
[----:B---3--:R-:W3:Y:S01]  /*34b0*/  LD.E R17, desc[UR12][R8.64+-0x8] ;  /* 0xfffff80c08117980 */ /* 0x008ee2000c101900 */
[----:B-1----:R-:W-:-:S05]  /*34c0*/  IMAD.WIDE R6, R15, 0x4, R12 ;  /* 0x000000040f067825 */ /* 0x002fca00078e020c */
[----:B---3--:R3:W-:Y:S04]  /*34d0*/  STG.E desc[UR12][R6.64], R17 ;  /* 0x0000001106007986 */ /* 0x0087e8000c10190c */
[----:B------:R-:W4:Y:S04]  /*34e0*/  LD.E R14, desc[UR12][R8.64+-0x4] ;  /* 0xfffffc0c080e7980 */ /* 0x000f28000c101900 */
[----:B------:R-:W4:Y:S01]  /*34f0*/  LD.E R23, desc[UR12][R8.64] ;  /* 0x0000000c08177980 */ /* 0x000f22000c101900 */
[----:B--2---:R-:W-:-:S04]  /*3500*/  IMAD.WIDE R2, R15, 0x4, R10 ;  /* 0x000000040f027825 */ /* 0x004fc800078e020a */
[----:B------:R-:W-:Y:S02]  /*3510*/  VIADD R5, R5, 0x1 ;  /* 0x0000000105057836 */ /* 0x000fe40000000000 */
[----:B------:R-:W-:-:S03]  /*3520*/  VIADD R15, R15, 0x200 ;  /* 0x000002000f0f7836 */ /* 0x000fc60000000000 */
[----:B------:R-:W-:Y:S01]  /*3530*/  ISETP.NE.AND P0, PT, R5, RZ, PT ;  /* 0x000000ff0500720c */ /* 0x000fe20003f05270 */
[----:B----4-:R-:W-:Y:S01]  /*3540*/  IMAD R23, R14, R23, RZ ;  /* 0x000000170e177224 */ /* 0x010fe200078e02ff */
[----:B------:R-:W-:-:S04]  /*3550*/  IADD3 R14, P2, PT, R8, 0x1800, RZ ;  /* 0x00001800080e7810 */ /* 0x000fc80007f5e0ff */
[----:B------:R3:W-:Y:S01]  /*3560*/  STG.E desc[UR12][R2.64], R23 ;  /* 0x0000001702007986 */ /* 0x0007e2000c10190c */
[----:B------:R-:W-:-:S06]  /*3570*/  IMAD.X R25, RZ, RZ, R9, P2 ;  /* 0x000000ffff197224 */ /* 0x000fcc00010e0609 */
[----:B------:R-:W-:Y:S05]  /*3580*/  @P0 BRA `(.L_x_277) ;  /* 0xfffffffc00c00947 */ /* 0x000fea000383ffff */
.L_x_276:
[----:B------:R-:W-:Y:S05]  /*3590*/  BSYNC.RECONVERGENT B0 ;  /* 0x0000000000007941 */ /* 0x000fea0003800200 */
.L_x_275:
[----:B------:R-:W-:Y:S05]  /*35a0*/  @!P1 EXIT ;  /* 0x000000000000994d */ /* 0x000fea0003800000 */
[----:B------:R-:W1:Y:S01]  /*35b0*/  LDCU.128 UR8, c[0x0][0x3d0] ;  /* 0x00007a00ff0877ac */ /* 0x000e620008000c00 */
[----:B------:R-:W-:-:S04]  /*35c0*/  IMAD.WIDE.U32 R20, R0, 0xc, R20 ;  /* 0x0000000c00147825 */ /* 0x000fc800078e0014 */
[----:B------:R-:W-:Y:S01]  /*35d0*/  IMAD.IADD R9, R0, 0x1, R4 ;  /* 0x0000000100097824 */ /* 0x000fe200078e0204 */
[----:B------:R-:W-:-:S05]  /*35e0*/  IADD3 R8, P0, PT, R20, 0x3800, RZ ;  /* 0x0000380014087810 */ /* 0x000fca0007f1e0ff */
[----:B------:R-:W-:Y:S01]  /*35f0*/  IMAD.X R11, RZ, RZ, R21, P0 ;  /* 0x000000ffff0b7224 */ /* 0x000fe200000e0615 */
[----:B-1----:R-:W-:Y:S02]  /*3600*/  UIADD3 UR6, UP0, UPT, UR8, 0x1000, URZ ;  /* 0x0000100008067890 */ /* 0x002fe4000ff1e0ff */
[----:B------:R-:W-:Y:S02]  /*3610*/  UIADD3 UR4, UP1, UPT, UR10, 0x1000, URZ ;  /* 0x000010000a047890 */ /* 0x000fe4000ff3e0ff */
[----:B------:R-:W-:Y:S02]  /*3620*/  UIADD3.X UR7, UPT, UPT, URZ, UR9, URZ, UP0, !UPT ;  /* 0x00000009ff077290 */ /* 0x000fe400087fe4ff */
[----:B------:R-:W-:-:S12]  /*3630*/  UIADD3.X UR5, UPT, UPT, URZ, UR11, URZ, UP1, !UPT ;  /* 0x0000000bff057290 */ /* 0x000fd80008ffe4ff */
.L_x_278:
[----:B---3--:R-:W-:Y:S02]  /*3640*/  IMAD.MOV.U32 R6, RZ, RZ, R8 ;  /* 0x000000ffff067224 */ /* 0x008fe400078e0008 */
[----:B------:R-:W-:-:S05]  /*3650*/  IMAD.MOV.U32 R7, RZ, RZ, R11 ;  /* 0x000000ffff077224 */ /* 0x000fca00078e000b */
[----:B------:R-:W2:Y:S01]  /*3660*/  LD.E R11, desc[UR12][R6.64+-0x3000] ;  /* 0xffd0000c060b7980 */ /* 0x000ea2000c101900 */
[----:B----4-:R-:W-:Y:S02]  /*3670*/  IMAD.U32 R2, RZ, RZ, UR6 ;  /* 0x00000006ff027e24 */ /* 0x010fe4000f8e00ff */
[----:B------:R-:W-:Y:S02]  /*3680*/  IMAD.U32 R3, RZ, RZ, UR7 ;  /* 0x00000007ff037e24 */ /* 0x000fe4000f8e00ff */
[----:B------:R-:W-:-:S05]  /*3690*/  IMAD.WIDE R2, R9, 0x4, R2 ;  /* 0x0000000409027825 */ /* 0x000fca00078e0202 */
[----:B--2---:R1:W-:Y:S04]  /*36a0*/  STG.E desc[UR12][R2.64+-0x1000], R11 ;  /* 0xfff0000b02007986 */ /* 0x0043e8000c10190c */
[----:B------:R-:W2:Y:S04]  /*36b0*/  LD.E R8, desc[UR12][R6.64+-0x2ffc] ;  /* 0xffd0040c06087980 */ /* 0x000ea8000c101900 */
[----:B------:R-:W2:Y:S01]  /*36c0*/  LD.E R13, desc[UR12][R6.64+-0x2ff8] ;  /* 0xffd0080c060d7980 */ /* 0x000ea2000c101900 */
[----:B------:R-:W-:Y:S02]  /*36d0*/  IMAD.U32 R4, RZ, RZ, UR4 ;  /* 0x00000004ff047e24 */ /* 0x000fe4000f8e00ff */
[----:B------:R-:W-:-:S02]  /*36e0*/  IMAD.U32 R5, RZ, RZ, UR5 ;  /* 0x00000005ff057e24 */ /* 0x000fc4000f8e00ff */
[----:B------:R-:W-:-:S04]  /*36f0*/  IMAD.WIDE R4, R9, 0x4, R4 ;  /* 0x0000000409047825 */ /* 0x000fc800078e0204 */
[----:B--2---:R-:W-:-:S05]  /*3700*/  IMAD R13, R8, R13, RZ ;  /* 0x0000000d080d7224 */ /* 0x004fca00078e02ff */
[----:B------:R2:W-:Y:S04]  /*3710*/  STG.E desc[UR12][R4.64+-0x1000], R13 ;  /* 0xfff0000d04007986 */ /* 0x0005e8000c10190c */
[----:B------:R-:W3:Y:S04]  /*3720*/  LD.E R15, desc[UR12][R6.64+-0x1800] ;  /* 0xffe8000c060f7980 */ /* 0x000ee8000c101900 */
[----:B---3--:R3:W-:Y:S04]  /*3730*/  STG.E desc[UR12][R2.64+-0x800], R15 ;  /* 0xfff8000f02007986 */ /* 0x0087e8000c10190c */
[----:B------:R-:W4:Y:S04]  /*3740*/  LD.E R8, desc[UR12][R6.64+-0x17fc] ;  /* 0xffe8040c06087980 */ /* 0x000f28000c101900 */
[----:B-1----:R-:W4:Y:S02]  /*3750*/  LD.E R11, desc[UR12][R6.64+-0x17f8] ;  /* 0xffe8080c060b7980 */ /* 0x002f24000c101900 */
[----:B----4-:R-:W-:-:S05]  /*3760*/  IMAD R11, R8, R11, RZ ;  /* 0x0000000b080b7224 */ /* 0x010fca00078e02ff */
[----:B------:R1:W-:Y:S04]  /*3770*/  STG.E desc[UR12][R4.64+-0x800], R11 ;  /* 0xfff8000b04007986 */ /* 0x0003e8000c10190c */
[----:B------:R-:W4:Y:S04]  /*3780*/  LD.E R17, desc[UR12][R6.64] ;  /* 0x0000000c06117980 */ /* 0x000f28000c101900 */
[----:B----4-:R4:W-:Y:S04]  /*3790*/  STG.E desc[UR12][R2.64], R17 ;  /* 0x0000001102007986 */ /* 0x0109e8000c10190c */
[----:B------:R-:W5:Y:S04]  /*37a0*/  LD.E R8, desc[UR12][R6.64+0x4] ;  /* 0x0000040c06087980 */ /* 0x000f68000c101900 */
[----:B------:R-:W5:Y:S02]  /*37b0*/  LD.E R21, desc[UR12][R6.64+0x8] ;  /* 0x0000080c06157980 */ /* 0x000f64000c101900 */
[----:B-----5:R-:W-:-:S05]  /*37c0*/  IMAD R21, R8, R21, RZ ;  /* 0x0000001508157224 */ /* 0x020fca00078e02ff */
[----:B------:R4:W-:Y:S04]  /*37d0*/  STG.E desc[UR12][R4.64], R21 ;  /* 0x0000001504007986 */ /* 0x0009e8000c10190c */
[----:B--2---:R-:W2:Y:S04]  /*37e0*/  LD.E R13, desc[UR12][R6.64+0x1800] ;  /* 0x0018000c060d7980 */ /* 0x004ea8000c101900 */
[----:B--2---:R4:W-:Y:S04]  /*37f0*/  STG.E desc[UR12][R2.64+0x800], R13 ;  /* 0x0008000d02007986 */ /* 0x0049e8000c10190c */
[----:B------:R-:W2:Y:S04]  /*3800*/  LD.E R8, desc[UR12][R6.64+0x1804] ;  /* 0x0018040c06087980 */ /* 0x000ea8000c101900 */
[----:B---3--:R-:W2:Y:S01]  /*3810*/  LD.E R15, desc[UR12][R6.64+0x1808] ;  /* 0x0018080c060f7980 */ /* 0x008ea2000c101900 */
[----:B------:R-:W-:-:S02]  /*3820*/  VIADD R0, R0, 0x800 ;  /* 0x0000080000007836 */ /* 0x000fc40000000000 */
[----:B------:R-:W-:-:S03]  /*3830*/  VIADD R9, R9, 0x800 ;  /* 0x0000080009097836 */ /* 0x000fc60000000000 */
[----:B------:R-:W-:Y:S01]  /*3840*/  ISETP.GE.AND P0, PT, R0, R19, PT ;  /* 0x000000130000720c */ /* 0x000fe20003f06270 */
[----:B--2---:R-:W-:Y:S01]  /*3850*/  IMAD R15, R8, R15, RZ ;  /* 0x0000000f080f7224 */ /* 0x004fe200078e02ff */
[----:B------:R-:W-:-:S04]  /*3860*/  IADD3 R8, P1, PT, R6, 0x6000, RZ ;  /* 0x0000600006087810 */ /* 0x000fc80007f3e0ff */
[----:B------:R4:W-:Y:S01]  /*3870*/  STG.E desc[UR12][R4.64+0x800], R15 ;  /* 0x0008000f04007986 */ /* 0x0009e2000c10190c */
[----:B-1----:R-:W-:-:S06]  /*3880*/  IMAD.X R11, RZ, RZ, R7, P1 ;  /* 0x000000ffff0b7224 */ /* 0x002fcc00008e0607 */
[----:B------:R-:W-:Y:S05]  /*3890*/  @!P0 BRA `(.L_x_278) ;  /* 0xfffffffc00688947 */ /* 0x000fea000383ffff */
[----:B------:R-:W-:Y:S05]  /*38a0*/  EXIT ;  /* 0x000000000000794d */ /* 0x000fea0003800000 */
.L_x_230:
[----:B------:R-:W0:Y:S01]  /*38b0*/  LDC.64 R4, c[0x0][0x3f8] ;  /* 0x0000fe00ff047b82 */ /* 0x000e220000000a00 */
[----:B------:R-:W1:Y:S01]  /*38c0*/  S2R R45, SR_TID.X ;  /* 0x00000000002d7919 */ /* 0x000e620000002100 */
[----:B------:R-:W2:Y:S01]  /*38d0*/  LDCU.64 UR4, c[0x0][0x388] ;  /* 0x00007100ff0477ac */ /* 0x000ea20008000a00 */
[----:B------:R-:W3:Y:S01]  /*38e0*/  LDCU.128 UR8, c[0x0][0x390] ;  /* 0x00007200ff0877ac */ /* 0x000ee20008000c00 */
[----:B0-----:R-:W-:-:S05]  /*38f0*/  IMAD.WIDE.U32 R4, R2, 0x8, R4 ;  /* 0x0000000802047825 */ /* 0x001fca00078e0004 */
[----:B------:R-:W1:Y:S04]  /*3900*/  LDG.E R0, desc[UR12][R4.64] ;  /* 0x0000000c04007981 */ /* 0x000e68000c1e1900 */
[----:B------:R-:W4:Y:S04]  /*3910*/  LDG.E R3, desc[UR12][R4.64+0x8] ;  /* 0x0000080c04037981 */ /* 0x000f28000c1e1900 */
[----:B------:R-:W5:Y:S04]  /*3920*/  LDG.E R6, desc[UR12][R4.64+0x4] ;  /* 0x0000040c04067981 */ /* 0x000f68000c1e1900 */
[----:B------:R-:W5:Y:S01]  /*3930*/  LDG.E R7, desc[UR12][R4.64+0xc] ;  /* 0x00000c0c04077981 */ /* 0x000f62000c1e1900 */
[----:B------:R-:W-:Y:S01]  /*3940*/  BSSY.RECONVERGENT B0, `(.L_x_279) ;  /* 0x0000021000007945 */ /* 0x000fe20003800200 */
[----:B------:R-:W-:-:S02]  /*3950*/  IMAD.MOV.U32 R17, RZ, RZ, RZ ;  /* 0x000000ffff117224 */ /* 0x000fc400078e00ff */
[----:B------:R-:W-:Y:S01]  /*3960*/  IMAD.MOV.U32 R19, RZ, RZ, RZ ;  /* 0x000000ffff137224 */ /* 0x000fe200078e00ff */
[----:B-1----:R-:W-:-:S04]  /*3970*/  IADD3 R22, P0, PT, R0, R45, RZ ;  /* 0x0000002d00167210 */ /* 0x002fc80007f1e0ff */
[----:B------:R-:W-:Y:S01]  /*3980*/  LEA.HI.X.SX32 R49, R0, RZ, 0x1, P0 ;  /* 0x000000ff00317211 */ /* 0x000fe200000f0eff */
[C---:B------:R-:W-:Y:S02]  /*3990*/  IMAD.SHL.U32 R8, R22.reuse, 0x4, RZ ;  /* 0x0000000416087824 */ /* 0x040fe400078e00ff */
[----:B----4-:R-:W-:Y:S01]  /*39a0*/  IMAD.IADD R0, R3, 0x1, -R0 ;  /* 0x0000000103007824 */ /* 0x010fe200078e0a00 */
[----:B------:R-:W-:Y:S01]  /*39b0*/  SHF.L.U64.HI R9, R22, 0x2, R49 ;  /* 0x0000000216097819 */ /* 0x000fe20000010231 */
[----:B-----5:R-:W-:Y:S01]  /*39c0*/  IMAD.IADD R3, R7, 0x1, -R6 ;  /* 0x0000000107037824 */ /* 0x020fe200078e0a06 */
[----:B--2---:R-:W-:-:S03]  /*39d0*/  IADD3 R12, P0, PT, R8, UR4, RZ ;  /* 0x00000004080c7c10 */ /* 0x004fc6000ff1e0ff */
[----:B------:R-:W-:Y:S01]  /*39e0*/  IMAD.IADD R16, R0, 0x1, R3 ;  /* 0x0000000100107824 */ /* 0x000fe200078e0203 */
[----:B------:R-:W-:-:S04]  /*39f0*/  IADD3.X R13, PT, PT, R9, UR5, RZ, P0, !PT ;  /* 0x00000005090d7c10 */ /* 0x000fc800087fe4ff */
[----:B------:R-:W-:Y:S02]  /*3a00*/  ISETP.GE.AND P0, PT, R45, R16, PT ;  /* 0x000000102d00720c */ /* 0x000fe40003f06270 */
[C---:B---3--:R-:W-:Y:S02]  /*3a10*/  IADD3 R10, P1, PT, R8.reuse, UR8, RZ ;  /* 0x00000008080a7c10 */ /* 0x048fe4000ff3e0ff */
[----:B------:R-:W-:Y:S02]  /*3a20*/  IADD3 R8, P2, PT, R8, UR10, RZ ;  /* 0x0000000a08087c10 */ /* 0x000fe4000ff5e0ff */
[C---:B------:R-:W-:Y:S01]  /*3a30*/  IADD3.X R11, PT, PT, R9.reuse, UR9, RZ, P1, !PT ;  /* 0x00000009090b7c10 */ /* 0x040fe20008ffe4ff */
[----:B------:R-:W-:Y:S01]  /*3a40*/  IMAD.MOV.U32 R7, RZ, RZ, RZ ;  /* 0x000000ffff077224 */ /* 0x000fe200078e00ff */
[----:B------:R-:W-:Y:S02]  /*3a50*/  IADD3.X R9, PT, PT, R9, UR11, RZ, P2, !PT ;  /* 0x0000000b09097c10 */ /* 0x000fe400097fe4ff */
[----:B------:R-:W-:-:S03]  /*3a60*/  SHF.R.S32.HI R14, RZ, 0x1f, R6 ;  /* 0x0000001fff0e7819 */ /* 0x000fc60000011406 */
[----:B------:R-:W-:Y:S05]  /*3a70*/  @P0 BRA `(.L_x_280) ;  /* 0x0000000000340947 */ /* 0x000fea0003800000 */
[----:B------:R-:W-:-:S13]  /*3a80*/  ISETP.GE.AND P0, PT, R45, R0, PT ;  /* 0x000000002d00720c */ /* 0x000fda0003f06270 */
[----:B------:R0:W5:Y:S01]  /*3a90*/  @!P0 LDG.E R19, desc[UR12][R12.64] ;  /* 0x0000000c0c138981 */ /* 0x000162000c1e1900 */
[----:B------:R-:W1:Y:S03]  /*3aa0*/  @P0 LDC.64 R24, c[0x0][0x3a0] ;  /* 0x0000e800ff180b82 */ /* 0x000e660000000a00 */
[----:B------:R0:W5:Y:S04]  /*3ab0*/  @!P0 LDG.E R17, desc[UR12][R8.64] ;  /* 0x0000000c08118981 */ /* 0x000168000c1e1900 */
[----:B------:R0:W5:Y:S01]  /*3ac0*/  @!P0 LDG.E R7, desc[UR12][R10.64] ;  /* 0x0000000c0a078981 */ /* 0x000162000c1e1900 */
[----:B------:R-:W-:-:S05]  /*3ad0*/  @P0 IMAD.IADD R5, R45, 0x1, -R0 ;  /* 0x000000012d050824 */ /* 0x000fca00078e0a00 */
[----:B------:R-:W-:-:S04]  /*3ae0*/  @P0 IADD3 R15, P1, PT, R6, R5, RZ ;  /* 0x00000005060f0210 */ /* 0x000fc80007f3e0ff */
[----:B------:R-:W-:Y:S02]  /*3af0*/  @P0 LEA.HI.X.SX32 R18, R5, R14, 0x1, P1 ;  /* 0x0000000e05120211 */ /* 0x000fe400008f0eff */
[----:B-1----:R-:W-:-:S04]  /*3b00*/  @P0 LEA R4, P1, R15, R24, 0x2 ;  /* 0x000000180f040211 */ /* 0x002fc800078210ff */
[----:B------:R-:W-:-:S05]  /*3b10*/  @P0 LEA.HI.X R5, R15, R25, R18, 0x2, P1 ;  /* 0x000000190f050211 */ /* 0x000fca00008f1412 */
[----:B------:R0:W5:Y:S01]  /*3b20*/  @P0 LDG.E R19, desc[UR12][R4.64] ;  /* 0x0000000c04130981 */ /* 0x000162000c1e1900 */
[----:B------:R-:W1:Y:S08]  /*3b30*/  @P0 LDC R17, c[0x0][0x3b4] ;  /* 0x0000ed00ff110b82 */ /* 0x000e700000000800 */
[----:B0-----:R-:W2:Y:S02]  /*3b40*/  @P0 LDC R7, c[0x0][0x3b0] ;  /* 0x0000ec00ff070b82 */ /* 0x001ea40000000800 */
.L_x_280:
[----:B------:R-:W-:Y:S05]  /*3b50*/  BSYNC.RECONVERGENT B0 ;  /* 0x0000000000007941 */ /* 0x000fea0003800200 */
.L_x_279:
[----:B------:R-:W0:Y:S01]  /*3b60*/  LDCU.64 UR4, c[0x0][0x3a0] ;  /* 0x00007400ff0477ac */ /* 0x000e220008000a00 */
[C---:B------:R-:W-:Y:S01]  /*3b70*/  VIADD R29, R45.reuse, 0x200 ;  /* 0x000002002d1d7836 */ /* 0x040fe20000000000 */
[--C-:B------:R-:W-:Y:S01]  /*3b80*/  IADD3 R6, P0, P1, R6, R45, -R0.reuse ;  /* 0x0000002d06067210 */ /* 0x100fe2000791e800 */
[C---:B------:R-:W-:Y:S01]  /*3b90*/  IMAD R23, R45.reuse, 0x7, RZ ;  /* 0x000000072d177824 */ /* 0x040fe200078e02ff */
[----:B------:R-:W-:Y:S01]  /*3ba0*/  SHF.R.S32.HI R5, RZ, 0x1f, R0 ;  /* 0x0000001fff057819 */ /* 0x000fe20000011400 */
[----:B------:R-:W-:Y:S01]  /*3bb0*/  VIADD R41, R45, 0x600 ;  /* 0x000006002d297836 */ /* 0x000fe20000000000 */
[----:B------:R-:W-:Y:S01]  /*3bc0*/  ISETP.GE.AND P5, PT, R29, R16, PT ;  /* 0x000000101d00720c */ /* 0x000fe20003fa6270 */
[C---:B------:R-:W-:Y:S01]  /*3bd0*/  VIADD R55, R45.reuse, 0xa00 ;  /* 0x00000a002d377836 */ /* 0x040fe20000000000 */
[----:B------:R-:W-:Y:S01]  /*3be0*/  IADD3.X R5, PT, PT, R14, RZ, ~R5, P0, P1 ;  /* 0x000000ff0e057210 */ /* 0x000fe200007e2c05 */
[----:B------:R-:W-:Y:S01]  /*3bf0*/  BSSY.RECONVERGENT B0, `(.L_x_281) ;  /* 0x0000017000007945 */ /* 0x000fe20003800200 */
[C---:B------:R-:W-:Y:S01]  /*3c00*/  LOP3.LUT R35, R45.reuse, 0x400, RZ, 0xfc, !PT ;  /* 0x000004002d237812 */ /* 0x040fe200078efcff */
[----:B------:R-:W-:Y:S01]  /*3c10*/  IMAD.MOV.U32 R25, RZ, RZ, RZ ;  /* 0x000000ffff197224 */ /* 0x000fe200078e00ff */
[C---:B------:R-:W-:Y:S01]  /*3c20*/  LOP3.LUT R51, R45.reuse, 0x800, RZ, 0xfc, !PT ;  /* 0x000008002d337812 */ /* 0x040fe200078efcff */
[----:B------:R-:W-:Y:S01]  /*3c30*/  IMAD.MOV.U32 R27, RZ, RZ, RZ ;  /* 0x000000ffff1b7224 */ /* 0x000fe200078e00ff */
[----:B------:R-:W-:-:S02]  /*3c40*/  LOP3.LUT R61, R45, 0xc00, RZ, 0xfc, !PT ;  /* 0x00000c002d3d7812 */ /* 0x000fc400078efcff */
[-C--:B------:R-:W-:Y:S02]  /*3c50*/  ISETP.GE.AND P4, PT, R35, R16.reuse, PT ;  /* 0x000000102300720c */ /* 0x080fe40003f86270 */
[C---:B0-----:R-:W-:Y:S02]  /*3c60*/  LEA R14, P6, R6.reuse, UR4, 0x2 ;  /* 0x00000004060e7c11 */ /* 0x041fe4000f8c10ff */
[-C--:B------:R-:W-:Y:S02]  /*3c70*/  ISETP.GE.AND P0, PT, R41, R16.reuse, PT ;  /* 0x000000102900720c */ /* 0x080fe40003f06270 */
[----:B------:R-:W-:Y:S02]  /*3c80*/  LEA.HI.X R15, R6, UR5, R5, 0x2, P6 ;  /* 0x00000005060f7c11 */ /* 0x000fe4000b0f1405 */
[-C--:B------:R-:W-:Y:S01]  /*3c90*/  VIMNMX R6, PT, PT, R23, R16.reuse, PT ;  /* 0x0000001017067248 */ /* 0x080fe20003fe0100 */
[----:B------:R-:W-:Y:S01]  /*3ca0*/  IMAD.MOV.U32 R23, RZ, RZ, RZ ;  /* 0x000000ffff177224 */ /* 0x000fe200078e00ff */
[----:B------:R-:W-:-:S02]  /*3cb0*/  ISETP.GE.AND P1, PT, R51, R16, PT ;  /* 0x000000103300720c */ /* 0x000fc40003f26270 */
[-C--:B------:R-:W-:Y:S02]  /*3cc0*/  ISETP.GE.AND P2, PT, R55, R16.reuse, PT ;  /* 0x000000103700720c */ /* 0x080fe40003f46270 */
[----:B------:R-:W-:Y:S01]  /*3cd0*/  ISETP.GE.AND P3, PT, R61, R16, PT ;  /* 0x000000103d00720c */ /* 0x000fe20003f66270 */
[----:B------:R-:W-:-:S12]  /*3ce0*/  @P5 BRA `(.L_x_282) ;  /* 0x00000000001c5947 */ /* 0x000fd80003800000 */
[----:B------:R-:W-:-:S13]  /*3cf0*/  ISETP.GE.AND P5, PT, R29, R0, PT ;  /* 0x000000001d00720c */ /* 0x000fda0003fa6270 */
[----:B------:R0:W5:Y:S01]  /*3d00*/  @P5 LDG.E R27, desc[UR12][R14.64+0x800] ;  /* 0x0008000c0e1b5981 */ /* 0x000162000c1e1900 */
[----:B------:R-:W3:Y:S08]  /*3d10*/  @P5 LDC R25, c[0x0][0x3b0] ;  /* 0x0000ec00ff195b82 */ /* 0x000ef00000000800 */
[----:B------:R-:W4:Y:S01]  /*3d20*/  @P5 LDC R23, c[0x0][0x3b4] ;  /* 0x0000ed00ff175b82 */ /* 0x000f220000000800 */
[----:B------:R0:W5:Y:S04]  /*3d30*/  @!P5 LDG.E R25, desc[UR12][R10.64+0x800] ;  /* 0x0008000c0a19d981 */ /* 0x000168000c1e1900 */
[----:B------:R0:W5:Y:S04]  /*3d40*/  @!P5 LDG.E R23, desc[UR12][R8.64+0x800] ;  /* 0x0008000c0817d981 */ /* 0x000168000c1e1900 */
[----:B---34-:R0:W5:Y:S02]  /*3d50*/  @!P5 LDG.E R27, desc[UR12][R12.64+0x800] ;  /* 0x0008000c0c1bd981 */ /* 0x018164000c1e1900 */
.L_x_282:
[----:B------:R-:W-:Y:S05]  /*3d60*/  BSYNC.RECONVERGENT B0 ;  /* 0x0000000000007941 */ /* 0x000fea0003800200 */
.L_x_281:
        /* <DEDUP_REMOVED lines=12> */
.L_x_284:
[----:B------:R-:W-:Y:S05]  /*3e30*/  BSYNC.RECONVERGENT B0 ;  /* 0x0000000000007941 */ /* 0x000fea0003800200 */
.L_x_283:
        /* <DEDUP_REMOVED lines=12> */
.L_x_286:
[----:B------:R-:W-:Y:S05]  /*3f00*/  BSYNC.RECONVERGENT B0 ;  /* 0x0000000000007941 */ /* 0x000fea0003800200 */
.L_x_285:
[----:B------:R-:W-:Y:S01]  /*3f10*/  BSSY.RECONVERGENT B0, `(.L_x_287) ;  /* 0x000000e000007945 */ /* 0x000fe20003800200 */
[----:B------:R-:W-:Y:S02]  /*3f20*/  IMAD.MOV.U32 R41, RZ, RZ, RZ ;  /* 0x000000ffff297224 */ /* 0x000fe400078e00ff */
[----:B------:R-:W-:Y:S02]  /*3f30*/  IMAD.MOV.U32 R43, RZ, RZ, RZ ;  /* 0x000000ffff2b7224 */ /* 0x000fe400078e00ff */
[----:B------:R-:W-:Y:S01]  /*3f40*/  IMAD.MOV.U32 R47, RZ, RZ, RZ ;  /* 0x000000ffff2f7224 */ /* 0x000fe200078e00ff */
[----:B------:R-:W-:Y:S06]  /*3f50*/  @P1 BRA `(.L_x_288) ;  /* 0x0000000000241947 */ /* 0x000fec0003800000 */
[----:B------:R-:W-:-:S13]  /*3f60*/  ISETP.GE.AND P0, PT, R51, R0, PT ;  /* 0x000000003300720c */ /* 0x000fda0003f06270 */
[----:B------:R0:W5:Y:S01]  /*3f70*/  @P0 LDG.E R47, desc[UR12][R14.64+0x2000] ;  /* 0x0020000c0e2f0981 */ /* 0x000162000c1e1900 */
[----:B------:R-:W0:Y:S01]  /*3f80*/  @P0 LDC R43, c[0x0][0x3b0] ;  /* 0x0000ec00ff2b0b82 */ /* 0x000e220000000800 */
[----:B------:R-:W-:-:S04]  /*3f90*/  @!P0 LEA R4, P1, R22, UR10, 0x2 ;  /* 0x0000000a16048c11 */ /* 0x000fc8000f8210ff */
[----:B------:R-:W-:-:S03]  /*3fa0*/  @!P0 LEA.HI.X R5, R22, UR11, R49, 0x2, P1 ;  /* 0x0000000b16058c11 */ /* 0x000fc600088f1431 */
[----:B------:R-:W0:Y:S01]  /*3fb0*/  @P0 LDC R41, c[0x0][0x3b4] ;  /* 0x0000ed00ff290b82 */ /* 0x000e220000000800 */
[----:B------:R0:W5:Y:S04]  /*3fc0*/  @!P0 LDG.E R43, desc[UR12][R10.64+0x2000] ;  /* 0x0020000c0a2b8981 */ /* 0x000168000c1e1900 */
[----:B------:R0:W5:Y:S04]  /*3fd0*/  @!P0 LDG.E R41, desc[UR12][R4.64+0x2000] ;  /* 0x0020000c04298981 */ /* 0x000168000c1e1900 */
[----:B------:R0:W5:Y:S02]  /*3fe0*/  @!P0 LDG.E R47, desc[UR12][R12.64+0x2000] ;  /* 0x0020000c0c2f8981 */ /* 0x000164000c1e1900 */
.L_x_288:
[----:B------:R-:W-:Y:S05]  /*3ff0*/  BSYNC.RECONVERGENT B0 ;  /* 0x0000000000007941 */ /* 0x000fea0003800200 */
.L_x_287:
        /* <DEDUP_REMOVED lines=12> */
.L_x_290:
[----:B------:R-:W-:Y:S05]  /*40c0*/  BSYNC.RECONVERGENT B0 ;  /* 0x0000000000007941 */ /* 0x000fea0003800200 */
.L_x_289:
[----:B------:R-:W-:Y:S01]  /*40d0*/  BSSY.RECONVERGENT B0, `(.L_x_291) ;  /* 0x000000d000007945 */ /* 0x000fe20003800200 */
[----:B------:R-:W-:Y:S02]  /*40e0*/  IMAD.MOV.U32 R55, RZ, RZ, RZ ;  /* 0x000000ffff377224 */ /* 0x000fe400078e00ff */
[----:B------:R-:W-:Y:S02]  /*40f0*/  IMAD.MOV.U32 R57, RZ, RZ, RZ ;  /* 0x000000ffff397224 */ /* 0x000fe400078e00ff */
[----:B0-----:R-:W-:-:S04]  /*4100*/  IMAD.WIDE.U32 R4, R45, 0xc, R20 ;  /* 0x0000000c2d047825 */ /* 0x001fc800078e0014 */
        /* <DEDUP_REMOVED lines=9> */
.L_x_292:
[----:B------:R-:W-:Y:S05]  /*41a0*/  BSYNC.RECONVERGENT B0 ;  /* 0x0000000000007941 */ /* 0x000fea0003800200 */
.L_x_291:
[----:B--2--5:R2:W-:Y:S01]  /*41b0*/  ST.E desc[UR12][R4.64+0x804], R7 ;  /* 0x0008040704007985 */ /* 0x0245e2000c10190c */
[C---:B0--34-:R-:W-:Y:S01]  /*41c0*/  VIMNMX R10, PT, PT, R0.reuse, R6, PT ;  /* 0x00000006000a7248 */ /* 0x059fe20003fe0100 */
[----:B------:R-:W-:Y:S01]  /*41d0*/  BSSY.RECONVERGENT B0, `(.L_x_293) ;  /* 0x0000028000007945 */ /* 0x000fe20003800200 */
[----:B------:R-:W-:Y:S01]  /*41e0*/  IMAD.WIDE R8, R0, 0xc, R20 ;  /* 0x0000000c00087825 */ /* 0x000fe200078e0214 */
[----:B------:R0:W-:Y:S04]  /*41f0*/  ST.E desc[UR12][R4.64+0x800], R19 ;  /* 0x0008001304007985 */ /* 0x0001e8000c10190c */
[----:B-1----:R0:W-:Y:S01]  /*4200*/  ST.E desc[UR12][R4.64+0x808], R17 ;  /* 0x0008081104007985 */ /* 0x0021e2000c10190c */
[----:B--2---:R-:W-:-:S03]  /*4210*/  VIADDMNMX R7, R6, -R3, RZ, !PT ;  /* 0x8000000306077246 */ /* 0x004fc600078001ff */
        /* <DEDUP_REMOVED lines=22> */
.L_x_295:
        /* <DEDUP_REMOVED lines=13> */
.L_x_294:
[----:B------:R-:W-:Y:S05]  /*4450*/  BSYNC.RECONVERGENT B0 ;  /* 0x0000000000007941 */ /* 0x000fea0003800200 */
.L_x_293:
        /* <DEDUP_REMOVED lines=9> */
[C---:B0-----:R-:W-:Y:S01]  /*44f0*/  @P0 IMAD.WIDE R16, R18.reuse, 0xc, R20 ;  /* 0x0000000c12100825 */ /* 0x041fe200078e0214 */
        /* <DEDUP_REMOVED lines=28> */
.L_x_300:
        /* <DEDUP_REMOVED lines=10> */
.L_x_301:
[----:B------:R-:W-:-:S13]  /*4760*/  ISETP.GE.AND P0, PT, R14, R15, PT ;  /* 0x0000000f0e00720c */ /* 0x000fda0003f06270 */
[----:B------:R-:W-:Y:S05]  /*4770*/  @P0 BREAK.RELIABLE B2 ;  /* 0x0000000000020942 */ /* 0x000fea0003800100 */
[----:B------:R-:W-:Y:S05]  /*4780*/  @P0 BRA `(.L_x_302) ;  /* 0x0000000000280947 */ /* 0x000fea0003800000 */
[----:B------:R-:W-:Y:S05]  /*4790*/  BSYNC.RELIABLE B2 ;  /* 0x0000000000027941 */ /* 0x000fea0003800100 */
.L_x_299:
        /* <DEDUP_REMOVED lines=9> */
.L_x_302:
[----:B------:R-:W-:Y:S05]  /*4830*/  BSYNC.RECONVERGENT B1 ;  /* 0x0000000000017941 */ /* 0x000fea0003800200 */
.L_x_298:
        /* <DEDUP_REMOVED lines=13> */
.L_x_304:
[----:B------:R-:W-:Y:S05]  /*4910*/  BSYNC.RECONVERGENT B1 ;  /* 0x0000000000017941 */ /* 0x000fea0003800200 */
.L_x_303:
        /* <DEDUP_REMOVED lines=20> */
.L_x_307:
        /* <DEDUP_REMOVED lines=10> */
.L_x_308:
[----:B------:R-:W-:-:S13]  /*4b00*/  ISETP.GE.AND P0, PT, R15, R18, PT ;  /* 0x000000120f00720c */ /* 0x000fda0003f06270 */
[----:B------:R-:W-:Y:S05]  /*4b10*/  @P0 BREAK.RELIABLE B2 ;  /* 0x0000000000020942 */ /* 0x000fea0003800100 */
[----:B------:R-:W-:Y:S05]  /*4b20*/  @P0 BRA `(.L_x_309) ;  /* 0x0000000000280947 */ /* 0x000fea0003800000 */
[----:B------:R-:W-:Y:S05]  /*4b30*/  BSYNC.RELIABLE B2 ;  /* 0x0000000000027941 */ /* 0x000fea0003800100 */
.L_x_306:
        /* <DEDUP_REMOVED lines=9> */
.L_x_309:
[----:B------:R-:W-:Y:S05]  /*4bd0*/  BSYNC.RECONVERGENT B1 ;  /* 0x0000000000017941 */ /* 0x000fea0003800200 */
.L_x_305:
        /* <DEDUP_REMOVED lines=12> */
.L_x_312:
        /* <DEDUP_REMOVED lines=9> */
.L_x_311:
[----:B------:R-:W-:Y:S05]  /*4d30*/  BSYNC.RECONVERGENT B1 ;  /* 0x0000000000017941 */ /* 0x000fea0003800200 */
.L_x_310:
        /* <DEDUP_REMOVED lines=8> */
.L_x_297:
[----:B------:R-:W-:Y:S05]  /*4dc0*/  BSYNC.RECONVERGENT B0 ;  /* 0x0000000000007941 */ /* 0x000fea0003800200 */
.L_x_296:
        /* <DEDUP_REMOVED lines=104> */
[----:B------:R0:W2:Y:S04]  /*5450*/  @P5 LD.E R9, desc[UR12][R14.64+0xc] ;  /* 0x00000c0c0e095980 */ /* 0x0000a8000c101900 */
[----:B------:R-:W2:Y:S01]  /*5460*/  @P6 LD.E R36, desc[UR12][R4.64+0xc] ;  /* 0x00000c0c04246980 */ /* 0x000ea2000c101900 */
[----:B------:R-:W-:-:S04]  /*5470*/  @P5 VIADD R10, R11, 0x1 ;  /* 0x000000010b0a5836 */ /* 0x000fc80000000000 */
[----:B------:R-:W-:Y:S02]  /*5480*/  @P5 IMAD.MOV.U32 R11, RZ, RZ, R10 ;  /* 0x000000ffff0b5224 */ /* 0x000fe400078e000a */
[----:B---3--:R-:W-:Y:S02]  /*5490*/  IMAD.MOV.U32 R37, RZ, RZ, R34 ;  /* 0x000000ffff257224 */ /* 0x008fe400078e0022 */
[----:B------:R-:W-:Y:S02]  /*54a0*/  IMAD.MOV.U32 R17, RZ, RZ, R11 ;  /* 0x000000ffff117224 */ /* 0x000fe400078e000b */
[----:B----4-:R-:W-:Y:S02]  /*54b0*/  IMAD.MOV.U32 R38, RZ, RZ, R35 ;  /* 0x000000ffff267224 */ /* 0x010fe400078e0023 */
[----:B------:R-:W3:Y:S01]  /*54c0*/  @P6 LD.E R37, desc[UR12][R4.64+0x10] ;  /* 0x0000100c04256980 */ /* 0x000ee2000c101900 */
[----:B0-----:R-:W-:-:S03]  /*54d0*/  @P6 VIADD R14, R7, 0x1 ;  /* 0x00000001070e6836 */ /* 0x001fc60000000000 */
        /* <DEDUP_REMOVED lines=9> */
[----:B0-----:R-:W-:-:S05]  /*5570*/  @P5 IMAD.WIDE R4, R7, 0xc, R20 ;  /* 0x0000000c07045825 */ /* 0x001fca00078e0214 */
[----:B------:R-:W2:Y:S01]  /*5580*/  @P5 LD.E R39, desc[UR12][R4.64+0x80c] ;  /* 0x00080c0c04275980 */ /* 0x000ea2000c101900 */
[----:B---3--:R-:W-:Y:S02]  /*5590*/  IMAD.MOV.U32 R40, RZ, RZ, R37 ;  /* 0x000000ffff287224 */ /* 0x008fe400078e0025 */
[----:B----4-:R-:W-:Y:S02]  /*55a0*/  IMAD.MOV.U32 R41, RZ, RZ, R38 ;  /* 0x000000ffff297224 */ /* 0x010fe400078e0026 */
[----:B-1----:R-:W-:Y:S02]  /*55b0*/  IMAD.MOV.U32 R13, RZ, RZ, R7 ;  /* 0x000000ffff0d7224 */ /* 0x002fe400078e0007 */
        /* <DEDUP_REMOVED lines=8> */
[----:B------:R-:W-:-:S02]  /*5640*/  SEL R6, RZ, 0x1, !P6 ;  /* 0x00000001ff067807 */ /* 0x000fc40007000000 */
[----:B------:R-:W-:Y:S02]  /*5650*/  SEL R9, R9, RZ, !P5 ;  /* 0x000000ff09097207 */ /* 0x000fe40006800000 */
[----:B------:R-:W-:Y:S02]  /*5660*/  ISETP.GE.AND P5, PT, R7, R0, PT ;  /* 0x000000000700720c */ /* 0x000fe40003fa6270 */
[----:B------:R-:W-:Y:S02]  /*5670*/  SEL R7, RZ, 0x2, P4 ;  /* 0x00000002ff077807 */ /* 0x000fe40002000000 */
[----:B0-----:R-:W-:-:S04]  /*5680*/  SEL R5, RZ, 0x4, P0 ;  /* 0x00000004ff057807 */ /* 0x001fc80000000000 */
[----:B------:R-:W-:Y:S02]  /*5690*/  IADD3 R6, PT, PT, R5, R7, R6 ;  /* 0x0000000705067210 */ /* 0x000fe40007ffe006 */
[----:B------:R-:W-:Y:S02]  /*56a0*/  SEL R5, RZ, 0x8, P1 ;  /* 0x00000008ff057807 */ /* 0x000fe40000800000 */
[----:B------:R-:W-:Y:S02]  /*56b0*/  SEL R7, RZ, 0x10, P2 ;  /* 0x00000010ff077807 */ /* 0x000fe40001000000 */
[----:B------:R-:W-:Y:S02]  /*56c0*/  SEL R9, R9, RZ, !P5 ;  /* 0x000000ff09097207 */ /* 0x000fe40006800000 */
[----:B------:R-:W-:Y:S02]  /*56d0*/  IADD3 R5, PT, PT, R7, R6, R5 ;  /* 0x0000000607057210 */ /* 0x000fe40007ffe005 */
[----:B------:R-:W-:-:S02]  /*56e0*/  P2R R43, PR, RZ, 0x40 ;  /* 0x00000040ff2b7803 */ /* 0x000fc40000000000 */
        /* <DEDUP_REMOVED lines=32> */
[----:B------:R-:W-:Y:S01]  /*58f0*/  ISETP.NE.AND P5, PT, R2, RZ, PT ;  /* 0x000000ff0200720c */ /* 0x000fe20003fa5270 */
[----:B--2---:R-:W-:-:S04]  /*5900*/  IMAD.IADD R5, R4, 0x1, R5 ;  /* 0x0000000104057824 */ /* 0x004fc800078e0205 */
[----:B------:R-:W-:Y:S01]  /*5910*/  IMAD.IADD R6, R6, 0x1, R5 ;  /* 0x0000000106067824 */ /* 0x000fe200078e0205 */
[----:B------:R-:W-:Y:S02]  /*5920*/  SEL R4, R5, R4, !P3 ;  /* 0x0000000405047207 */ /* 0x000fe40005800000 */
[----:B------:R-:W-:Y:S01]  /*5930*/  ISETP.NE.AND P3, PT, R49, 0x3, PT ;  /* 0x000000033100780c */ /* 0x000fe20003f65270 */
[----:B------:R-:W-:Y:S01]  /*5940*/  IMAD.IADD R7, R7, 0x1, R6 ;  /* 0x0000000107077824 */ /* 0x000fe200078e0206 */
[----:B------:R-:W-:Y:S01]  /*5950*/  SEL R5, R0, RZ, P5 ;  /* 0x000000ff00057207 */ /* 0x000fe20002800000 */
[----:B------:R-:W-:Y:S01]  /*5960*/  IMAD.MOV.U32 R0, RZ, RZ, RZ ;  /* 0x000000ffff007224 */ /* 0x000fe200078e00ff */
[----:B------:R-:W-:Y:S01]  /*5970*/  SEL R4, R6, R4, !P3 ;  /* 0x0000000406047207 */ /* 0x000fe20005800000 */
[----:B---3--:R-:W-:Y:S01]  /*5980*/  IMAD.IADD R8, R7, 0x1, R8 ;  /* 0x0000000107087824 */ /* 0x008fe200078e0208 */
[C---:B------:R-:W-:Y:S02]  /*5990*/  ISETP.NE.AND P3, PT, R49.reuse, 0x4, PT ;  /* 0x000000043100780c */ /* 0x040fe40003f65270 */
[----:B------:R-:W-:Y:S01]  /*59a0*/  ISETP.NE.AND P5, PT, R49, 0xe, PT ;  /* 0x0000000e3100780c */ /* 0x000fe20003fa5270 */
[----:B------:R-:W-:Y:S01]  /*59b0*/  IMAD.IADD R9, R9, 0x1, R8 ;  /* 0x0000000109097824 */ /* 0x000fe200078e0208 */
[----:B------:R-:W-:-:S02]  /*59c0*/  SEL R4, R7, R4, !P3 ;  /* 0x0000000407047207 */ /* 0x000fc40005800000 */
        /* <DEDUP_REMOVED lines=31> */
[----:B------:R-:W-:-:S04]  /*5bc0*/  SEL R4, R18, R4, !P3 ;  /* 0x0000000412047207 */ /* 0x000fc80005800000 */
[----:B------:R-:W-:-:S05]  /*5bd0*/  SEL R4, R4, RZ, P5 ;  /* 0x000000ff04047207 */ /* 0x000fca0002800000 */
[----:B------:R-:W-:Y:S01]  /*5be0*/  IMAD.IADD R5, R4, 0x1, R5 ;  /* 0x0000000104057824 */ /* 0x000fe200078e0205 */
[----:B-1----:R-:W-:Y:S06]  /*5bf0*/  BRA `(.L_x_314) ;  /* 0x0000000c00907947 */ /* 0x002fec0003800000 */
.L_x_313:
        /* <DEDUP_REMOVED lines=22> */
[----:B------:R-:W-:Y:S02]  /*5d60*/  IMAD.IADD R0, R51, 0x1, -R0 ;  /* 0x0000000133007824 */ /* 0x000fe400078e0a00 */
        /* <DEDUP_REMOVED lines=47> */
[----:B-1----:R-:W-:Y:S06]  /*6060*/  @P3 BRA `(.L_x_315) ;  /* 0x0000000800583947 */ /* 0x002fec0003800000 */
        /* <DEDUP_REMOVED lines=11> */
.L_x_316:
[----:B------:R-:W-:Y:S05]  /*6120*/  NANOSLEEP 0x1c2 ;  /* 0x000001c20000795d */ /* 0x000fea0003800000 */
[----:B------:R-:W-:Y:S01]  /*6130*/  NOP ;  /* 0x0000000000007918 */ /* 0x000fe20000000000 */
.L_x_317:
        /* <DEDUP_REMOVED lines=10> */
.L_x_372:
[----:B------:R-:W-:Y:S05]  /*61e0*/  @!P3 BRA `(.L_x_319) ;  /* 0x000000000030b947 */ /* 0x000fea0003800000 */
.L_x_323:
[----:B------:R-:W-:Y:S05]  /*61f0*/  YIELD ;  /* 0x0000000000007946 */ /* 0x000fea0003800000 */
[----:B------:R-:W-:Y:S05]  /*6200*/  @P5 BRA `(.L_x_320) ;  /* 0x0000000000085947 */ /* 0x000fea0003800000 */
[----:B------:R1:W-:Y:S06]  /*6210*/  MEMBAR.SC.CTA ;  /* 0x0000000000007992 */ /* 0x0003ec0000000000 */
[----:B-1----:R-:W-:Y:S05]  /*6220*/  BRA `(.L_x_321) ;  /* 0x0000000000087947 */ /* 0x002fea0003800000 */
.L_x_320:
[----:B------:R-:W-:Y:S05]  /*6230*/  NANOSLEEP 0x15e ;  /* 0x0000015e0000795d */ /* 0x000fea0003800000 */
[----:B------:R-:W-:Y:S01]  /*6240*/  NOP ;  /* 0x0000000000007918 */ /* 0x000fe20000000000 */
.L_x_321:
[----:B------:R-:W2:Y:S01]  /*6250*/  LD.E.64.STRONG.GPU R8, desc[UR12][R10.64+0x100] ;  /* 0x0001000c0a087980 */ /* 0x000ea2000c10fb00 */
[----:B------:R-:W-:Y:S01]  /*6260*/  UMOV UR4, 0xffffffff ;  /* 0xffffffff00047882 */ /* 0x000fe20000000000 */
[----:B--2---:R-:W-:Y:S02]  /*6270*/  ISETP.NE.AND P3, PT, R8, 0x63, PT ;  /* 0x000000630800780c */ /* 0x004fe40003f65270 */
[----:B------:R-:W-:Y:S11]  /*6280*/  BRA.DIV UR4, `(.L_x_322) ;  /* 0x0000001a04cc7947 */ /* 0x000ff6000b800000 */
[----:B------:R-:W-:-:S13]  /*6290*/  VOTE.ANY P3, !P3 ;  /* 0x0000000000ff7806 */ /* 0x000fda0005860100 */
.L_x_375:
[----:B------:R-:W-:Y:S05]  /*62a0*/  @P3 BRA `(.L_x_323) ;  /* 0xfffffffc00d03947 */ /* 0x000fea000383ffff */
.L_x_319:
[----:B------:R-:W-:Y:S01]  /*62b0*/  UMOV UR4, 0xffffffff ;  /* 0xffffffff00047882 */ /* 0x000fe20000000000 */
[----:B------:R-:W-:Y:S02]  /*62c0*/  ISETP.NE.AND P3, PT, R8, 0x65, PT ;  /* 0x000000650800780c */ /* 0x000fe40003f65270 */
[----:B------:R-:W-:Y:S11]  /*62d0*/  BRA.DIV UR4, `(.L_x_324) ;  /* 0x0000001a04d87947 */ /* 0x000ff6000b800000 */
[----:B------:R-:W1:Y:S01]  /*62e0*/  S2R R2, SR_GEMASK ;  /* 0x0000000000027919 */ /* 0x000e620000003c00 */
[----:B------:R-:W-:Y:S01]  /*62f0*/  VOTE.ANY R0, PT, !P3 ;  /* 0x0000000000007806 */ /* 0x000fe200058e0100 */
[----:B------:R-:W2:Y:S01]  /*6300*/  S2UR UR4, SR_CTAID.X ;  /* 0x00000000000479c3 */ /* 0x000ea20000002500 */
[----:B------:R-:W-:-:S13]  /*6310*/  ISETP.NE.AND P5, PT, R8, 0x65, PT ;  /* 0x000000650800780c */ /* 0x000fda0003fa5270 */
[----:B------:R-:W-:Y:S02]  /*6320*/  VOTE.ALL P5, P5 ;  /* 0x0000000000ff7806 */ /* 0x000fe400028a0000 */
[----:B-1----:R-:W-:-:S05]  /*6330*/  LOP3.LUT R0, R0, 0x80000000, R2, 0xec, !PT ;  /* 0x8000000000007812 */ /* 0x002fca00078eec02 */
[----:B------:R-:W-:-:S05]  /*6340*/  VIADD R5, R0, 0xffffffff ;  /* 0xffffffff00057836 */ /* 0x000fca0000000000 */
[----:B------:R-:W-:Y:S01]  /*6350*/  LOP3.LUT R5, R0, R5, RZ, 0xc, !PT ;  /* 0x0000000500057212 */ /* 0x000fe200078e0cff */
[----:B------:R-:W-:-:S03]  /*6360*/  VIADD R0, R44, 0x2 ;  /* 0x000000022c007836 */ /* 0x000fc60000000000 */
[----:B------:R-:W1:Y:S02]  /*6370*/  POPC R11, R5 ;  /* 0x00000005000b7309 */ /* 0x000e640000000000 */
[----:B-1----:R-:W1:Y:S01]  /*6380*/  SHFL.DOWN PT, R10, R9, 0x1, R11 ;  /* 0x08200000090a7989 */ /* 0x002e6200000e000b */
[----:B------:R-:W-:-:S04]  /*6390*/  ISETP.GE.AND P3, PT, R44, R11, PT ;  /* 0x0000000b2c00720c */ /* 0x000fc80003f66270 */
[----:B-1----:R-:W-:Y:S02]  /*63a0*/  SEL R10, R10, RZ, !P3 ;  /* 0x000000ff0a0a7207 */ /* 0x002fe40005800000 */
[----:B------:R-:W-:Y:S01]  /*63b0*/  ISETP.GT.AND P3, PT, R0, R11, PT ;  /* 0x0000000b0000720c */ /* 0x000fe20003f64270 */
[----:B------:R-:W-:Y:S02]  /*63c0*/  VIADD R0, R44, 0x4 ;  /* 0x000000042c007836 */ /* 0x000fe40000000000 */
[----:B------:R-:W-:Y:S02]  /*63d0*/  IMAD.IADD R14, R10, 0x1, R9 ;  /* 0x000000010a0e7824 */ /* 0x000fe400078e0209 */
[----:B------:R-:W1:Y:S03]  /*63e0*/  S2R R9, SR_TID.X ;  /* 0x0000000000097919 */ /* 0x000e660000002100 */
[----:B------:R-:W3:Y:S02]  /*63f0*/  SHFL.DOWN PT, R10, R14, 0x2, R11 ;  /* 0x084000000e0a7989 */ /* 0x000ee400000e000b */
[----:B---3--:R-:W-:-:S02]  /*6400*/  SEL R13, R10, RZ, !P3 ;  /* 0x000000ff0a0d7207 */ /* 0x008fc40005800000 */
[----:B------:R-:W-:Y:S01]  /*6410*/  ISETP.GT.AND P3, PT, R0, R11, PT ;  /* 0x0000000b0000720c */ /* 0x000fe20003f64270 */
[----:B------:R-:W-:Y:S01]  /*6420*/  VIADD R0, R44, 0x8 ;  /* 0x000000082c007836 */ /* 0x000fe20000000000 */
[----:B-1----:R-:W-:Y:S01]  /*6430*/  LOP3.LUT R9, RZ, R9, RZ, 0x33, !PT ;  /* 0x00000009ff097212 */ /* 0x002fe200078e33ff */
[----:B------:R-:W-:-:S04]  /*6440*/  IMAD.IADD R16, R14, 0x1, R13 ;  /* 0x000000010e107824 */ /* 0x000fc800078e020d */
[----:B--2---:R-:W-:Y:S01]  /*6450*/  VIADD R17, R9, UR4 ;  /* 0x0000000409117c36 */ /* 0x004fe20008000000 */
[----:B------:R-:W1:Y:S02]  /*6460*/  SHFL.DOWN PT, R10, R16, 0x4, R11 ;  /* 0x08800000100a7989 */ /* 0x000e6400000e000b */
[----:B-1----:R-:W-:Y:S02]  /*6470*/  SEL R5, R10, RZ, !P3 ;  /* 0x000000ff0a057207 */ /* 0x002fe40005800000 */
[----:B------:R-:W-:Y:S01]  /*6480*/  ISETP.GT.AND P3, PT, R0, R11, PT ;  /* 0x0000000b0000720c */ /* 0x000fe20003f64270 */
[----:B------:R-:W-:Y:S02]  /*6490*/  VIADD R0, R44, 0x10 ;  /* 0x000000102c007836 */ /* 0x000fe40000000000 */
[----:B------:R-:W-:-:S05]  /*64a0*/  IMAD.IADD R18, R16, 0x1, R5 ;  /* 0x0000000110127824 */ /* 0x000fca00078e0205 */
[----:B------:R-:W1:Y:S02]  /*64b0*/  SHFL.DOWN PT, R10, R18, 0x8, R11 ;  /* 0x09000000120a7989 */ /* 0x000e6400000e000b */
[----:B-1----:R-:W-:Y:S02]  /*64c0*/  SEL R5, R10, RZ, !P3 ;  /* 0x000000ff0a057207 */ /* 0x002fe40005800000 */
[----:B------:R-:W-:-:S03]  /*64d0*/  ISETP.GT.AND P3, PT, R0, R11, PT ;  /* 0x0000000b0000720c */ /* 0x000fc60003f64270 */
[----:B------:R-:W-:Y:S02]  /*64e0*/  IMAD.IADD R46, R18, 0x1, R5 ;  /* 0x00000001122e7824 */ /* 0x000fe400078e0205 */
[----:B------:R-:W1:Y:S03]  /*64f0*/  LDC.64 R4, c[0x0][0x408] ;  /* 0x00010200ff047b82 */ /* 0x000e660000000a00 */
[----:B------:R-:W2:Y:S02]  /*6500*/  SHFL.DOWN PT, R10, R46, 0x10, R11 ;  /* 0x0a0000002e0a7989 */ /* 0x000ea400000e000b */
[----:B--2---:R-:W-:Y:S02]  /*6510*/  SEL R13, R10, RZ, !P3 ;  /* 0x000000ff0a0d7207 */ /* 0x004fe40005800000 */
[----:B-1----:R-:W-:-:S03]  /*6520*/  IADD3 R14, P3, PT, R4, 0x100, RZ ;  /* 0x00000100040e7810 */ /* 0x002fc60007f7e0ff */
[----:B------:R-:W-:Y:S02]  /*6530*/  IMAD.IADD R13, R46, 0x1, R13 ;  /* 0x000000012e0d7824 */ /* 0x000fe400078e020d */
[----:B------:R-:W-:-:S08]  /*6540*/  IMAD.X R15, RZ, RZ, R5, P3 ;  /* 0x000000ffff0f7224 */ /* 0x000fd000018e0605 */
.L_x_384:
[----:B------:R-:W-:Y:S05]  /*6550*/  @!P5 BRA `(.L_x_325) ;  /* 0x0000000000f0d947 */ /* 0x000fea0003800000 */
.L_x_333:
        /* <DEDUP_REMOVED lines=9> */
.L_x_387:
[----:B------:R-:W-:Y:S05]  /*65f0*/  @!P3 BRA `(.L_x_327) ;  /* 0x000000000038b947 */ /* 0x000fea0003800000 */
.L_x_331:
[----:B------:R-:W-:Y:S05]  /*6600*/  YIELD ;  /* 0x0000000000007946 */ /* 0x000fea0003800000 */
[----:B------:R-:W1:Y:S02]  /*6610*/  LDCU UR4, c[0x0][0x370] ;  /* 0x00006e00ff0477ac */ /* 0x000e640008000800 */
[----:B-1----:R-:W-:-:S09]  /*6620*/  UISETP.GT.U32.AND UP0, UPT, UR4, 0x1f3, UPT ;  /* 0x000001f30400788c */ /* 0x002fd2000bf04070 */
[----:B------:R-:W-:Y:S05]  /*6630*/  BRA.U UP0, `(.L_x_328) ;  /* 0x0000000100087547 */ /* 0x000fea000b800000 */
[----:B------:R1:W-:Y:S06]  /*6640*/  MEMBAR.SC.CTA ;  /* 0x0000000000007992 */ /* 0x0003ec0000000000 */
[----:B-1----:R-:W-:Y:S05]  /*6650*/  BRA `(.L_x_329) ;  /* 0x0000000000087947 */ /* 0x002fea0003800000 */
.L_x_328:
[----:B------:R-:W-:Y:S05]  /*6660*/  NANOSLEEP 0x15e ;  /* 0x0000015e0000795d */ /* 0x000fea0003800000 */
[----:B------:R-:W-:Y:S01]  /*6670*/  NOP ;  /* 0x0000000000007918 */ /* 0x000fe20000000000 */
.L_x_329:
[----:B------:R-:W2:Y:S01]  /*6680*/  LD.E.64.STRONG.GPU R8, desc[UR12][R10.64+-0x100] ;  /* 0xffff000c0a087980 */ /* 0x000ea2000c10fb00 */
[----:B------:R-:W-:Y:S01]  /*6690*/  UMOV UR4, 0xffffffff ;  /* 0xffffffff00047882 */ /* 0x000fe20000000000 */
[----:B--2---:R-:W-:Y:S02]  /*66a0*/  ISETP.NE.AND P3, PT, R8, 0x63, PT ;  /* 0x000000630800780c */ /* 0x004fe40003f65270 */
[----:B------:R-:W-:Y:S11]  /*66b0*/  BRA.DIV UR4, `(.L_x_330) ;  /* 0x0000001e041c7947 */ /* 0x000ff6000b800000 */
[----:B------:R-:W-:-:S13]  /*66c0*/  VOTE.ANY P3, !P3 ;  /* 0x0000000000ff7806 */ /* 0x000fda0005860100 */
.L_x_390:
[----:B------:R-:W-:Y:S05]  /*66d0*/  @P3 BRA `(.L_x_331) ;  /* 0xfffffffc00c83947 */ /* 0x000fea000383ffff */
.L_x_327:
        /* <DEDUP_REMOVED lines=35> */
.L_x_399:
[----:B------:R-:W-:Y:S05]  /*6910*/  @P3 BRA `(.L_x_333) ;  /* 0xfffffffc00103947 */ /* 0x000fea000383ffff */
.L_x_325:
        /* <DEDUP_REMOVED lines=11> */
.L_x_315:
[----:B------:R-:W-:Y:S05]  /*69d0*/  WARPSYNC.ALL ;  /* 0x0000000000007948 */ /* 0x000fea0003800000 */
[----:B------:R-:W-:Y:S01]  /*69e0*/  BAR.SYNC.DEFER_BLOCKING 0x0 ;  /* 0x0000000000007b1d */ /* 0x000fe20000010000 */
[----:B------:R-:W-:-:S13]  /*69f0*/  ISETP.NE.AND P3, PT, R45, RZ, PT ;  /* 0x000000ff2d00720c */ /* 0x000fda0003f65270 */
[----:B------:R-:W2:Y:S04]  /*6a00*/  @P3 LD.E R2, desc[UR12][R20.64+0x50] ;  /* 0x0000500c14023980 */ /* 0x000ea8000c101900 */
[----:B-1----:R1:W5:Y:S04]  /*6a10*/  LD.E R19, desc[UR12][R20.64+0x6c] ;  /* 0x00006c0c14137980 */ /* 0x002368000c101900 */
[----:B------:R1:W5:Y:S02]  /*6a20*/  LD.E R0, desc[UR12][R20.64+0x64] ;  /* 0x0000640c14007980 */ /* 0x000364000c101900 */
[----:B-12---:R-:W-:-:S07]  /*6a30*/  @P3 IMAD.IADD R5, R5, 0x1, R2 ;  /* 0x0000000105053824 */ /* 0x006fce00078e0202 */
.L_x_314:
[----:B------:R-:W-:Y:S01]  /*6a40*/  BAR.SYNC.DEFER_BLOCKING 0x0 ;  /* 0x0000000000007b1d */ /* 0x000fe20000010000 */
[----:B------:R-:W-:Y:S01]  /*6a50*/  ISETP.NE.AND P3, PT, R43, RZ, PT ;  /* 0x000000ff2b00720c */ /* 0x000fe20003f65270 */
[----:B-----5:R-:W-:-:S03]  /*6a60*/  IMAD.IADD R15, R5, 0x1, -R0 ;  /* 0x00000001050f7824 */ /* 0x020fc600078e0a00 */
[----:B------:R-:W-:Y:S01]  /*6a70*/  R2P PR, R42, 0x60 ;  /* 0x000000602a007804 */ /* 0x000fe20000000000 */
[----:B------:R-:W-:Y:S08]  /*6a80*/  BSSY.RECONVERGENT B0, `(.L_x_334) ;  /* 0x000007e000007945 */ /* 0x000ff00003800200 */
[C---:B------:R-:W-:Y:S02]  /*6a90*/  @P3 VIADD R2, R15.reuse, 0x1 ;  /* 0x000000010f023836 */ /* 0x040fe40000000000 */
        /* <DEDUP_REMOVED lines=21> */
[----:B------:R2:W-:Y:S01]  /*6bf0*/  @!P0 ST.E desc[UR12][R4.64+0x808], R29 ;  /* 0x0008081d04008985 */ /* 0x0005e2000c10190c */
[----:B------:R-:W-:Y:S02]  /*6c00*/  ISETP.GE.AND P0, PT, R45, R19, PT ;  /* 0x000000132d00720c */ /* 0x000fe40003f06270 */
[----:B------:R-:W-:Y:S01]  /*6c10*/  @!P2 IMAD.MOV.U32 R15, RZ, RZ, R2 ;  /* 0x000000ffff0fa224 */ /* 0x000fe200078e0002 */
[----:B------:R2:W-:Y:S03]  /*6c20*/  @!P1 ST.E desc[UR12][R8.64+0x800], R30 ;  /* 0x0008001e08009985 */ /* 0x0005e6000c10190c */
[C---:B------:R-:W-:Y:S01]  /*6c30*/  @P5 VIADD R2, R15.reuse, 0x1 ;  /* 0x000000010f025836 */ /* 0x040fe20000000000 */
[----:B------:R2:W-:Y:S01]  /*6c40*/  @!P1 ST.E desc[UR12][R8.64+0x804], R31 ;  /* 0x0008041f08009985 */ /* 0x0005e2000c10190c */
[----:B-1----:R-:W-:-:S03]  /*6c50*/  @P5 IMAD.WIDE R10, R15, 0xc, R20 ;  /* 0x0000000c0f0a5825 */ /* 0x002fc600078e0214 */
[----:B------:R2:W-:Y:S01]  /*6c60*/  @!P1 ST.E desc[UR12][R8.64+0x808], R32 ;  /* 0x0008082008009985 */ /* 0x0005e2000c10190c */
[----:B------:R-:W-:-:S03]  /*6c70*/  @P5 IMAD.MOV.U32 R15, RZ, RZ, R2 ;  /* 0x000000ffff0f5224 */ /* 0x000fc600078e0002 */
[----:B------:R2:W-:Y:S01]  /*6c80*/  @!P2 ST.E desc[UR12][R12.64+0x800], R33 ;  /* 0x000800210c00a985 */ /* 0x0005e2000c10190c */
[----:B------:R-:W-:-:S03]  /*6c90*/  @P6 IMAD.WIDE R2, R15, 0xc, R20 ;  /* 0x0000000c0f026825 */ /* 0x000fc600078e0214 */
[----:B------:R2:W-:Y:S04]  /*6ca0*/  @!P2 ST.E desc[UR12][R12.64+0x804], R34 ;  /* 0x000804220c00a985 */ /* 0x0005e8000c10190c */
        /* <DEDUP_REMOVED lines=10> */
[----:B------:R-:W-:Y:S01]  /*6d50*/  BSSY.RECONVERGENT B1, `(.L_x_336) ;  /* 0x0000023000017945 */ /* 0x000fe20003800200 */
[----:B------:R-:W-:-:S03]  /*6d60*/  IMAD.MOV.U32 R13, RZ, RZ, R45 ;  /* 0x000000ffff0d7224 */ /* 0x000fc600078e002d */
        /* <DEDUP_REMOVED lines=8> */
[----:B------:R-:W-:Y:S01]  /*6df0*/  IMAD.SHL.U32 R5, R4, 0x200, RZ ;  /* 0x0000020004057824 */ /* 0x000fe200078e00ff */
        /* <DEDUP_REMOVED lines=8> */
.L_x_338:
        /* <DEDUP_REMOVED lines=16> */
.L_x_337:
[----:B------:R-:W-:Y:S05]  /*6f80*/  BSYNC.RECONVERGENT B1 ;  /* 0x0000000000017941 */ /* 0x000fea0003800200 */
.L_x_336:
[----:B------:R-:W-:Y:S05]  /*6f90*/  @!P1 BRA `(.L_x_335) ;  /* 0x0000000000b09947 */ /* 0x000fea0003800000 */
[----:B------:R-:W1:Y:S01]  /*6fa0*/  LDC.64 R8, c[0x0][0x3d0] ;  /* 0x0000f400ff087b82 */ /* 0x000e620000000a00 */
[----:B------:R-:W-:-:S04]  /*6fb0*/  IMAD.WIDE.U32 R20, R13, 0xc, R20 ;  /* 0x0000000c0d147825 */ /* 0x000fc800078e0014 */
[----:B------:R-:W-:Y:S01]  /*6fc0*/  IMAD.IADD R15, R13, 0x1, R0 ;  /* 0x000000010d0f7824 */ /* 0x000fe200078e0200 */
[----:B------:R-:W-:Y:S02]  /*6fd0*/  IADD3 R12, P0, PT, R20, 0x3800, RZ ;  /* 0x00003800140c7810 */ /* 0x000fe40007f1e0ff */
[----:B------:R-:W2:Y:S03]  /*6fe0*/  LDC.64 R10, c[0x0][0x3d8] ;  /* 0x0000f600ff0a7b82 */ /* 0x000ea60000000a00 */
[----:B---3--:R-:W-:Y:S01]  /*6ff0*/  IMAD.X R17, RZ, RZ, R21, P0 ;  /* 0x000000ffff117224 */ /* 0x008fe200000e0615 */
[----:B-1----:R-:W-:-:S05]  /*7000*/  IADD3 R8, P1, PT, R8, 0x1000, RZ ;  /* 0x0000100008087810 */ /* 0x002fca0007f3e0ff */
[----:B------:R-:W-:Y:S01]  /*7010*/  IMAD.X R9, RZ, RZ, R9, P1 ;  /* 0x000000ffff097224 */ /* 0x000fe200008e0609 */
[----:B--2---:R-:W-:-:S05]  /*7020*/  IADD3 R10, P2, PT, R10, 0x1000, RZ ;  /* 0x000010000a0a7810 */ /* 0x004fca0007f5e0ff */
[----:B------:R-:W-:-:S08]  /*7030*/  IMAD.X R11, RZ, RZ, R11, P2 ;  /* 0x000000ffff0b7224 */ /* 0x000fd000010e060b */
.L_x_339:
[----:B------:R-:W-:Y:S02]  /*7040*/  IMAD.MOV.U32 R6, RZ, RZ, R12 ;  /* 0x000000ffff067224 */ /* 0x000fe400078e000c */
[----:B------:R-:W-:-:S05]  /*7050*/  IMAD.MOV.U32 R7, RZ, RZ, R17 ;  /* 0x000000ffff077224 */ /* 0x000fca00078e0011 */
[----:B------:R-:W2:Y:S01]  /*7060*/  LD.E R17, desc[UR12][R6.64+-0x3000] ;  /* 0xffd0000c06117980 */ /* 0x000ea2000c101900 */
[----:B----4-:R-:W-:-:S05]  /*7070*/  IMAD.WIDE R2, R15, 0x4, R8 ;  /* 0x000000040f027825 */ /* 0x010fca00078e0208 */
[----:B--2---:R1:W-:Y:S04]  /*7080*/  STG.E desc[UR12][R2.64+-0x1000], R17 ;  /* 0xfff0001102007986 */ /* 0x0043e8000c10190c */
[----:B------:R-:W2:Y:S04]  /*7090*/  LD.E R12, desc[UR12][R6.64+-0x2ffc] ;  /* 0xffd0040c060c7980 */ /* 0x000ea8000c101900 */
[----:B------:R-:W2:Y:S01]  /*70a0*/  LD.E R21, desc[UR12][R6.64+-0x2ff8] ;  /* 0xffd0080c06157980 */ /* 0x000ea2000c101900 */
[----:B------:R-:W-:-:S04]  /*70b0*/  IMAD.WIDE R4, R15, 0x4, R10 ;  /* 0x000000040f047825 */ /* 0x000fc800078e020a */
[----:B--2---:R-:W-:-:S05]  /*70c0*/  IMAD R21, R12, R21, RZ ;  /* 0x000000150c157224 */ /* 0x004fca00078e02ff */
[----:B------:R2:W-:Y:S04]  /*70d0*/  STG.E desc[UR12][R4.64+-0x1000], R21 ;  /* 0xfff0001504007986 */ /* 0x0005e8000c10190c */
[----:B------:R-:W3:Y:S04]  /*70e0*/  LD.E R23, desc[UR12][R6.64+-0x1800] ;  /* 0xffe8000c06177980 */ /* 0x000ee8000c101900 */
[----:B---3--:R3:W-:Y:S04]  /*70f0*/  STG.E desc[UR12][R2.64+-0x800], R23 ;  /* 0xfff8001702007986 */ /* 0x0087e8000c10190c */
[----:B------:R-:W4:Y:S04]  /*7100*/  LD.E R12, desc[UR12][R6.64+-0x17fc] ;  /* 0xffe8040c060c7980 */ /* 0x000f28000c101900 */
[----:B------:R-:W4:Y:S02]  /*7110*/  LD.E R25, desc[UR12][R6.64+-0x17f8] ;  /* 0xffe8080c06197980 */ /* 0x000f24000c101900 */
[----:B----4-:R-:W-:-:S05]  /*7120*/  IMAD R25, R12, R25, RZ ;  /* 0x000000190c197224 */ /* 0x010fca00078e02ff */
[----:B------:R-:W-:Y:S04]  /*7130*/  STG.E desc[UR12][R4.64+-0x800], R25 ;  /* 0xfff8001904007986 */ /* 0x000fe8000c10190c */
[----:B-1----:R-:W4:Y:S04]  /*7140*/  LD.E R17, desc[UR12][R6.64] ;  /* 0x0000000c06117980 */ /* 0x002f28000c101900 */
[----:B----4-:R1:W-:Y:S04]  /*7150*/  STG.E desc[UR12][R2.64], R17 ;  /* 0x0000001102007986 */ /* 0x0103e8000c10190c */
[----:B------:R-:W4:Y:S04]  /*7160*/  LD.E R12, desc[UR12][R6.64+0x4] ;  /* 0x0000040c060c7980 */ /* 0x000f28000c101900 */
[----:B------:R-:W4:Y:S02]  /*7170*/  LD.E R27, desc[UR12][R6.64+0x8] ;  /* 0x0000080c061b7980 */ /* 0x000f24000c101900 */
[----:B----4-:R-:W-:-:S05]  /*7180*/  IMAD R27, R12, R27, RZ ;  /* 0x0000001b0c1b7224 */ /* 0x010fca00078e02ff */
        /* <DEDUP_REMOVED lines=13> */
.L_x_335:
[----:B------:R-:W-:Y:S05]  /*7260*/  BSYNC.RECONVERGENT B0 ;  /* 0x0000000000007941 */ /* 0x000fea0003800200 */
.L_x_334:
[----:B------:R-:W-:-:S13]  /*7270*/  ISETP.NE.AND P0, PT, R45, RZ, PT ;  /* 0x000000ff2d00720c */ /* 0x000fda0003f05270 */
[----:B------:R-:W-:Y:S05]  /*7280*/  @P0 EXIT ;  /* 0x000000000000094d */ /* 0x000fea0003800000 */
[----:B--234-:R-:W1:Y:S01]  /*7290*/  LDC.64 R4, c[0x0][0x400] ;  /* 0x00010000ff047b82 */ /* 0x01ce620000000a00 */
[----:B------:R-:W-:-:S05]  /*72a0*/  IMAD.IADD R2, R0, 0x1, R19 ;  /* 0x0000000100027824 */ /* 0x000fca00078e0213 */
[----:B------:R-:W-:-:S05]  /*72b0*/  SHF.R.S32.HI R3, RZ, 0x1f, R2 ;  /* 0x0000001fff037819 */ /* 0x000fca0000011402 */
[----:B-1----:R-:W-:Y:S01]  /*72c0*/  STG.E.64 desc[UR12][R4.64], R2 ;  /* 0x0000000204007986 */ /* 0x002fe2000c101b0c */
[----:B------:R-:W-:Y:S05]  /*72d0*/  EXIT ;  /* 0x000000000000794d */ /* 0x000fea0003800000 */
.L_x_259:
[----:B------:R-:W-:Y:S01]  /*72e0*/  BSSY B1, `(.L_x_340) ;  /* 0x0000006000017945 */ /* 0x000fe20003800000 */
[----:B------:R-:W-:Y:S01]  /*72f0*/  PLOP3.LUT P3, PT, P3, PT, PT, 0x8, 0x80 ;  /* 0x000000000080781c */ /* 0x000fe20001f6e170 */
[----:B------:R-:W-:-:S12]  /*7300*/  IMAD.MOV.U32 R4, RZ, RZ, -0x1 ;  /* 0xffffffffff047424 */ /* 0x000fd800078e00ff */
[----:B0----5:R-:W-:Y:S05]  /*7310*/  WARPSYNC.COLLECTIVE R4, `(.L_x_341) ;  /* 0x0000000004087348 */ /* 0x021fea0003c00000 */
[----:B------:R-:W-:Y:S01]  /*7320*/  VOTE.ANY P3, P3 ;  /* 0x0000000000ff7806 */ /* 0x000fe20001860100 */
[----:B0----5:R-:W-:-:S12]  /*7330*/  ENDCOLLECTIVE ;  /* 0x000000000000791b */ /* 0x021fd80003800000 */
.L_x_341:
[----:B------:R-:W-:Y:S05]  /*7340*/  BSYNC B1 ;  /* 0x0000000000017941 */ /* 0x000fea0003800000 */
.L_x_340:
[----:B------:R-:W-:Y:S05]  /*7350*/  BRA `(.L_x_342) ;  /* 0xffffffb400287947 */ /* 0x000fea000383ffff */
.L_x_263:
[----:B------:R-:W-:Y:S01]  /*7360*/  BSSY B1, `(.L_x_343) ;  /* 0x0000006000017945 */ /* 0x000fe20003800000 */
[----:B------:R-:W-:Y:S01]  /*7370*/  PLOP3.LUT P3, PT, P3, PT, PT, 0x8, 0x80 ;  /* 0x000000000080781c */ /* 0x000fe20001f6e170 */
[----:B------:R-:W-:-:S12]  /*7380*/  IMAD.MOV.U32 R4, RZ, RZ, -0x1 ;  /* 0xffffffffff047424 */ /* 0x000fd800078e00ff */
[----:B0----5:R-:W-:Y:S05]  /*7390*/  WARPSYNC.COLLECTIVE R4, `(.L_x_344) ;  /* 0x0000000004087348 */ /* 0x021fea0003c00000 */
[----:B------:R-:W-:Y:S01]  /*73a0*/  VOTE.ANY P3, P3 ;  /* 0x0000000000ff7806 */ /* 0x000fe20001860100 */
[----:B0----5:R-:W-:-:S12]  /*73b0*/  ENDCOLLECTIVE ;  /* 0x000000000000791b */ /* 0x021fd80003800000 */
.L_x_344:
[----:B------:R-:W-:Y:S05]  /*73c0*/  BSYNC B1 ;  /* 0x0000000000017941 */ /* 0x000fea0003800000 */
.L_x_343:
[----:B------:R-:W-:Y:S05]  /*73d0*/  BRA `(.L_x_345) ;  /* 0xffffffb400387947 */ /* 0x000fea000383ffff */
.L_x_265:
[----:B------:R-:W1:Y:S01]  /*73e0*/  S2R R12, SR_GEMASK ;  /* 0x00000000000c7919 */ /* 0x000e620000003c00 */
[----:B------:R-:W-:Y:S01]  /*73f0*/  BSSY B1, `(.L_x_346) ;  /* 0x0000006000017945 */ /* 0x000fe20003800000 */
[----:B------:R-:W-:Y:S01]  /*7400*/  PLOP3.LUT P3, PT, P3, PT, PT, 0x8, 0x80 ;  /* 0x000000000080781c */ /* 0x000fe20001f6e170 */
[----:B------:R-:W-:-:S12]  /*7410*/  IMAD.MOV.U32 R4, RZ, RZ, -0x1 ;  /* 0xffffffffff047424 */ /* 0x000fd800078e00ff */
[----:B01---5:R-:W-:Y:S05]  /*7420*/  WARPSYNC.COLLECTIVE R4, `(.L_x_347) ;  /* 0x0000000004087348 */ /* 0x023fea0003c00000 */
[----:B------:R-:W-:Y:S01]  /*7430*/  VOTE.ANY R0, PT, P3 ;  /* 0x0000000000007806 */ /* 0x000fe200018e0100 */
[----:B01---5:R-:W-:Y:S06]  /*7440*/  ENDCOLLECTIVE ;  /* 0x000000000000791b */ /* 0x023fec0003800000 */
.L_x_347:
[----:B------:R-:W-:Y:S05]  /*7450*/  BSYNC B1 ;  /* 0x0000000000017941 */ /* 0x000fea0003800000 */
.L_x_346:
[----:B------:R-:W-:Y:S01]  /*7460*/  LOP3.LUT R0, R0, 0x80000000, R12, 0xec, !PT ;  /* 0x8000000000007812 */ /* 0x000fe200078eec0c */
[----:B------:R-:W-:Y:S01]  /*7470*/  IMAD.MOV.U32 R9, RZ, RZ, R3 ;  /* 0x000000ffff097224 */ /* 0x000fe200078e0003 */
[----:B------:R-:W-:Y:S01]  /*7480*/  ISETP.NE.AND P5, PT, R2, 0x65, PT ;  /* 0x000000650200780c */ /* 0x000fe20003fa5270 */
[----:B------:R-:W-:Y:S02]  /*7490*/  IMAD.MOV.U32 R4, RZ, RZ, -0x1 ;  /* 0xffffffffff047424 */ /* 0x000fe400078e00ff */
[----:B------:R-:W-:-:S05]  /*74a0*/  VIADD R5, R0, 0xffffffff ;  /* 0xffffffff00057836 */ /* 0x000fca0000000000 */
[----:B------:R-:W-:Y:S01]  /*74b0*/  LOP3.LUT R8, R0, R5, RZ, 0xc, !PT ;  /* 0x0000000500087212 */ /* 0x000fe200078e0cff */
[----:B------:R-:W-:-:S05]  /*74c0*/  IMAD.MOV.U32 R0, RZ, RZ, 0x1 ;  /* 0x00000001ff007424 */ /* 0x000fca00078e00ff */
[----:B------:R-:W0:Y:S02]  /*74d0*/  POPC R8, R8 ;  /* 0x0000000800087309 */ /* 0x000e240000000000 */
[----:B0-----:R-:W-:-:S07]  /*74e0*/  IMAD.MOV.U32 R5, RZ, RZ, R8 ;  /* 0x000000ffff057224 */ /* 0x001fce00078e0008 */
[----:B------:R-:W-:Y:S05]  /*74f0*/  WARPSYNC.COLLECTIVE R4, `(.L_x_348) ;  /* 0x0000000004087348 */ /* 0x000fea0003c00000 */
[----:B------:R0:W1:Y:S02]  /*7500*/  SHFL.DOWN P3, R10, R9, R0, R5 ;  /* 0x08000000090a7389 */ /* 0x0000640000060005 */
[----:B01----:R-:W-:Y:S05]  /*7510*/  ENDCOLLECTIVE ;  /* 0x000000000000791b */ /* 0x003fea0003800000 */
.L_x_348:
[----:B------:R-:W-:Y:S01]  /*7520*/  IMAD.MOV.U32 R0, RZ, RZ, 0x2 ;  /* 0x00000002ff007424 */ /* 0x000fe200078e00ff */
[----:B------:R-:W-:-:S04]  /*7530*/  ISETP.GE.AND P3, PT, R45, R8, PT ;  /* 0x000000082d00720c */ /* 0x000fc80003f66270 */
[----:B------:R-:W-:-:S05]  /*7540*/  SEL R10, R10, RZ, !P3 ;  /* 0x000000ff0a0a7207 */ /* 0x000fca0005800000 */
[----:B------:R-:W-:Y:S02]  /*7550*/  IMAD.IADD R13, R10, 0x1, R3 ;  /* 0x000000010a0d7824 */ /* 0x000fe400078e0203 */
[----:B------:R-:W-:Y:S02]  /*7560*/  VIADD R3, R45, 0x2 ;  /* 0x000000022d037836 */ /* 0x000fe40000000000 */
[----:B------:R-:W-:-:S03]  /*7570*/  IMAD.MOV.U32 R9, RZ, RZ, R13 ;  /* 0x000000ffff097224 */ /* 0x000fc600078e000d */
[----:B------:R-:W-:Y:S01]  /*7580*/  ISETP.GT.AND P6, PT, R3, R8, PT ;  /* 0x000000080300720c */ /* 0x000fe20003fc4270 */
[----:B------:R-:W-:-:S12]  /*7590*/  VIADD R3, R45, 0x4 ;  /* 0x000000042d037836 */ /* 0x000fd80000000000 */
[----:B------:R-:W-:Y:S05]  /*75a0*/  WARPSYNC.COLLECTIVE R4, `(.L_x_349) ;  /* 0x0000000004087348 */ /* 0x000fea0003c00000 */
[----:B------:R0:W1:Y:S02]  /*75b0*/  SHFL.DOWN P3, R10, R9, R0, R5 ;  /* 0x08000000090a7389 */ /* 0x0000640000060005 */
[----:B01----:R-:W-:Y:S05]  /*75c0*/  ENDCOLLECTIVE ;  /* 0x000000000000791b */ /* 0x003fea0003800000 */
.L_x_349:
[----:B------:R-:W-:Y:S01]  /*75d0*/  IMAD.MOV.U32 R0, RZ, RZ, 0x4 ;  /* 0x00000004ff007424 */ /* 0x000fe200078e00ff */
[----:B------:R-:W-:Y:S02]  /*75e0*/  SEL R10, R10, RZ, !P6 ;  /* 0x000000ff0a0a7207 */ /* 0x000fe40007000000 */
[----:B------:R-:W-:-:S03]  /*75f0*/  ISETP.GT.AND P6, PT, R3, R8, PT ;  /* 0x000000080300720c */ /* 0x000fc60003fc4270 */
[----:B------:R-:W-:Y:S02]  /*7600*/  IMAD.IADD R15, R13, 0x1, R10 ;  /* 0x000000010d0f7824 */ /* 0x000fe400078e020a */
[----:B------:R-:W-:Y:S02]  /*7610*/  VIADD R13, R45, 0x8 ;  /* 0x000000082d0d7836 */ /* 0x000fe40000000000 */
[----:B------:R-:W-:-:S07]  /*7620*/  IMAD.MOV.U32 R9, RZ, RZ, R15 ;  /* 0x000000ffff097224 */ /* 0x000fce00078e000f */
[----:B------:R-:W-:Y:S05]  /*7630*/  WARPSYNC.COLLECTIVE R4, `(.L_x_350) ;  /* 0x0000000004087348 */ /* 0x000fea0003c00000 */
[----:B------:R0:W1:Y:S02]  /*7640*/  SHFL.DOWN P3, R10, R9, R0, R5 ;  /* 0x08000000090a7389 */ /* 0x0000640000060005 */
[----:B01----:R-:W-:Y:S05]  /*7650*/  ENDCOLLECTIVE ;  /* 0x000000000000791b */ /* 0x003fea0003800000 */
.L_x_350:
[----:B------:R-:W-:Y:S01]  /*7660*/  IMAD.MOV.U32 R0, RZ, RZ, 0x8 ;  /* 0x00000008ff007424 */ /* 0x000fe200078e00ff */
[----:B------:R-:W-:Y:S02]  /*7670*/  SEL R10, R10, RZ, !P6 ;  /* 0x000000ff0a0a7207 */ /* 0x000fe40007000000 */
[----:B------:R-:W-:-:S03]  /*7680*/  ISETP.GT.AND P6, PT, R13, R8, PT ;  /* 0x000000080d00720c */ /* 0x000fc60003fc4270 */
[----:B------:R-:W-:-:S04]  /*7690*/  IMAD.IADD R3, R15, 0x1, R10 ;  /* 0x000000010f037824 */ /* 0x000fc800078e020a */
[----:B------:R-:W-:-:S07]  /*76a0*/  IMAD.MOV.U32 R9, RZ, RZ, R3 ;  /* 0x000000ffff097224 */ /* 0x000fce00078e0003 */
[----:B------:R-:W-:Y:S05]  /*76b0*/  WARPSYNC.COLLECTIVE R4, `(.L_x_351) ;  /* 0x0000000004087348 */ /* 0x000fea0003c00000 */
[----:B------:R0:W1:Y:S02]  /*76c0*/  SHFL.DOWN P3, R10, R9, R0, R5 ;  /* 0x08000000090a7389 */ /* 0x0000640000060005 */
[----:B01----:R-:W-:Y:S05]  /*76d0*/  ENDCOLLECTIVE ;  /* 0x000000000000791b */ /* 0x003fea0003800000 */
.L_x_351:
[----:B------:R-:W-:Y:S01]  /*76e0*/  IMAD.MOV.U32 R0, RZ, RZ, 0x10 ;  /* 0x00000010ff007424 */ /* 0x000fe200078e00ff */
[----:B------:R-:W-:-:S05]  /*76f0*/  SEL R10, R10, RZ, !P6 ;  /* 0x000000ff0a0a7207 */ /* 0x000fca0007000000 */
[----:B------:R-:W-:Y:S02]  /*7700*/  IMAD.IADD R17, R3, 0x1, R10 ;  /* 0x0000000103117824 */ /* 0x000fe400078e020a */
[----:B------:R-:W-:Y:S02]  /*7710*/  VIADD R3, R45, 0x10 ;  /* 0x000000102d037836 */ /* 0x000fe40000000000 */
[----:B------:R-:W-:-:S07]  /*7720*/  IMAD.MOV.U32 R9, RZ, RZ, R17 ;  /* 0x000000ffff097224 */ /* 0x000fce00078e0011 */
[----:B------:R-:W-:Y:S05]  /*7730*/  WARPSYNC.COLLECTIVE R4, `(.L_x_352) ;  /* 0x0000000004087348 */ /* 0x000fea0003c00000 */
[----:B------:R0:W1:Y:S02]  /*7740*/  SHFL.DOWN P3, R10, R9, R0, R5 ;  /* 0x08000000090a7389 */ /* 0x0000640000060005 */
[----:B01----:R-:W-:Y:S05]  /*7750*/  ENDCOLLECTIVE ;  /* 0x000000000000791b */ /* 0x003fea0003800000 */
.L_x_352:
[----:B------:R-:W0:Y:S01]  /*7760*/  S2UR UR4, SR_CTAID.X ;  /* 0x00000000000479c3 */ /* 0x000e220000002500 */
[----:B------:R-:W-:Y:S02]  /*7770*/  ISETP.GT.AND P3, PT, R3, R8, PT ;  /* 0x000000080300720c */ /* 0x000fe40003f64270 */
[----:B------:R-:W1:Y:S05]  /*7780*/  S2R R8, SR_TID.X ;  /* 0x0000000000087919 */ /* 0x000e6a0000002100 */
[----:B------:R-:W2:Y:S01]  /*7790*/  LDC.64 R2, c[0x0][0x408] ;  /* 0x00010200ff027b82 */ /* 0x000ea20000000a00 */
[----:B------:R-:W-:Y:S02]  /*77a0*/  SEL R10, R10, RZ, !P3 ;  /* 0x000000ff0a0a7207 */ /* 0x000fe40005800000 */
[----:B------:R-:W-:-:S03]  /*77b0*/  PLOP3.LUT P3, PT, P5, PT, PT, 0x80, 0x8 ;  /* 0x000000000008781c */ /* 0x000fc60002f6f070 */
[----:B------:R-:W-:Y:S01]  /*77c0*/  IMAD.IADD R13, R17, 0x1, R10 ;  /* 0x00000001110d7824 */ /* 0x000fe200078e020a */
[----:B--2---:R-:W-:-:S05]  /*77d0*/  IADD3 R14, P6, PT, R2, 0x100, RZ ;  /* 0x00000100020e7810 */ /* 0x004fca0007fde0ff */
[----:B------:R-:W-:Y:S01]  /*77e0*/  IMAD.X R15, RZ, RZ, R3, P6 ;  /* 0x000000ffff0f7224 */ /* 0x000fe200030e0603 */
[----:B-1----:R-:W-:-:S05]  /*77f0*/  LOP3.LUT R8, RZ, R8, RZ, 0x33, !PT ;  /* 0x00000008ff087212 */ /* 0x002fca00078e33ff */
[----:B0-----:R-:W-:-:S07]  /*7800*/  VIADD R17, R8, UR4 ;  /* 0x0000000408117c36 */ /* 0x001fce0008000000 */
[----:B------:R-:W-:Y:S05]  /*7810*/  WARPSYNC.COLLECTIVE R4, `(.L_x_353) ;  /* 0x0000000004087348 */ /* 0x000fea0003c00000 */
[----:B------:R-:W-:Y:S01]  /*7820*/  VOTE.ALL P3, P3 ;  /* 0x0000000000ff7806 */ /* 0x000fe20001860000 */
[----:B------:R-:W-:-:S12]  /*7830*/  ENDCOLLECTIVE ;  /* 0x000000000000791b */ /* 0x000fd80003800000 */
.L_x_353:
[----:B------:R-:W-:Y:S01]  /*7840*/  PLOP3.LUT P5, PT, P3, PT, PT, 0x80, 0x8 ;  /* 0x000000000008781c */ /* 0x000fe20001faf070 */
[----:B------:R-:W-:-:S12]  /*7850*/  BRA `(.L_x_354) ;  /* 0xffffffb000c47947 */ /* 0x000fd8000383ffff */
.L_x_267:
[----:B------:R-:W-:Y:S01]  /*7860*/  BSSY B1, `(.L_x_355) ;  /* 0x0000006000017945 */ /* 0x000fe20003800000 */
[----:B------:R-:W-:Y:S01]  /*7870*/  PLOP3.LUT P3, PT, P3, PT, PT, 0x8, 0x80 ;  /* 0x000000000080781c */ /* 0x000fe20001f6e170 */
[----:B------:R-:W-:-:S12]  /*7880*/  IMAD.MOV.U32 R4, RZ, RZ, -0x1 ;  /* 0xffffffffff047424 */ /* 0x000fd800078e00ff */
[----:B0----5:R-:W-:Y:S05]  /*7890*/  WARPSYNC.COLLECTIVE R4, `(.L_x_356) ;  /* 0x0000000004087348 */ /* 0x021fea0003c00000 */
[----:B------:R-:W-:Y:S01]  /*78a0*/  VOTE.ANY P3, P3 ;  /* 0x0000000000ff7806 */ /* 0x000fe20001860100 */
[----:B0----5:R-:W-:-:S12]  /*78b0*/  ENDCOLLECTIVE ;  /* 0x000000000000791b */ /* 0x021fd80003800000 */
.L_x_356:
[----:B------:R-:W-:Y:S05]  /*78c0*/  BSYNC B1 ;  /* 0x0000000000017941 */ /* 0x000fea0003800000 */
.L_x_355:
[----:B------:R-:W-:Y:S05]  /*78d0*/  BRA `(.L_x_357) ;  /* 0xffffffb000cc7947 */ /* 0x000fea000383ffff */
.L_x_271:
[----:B------:R-:W-:Y:S01]  /*78e0*/  BSSY B1, `(.L_x_358) ;  /* 0x0000006000017945 */ /* 0x000fe20003800000 */
[----:B------:R-:W-:Y:S01]  /*78f0*/  PLOP3.LUT P3, PT, P3, PT, PT, 0x8, 0x80 ;  /* 0x000000000080781c */ /* 0x000fe20001f6e170 */
[----:B------:R-:W-:-:S12]  /*7900*/  IMAD.MOV.U32 R4, RZ, RZ, -0x1 ;  /* 0xffffffffff047424 */ /* 0x000fd800078e00ff */
[----:B0----5:R-:W-:Y:S05]  /*7910*/  WARPSYNC.COLLECTIVE R4, `(.L_x_359) ;  /* 0x0000000004087348 */ /* 0x021fea0003c00000 */
[----:B------:R-:W-:Y:S01]  /*7920*/  VOTE.ANY P3, P3 ;  /* 0x0000000000ff7806 */ /* 0x000fe20001860100 */
[----:B0----5:R-:W-:-:S12]  /*7930*/  ENDCOLLECTIVE ;  /* 0x000000000000791b */ /* 0x021fd80003800000 */
.L_x_359:
[----:B------:R-:W-:Y:S05]  /*7940*/  BSYNC B1 ;  /* 0x0000000000017941 */ /* 0x000fea0003800000 */
.L_x_358:
[----:B------:R-:W-:Y:S05]  /*7950*/  BRA `(.L_x_360) ;  /* 0xffffffb000e47947 */ /* 0x000fea000383ffff */
.L_x_273:
[----:B------:R-:W-:Y:S01]  /*7960*/  BSSY B1, `(.L_x_361) ;  /* 0x0000006000017945 */ /* 0x000fe20003800000 */
[----:B------:R-:W-:Y:S01]  /*7970*/  PLOP3.LUT P3, PT, P3, PT, PT, 0x8, 0x80 ;  /* 0x000000000080781c */ /* 0x000fe20001f6e170 */
[----:B------:R-:W-:-:S12]  /*7980*/  IMAD.MOV.U32 R4, RZ, RZ, -0x1 ;  /* 0xffffffffff047424 */ /* 0x000fd800078e00ff */
[----:B0----5:R-:W-:Y:S05]  /*7990*/  WARPSYNC.COLLECTIVE R4, `(.L_x_362) ;  /* 0x0000000004087348 */ /* 0x021fea0003c00000 */
[----:B------:R-:W-:Y:S01]  /*79a0*/  VOTE.ANY R0, PT, P3 ;  /* 0x0000000000007806 */ /* 0x000fe200018e0100 */
[----:B0----5:R-:W-:Y:S06]  /*79b0*/  ENDCOLLECTIVE ;  /* 0x000000000000791b */ /* 0x021fec0003800000 */
.L_x_362:
[----:B------:R-:W-:Y:S05]  /*79c0*/  BSYNC B1 ;  /* 0x0000000000017941 */ /* 0x000fea0003800000 */
.L_x_361:
[----:B------:R-:W-:Y:S01]  /*79d0*/  LOP3.LUT R0, R0, 0x80000000, R12, 0xec, !PT ;  /* 0x8000000000007812 */ /* 0x000fe200078eec0c */
[----:B------:R-:W-:Y:S02]  /*79e0*/  IMAD.MOV.U32 R9, RZ, RZ, R3 ;  /* 0x000000ffff097224 */ /* 0x000fe400078e0003 */
[----:B------:R-:W-:Y:S02]  /*79f0*/  IMAD.MOV.U32 R4, RZ, RZ, -0x1 ;  /* 0xffffffffff047424 */ /* 0x000fe400078e00ff */
[----:B------:R-:W-:Y:S02]  /*7a00*/  VIADD R5, R0, 0xffffffff ;  /* 0xffffffff00057836 */ /* 0x000fe40000000000 */
[----:B------:R-:W-:-:S03]  /*7a10*/  VIADD R17, R17, 0xffffffe0 ;  /* 0xffffffe011117836 */ /* 0x000fc60000000000 */
[----:B------:R-:W-:Y:S01]  /*7a20*/  LOP3.LUT R16, R0, R5, RZ, 0xc, !PT ;  /* 0x0000000500107212 */ /* 0x000fe200078e0cff */
[----:B------:R-:W-:-:S03]  /*7a30*/  IMAD.MOV.U32 R0, RZ, RZ, 0x1 ;  /* 0x00000001ff007424 */ /* 0x000fc600078e00ff */
[----:B------:R0:W1:Y:S04]  /*7a40*/  POPC R5, R16 ;  /* 0x0000001000057309 */ /* 0x0000680000000000 */
[----:B01----:R-:W-:Y:S05]  /*7a50*/  WARPSYNC.COLLECTIVE R4, `(.L_x_363) ;  /* 0x0000000004087348 */ /* 0x003fea0003c00000 */
[----:B-1----:R1:W2:Y:S02]  /*7a60*/  SHFL.DOWN P3, R10, R9, R0, R5 ;  /* 0x08000000090a7389 */ /* 0x0022a40000060005 */
[----:B012---:R-:W-:Y:S05]  /*7a70*/  ENDCOLLECTIVE ;  /* 0x000000000000791b */ /* 0x007fea0003800000 */
.L_x_363:
[----:B------:R-:W-:Y:S01]  /*7a80*/  IMAD.MOV.U32 R0, RZ, RZ, 0x2 ;  /* 0x00000002ff007424 */ /* 0x000fe200078e00ff */
[----:B------:R-:W-:-:S04]  /*7a90*/  ISETP.GE.AND P3, PT, R45, R5, PT ;  /* 0x000000052d00720c */ /* 0x000fc80003f66270 */
[----:B------:R-:W-:Y:S01]  /*7aa0*/  SEL R8, R10, RZ, !P3 ;  /* 0x000000ff0a087207 */ /* 0x000fe20005800000 */
[----:B------:R-:W-:-:S04]  /*7ab0*/  VIADD R10, R45, 0x2 ;  /* 0x000000022d0a7836 */ /* 0x000fc80000000000 */
[----:B------:R-:W-:Y:S01]  /*7ac0*/  IMAD.IADD R8, R8, 0x1, R3 ;  /* 0x0000000108087824 */ /* 0x000fe200078e0203 */
[----:B------:R-:W-:-:S03]  /*7ad0*/  ISETP.GT.AND P5, PT, R10, R5, PT ;  /* 0x000000050a00720c */ /* 0x000fc60003fa4270 */
[----:B------:R-:W-:-:S10]  /*7ae0*/  IMAD.MOV.U32 R9, RZ, RZ, R8 ;  /* 0x000000ffff097224 */ /* 0x000fd400078e0008 */
[----:B------:R-:W-:Y:S05]  /*7af0*/  WARPSYNC.COLLECTIVE R4, `(.L_x_364) ;  /* 0x0000000004087348 */ /* 0x000fea0003c00000 */
[----:B------:R0:W1:Y:S02]  /*7b00*/  SHFL.DOWN P3, R10, R9, R0, R5 ;  /* 0x08000000090a7389 */ /* 0x0000640000060005 */
[----:B01----:R-:W-:Y:S05]  /*7b10*/  ENDCOLLECTIVE ;  /* 0x000000000000791b */ /* 0x003fea0003800000 */
.L_x_364:
[----:B------:R-:W-:Y:S01]  /*7b20*/  IMAD.MOV.U32 R0, RZ, RZ, 0x4 ;  /* 0x00000004ff007424 */ /* 0x000fe200078e00ff */
        /* <DEDUP_REMOVED lines=9> */
.L_x_365:
        /* <DEDUP_REMOVED lines=9> */
.L_x_366:
[----:B------:R-:W-:Y:S01]  /*7c50*/  IMAD.MOV.U32 R0, RZ, RZ, 0x10 ;  /* 0x00000010ff007424 */ /* 0x000fe200078e00ff */
[----:B------:R-:W-:-:S05]  /*7c60*/  SEL R3, R10, RZ, !P5 ;  /* 0x000000ff0a037207 */ /* 0x000fca0006800000 */
[----:B------:R-:W-:-:S04]  /*7c70*/  IMAD.IADD R8, R18, 0x1, R3 ;  /* 0x0000000112087824 */ /* 0x000fc800078e0203 */
[----:B------:R-:W-:-:S07]  /*7c80*/  IMAD.MOV.U32 R9, RZ, RZ, R8 ;  /* 0x000000ffff097224 */ /* 0x000fce00078e0008 */
[----:B------:R-:W-:Y:S05]  /*7c90*/  WARPSYNC.COLLECTIVE R4, `(.L_x_367) ;  /* 0x0000000004087348 */ /* 0x000fea0003c00000 */
[----:B------:R0:W1:Y:S02]  /*7ca0*/  SHFL.DOWN P3, R10, R9, R0, R5 ;  /* 0x08000000090a7389 */ /* 0x0000640000060005 */
[----:B01----:R-:W-:Y:S05]  /*7cb0*/  ENDCOLLECTIVE ;  /* 0x000000000000791b */ /* 0x003fea0003800000 */
.L_x_367:
[----:B------:R-:W-:-:S04]  /*7cc0*/  ISETP.GT.AND P3, PT, R16, R5, PT ;  /* 0x000000051000720c */ /* 0x000fc80003f64270 */
[----:B------:R-:W-:Y:S02]  /*7cd0*/  SEL R10, R10, RZ, !P3 ;  /* 0x000000ff0a0a7207 */ /* 0x000fe40005800000 */
[----:B------:R-:W-:Y:S02]  /*7ce0*/  ISETP.NE.AND P3, PT, R2, 0x65, PT ;  /* 0x000000650200780c */ /* 0x000fe40003f65270 */
[----:B------:R-:W-:-:S11]  /*7cf0*/  IADD3 R13, PT, PT, R8, R10, R13 ;  /* 0x0000000a080d7210 */ /* 0x000fd60007ffe00d */
[----:B------:R-:W-:Y:S05]  /*7d00*/  WARPSYNC.COLLECTIVE R4, `(.L_x_368) ;  /* 0x0000000004087348 */ /* 0x000fea0003c00000 */
[----:B------:R-:W-:Y:S01]  /*7d10*/  VOTE.ALL P3, P3 ;  /* 0x0000000000ff7806 */ /* 0x000fe20001860000 */
[----:B------:R-:W-:-:S12]  /*7d20*/  ENDCOLLECTIVE ;  /* 0x000000000000791b */ /* 0x000fd80003800000 */
.L_x_368:
[----:B------:R-:W-:Y:S05]  /*7d30*/  BRA `(.L_x_369) ;  /* 0xffffffb0007c7947 */ /* 0x000fea000383ffff */
.L_x_318:
[----:B------:R-:W-:Y:S01]  /*7d40*/  BSSY B0, `(.L_x_370) ;  /* 0x0000006000007945 */ /* 0x000fe20003800000 */
[----:B------:R-:W-:Y:S01]  /*7d50*/  PLOP3.LUT P3, PT, P3, PT, PT, 0x8, 0x80 ;  /* 0x000000000080781c */ /* 0x000fe20001f6e170 */
[----:B------:R-:W-:-:S12]  /*7d60*/  IMAD.MOV.U32 R4, RZ, RZ, -0x1 ;  /* 0xffffffffff047424 */ /* 0x000fd800078e00ff */
[----:B0----5:R-:W-:Y:S05]  /*7d70*/  WARPSYNC.COLLECTIVE R4, `(.L_x_371) ;  /* 0x0000000004087348 */ /* 0x021fea0003c00000 */
[----:B------:R-:W-:Y:S01]  /*7d80*/  VOTE.ANY P3, P3 ;  /* 0x0000000000ff7806 */ /* 0x000fe20001860100 */
[----:B0----5:R-:W-:-:S12]  /*7d90*/  ENDCOLLECTIVE ;  /* 0x000000000000791b */ /* 0x021fd80003800000 */
.L_x_371:
[----:B------:R-:W-:Y:S05]  /*7da0*/  BSYNC B0 ;  /* 0x0000000000007941 */ /* 0x000fea0003800000 */
.L_x_370:
[----:B------:R-:W-:Y:S05]  /*7db0*/  BRA `(.L_x_372) ;  /* 0xffffffe400087947 */ /* 0x000fea000383ffff */
.L_x_322:
[----:B------:R-:W-:Y:S01]  /*7dc0*/  BSSY B0, `(.L_x_373) ;  /* 0x0000006000007945 */ /* 0x000fe20003800000 */
[----:B------:R-:W-:Y:S01]  /*7dd0*/  PLOP3.LUT P3, PT, P3, PT, PT, 0x8, 0x80 ;  /* 0x000000000080781c */ /* 0x000fe20001f6e170 */
[----:B------:R-:W-:-:S12]  /*7de0*/  IMAD.MOV.U32 R4, RZ, RZ, -0x1 ;  /* 0xffffffffff047424 */ /* 0x000fd800078e00ff */
[----:B0----5:R-:W-:Y:S05]  /*7df0*/  WARPSYNC.COLLECTIVE R4, `(.L_x_374) ;  /* 0x0000000004087348 */ /* 0x021fea0003c00000 */
[----:B------:R-:W-:Y:S01]  /*7e00*/  VOTE.ANY P3, P3 ;  /* 0x0000000000ff7806 */ /* 0x000fe20001860100 */
[----:B0----5:R-:W-:-:S12]  /*7e10*/  ENDCOLLECTIVE ;  /* 0x000000000000791b */ /* 0x021fd80003800000 */
.L_x_374:
[----:B------:R-:W-:Y:S05]  /*7e20*/  BSYNC B0 ;  /* 0x0000000000007941 */ /* 0x000fea0003800000 */
.L_x_373:
[----:B------:R-:W-:Y:S05]  /*7e30*/  BRA `(.L_x_375) ;  /* 0xffffffe400187947 */ /* 0x000fea000383ffff */
.L_x_324:
[----:B------:R-:W1:Y:S01]  /*7e40*/  S2R R2, SR_GEMASK ;  /* 0x0000000000027919 */ /* 0x000e620000003c00 */
[----:B------:R-:W-:Y:S01]  /*7e50*/  BSSY B0, `(.L_x_376) ;  /* 0x0000006000007945 */ /* 0x000fe20003800000 */
[----:B------:R-:W-:Y:S01]  /*7e60*/  PLOP3.LUT P3, PT, P3, PT, PT, 0x8, 0x80 ;  /* 0x000000000080781c */ /* 0x000fe20001f6e170 */
[----:B------:R-:W-:-:S12]  /*7e70*/  IMAD.MOV.U32 R4, RZ, RZ, -0x1 ;  /* 0xffffffffff047424 */ /* 0x000fd800078e00ff */
[----:B01---5:R-:W-:Y:S05]  /*7e80*/  WARPSYNC.COLLECTIVE R4, `(.L_x_377) ;  /* 0x0000000004087348 */ /* 0x023fea0003c00000 */
[----:B------:R-:W-:Y:S01]  /*7e90*/  VOTE.ANY R0, PT, P3 ;  /* 0x0000000000007806 */ /* 0x000fe200018e0100 */
[----:B01---5:R-:W-:Y:S06]  /*7ea0*/  ENDCOLLECTIVE ;  /* 0x000000000000791b */ /* 0x023fec0003800000 */
.L_x_377:
[----:B------:R-:W-:Y:S05]  /*7eb0*/  BSYNC B0 ;  /* 0x0000000000007941 */ /* 0x000fea0003800000 */
.L_x_376:
[----:B------:R-:W-:Y:S01]  /*7ec0*/  LOP3.LUT R0, R0, 0x80000000, R2, 0xec, !PT ;  /* 0x8000000000007812 */ /* 0x000fe200078eec02 */
[----:B------:R-:W-:Y:S01]  /*7ed0*/  IMAD.MOV.U32 R4, RZ, RZ, -0x1 ;  /* 0xffffffffff047424 */ /* 0x000fe200078e00ff */
[----:B------:R-:W-:Y:S01]  /*7ee0*/  ISETP.NE.AND P5, PT, R8, 0x65, PT ;  /* 0x000000650800780c */ /* 0x000fe20003fa5270 */
[----:B------:R-:W-:Y:S02]  /*7ef0*/  VIADD R8, R44, 0x2 ;  /* 0x000000022c087836 */ /* 0x000fe40000000000 */
[----:B------:R-:W-:-:S05]  /*7f00*/  VIADD R5, R0, 0xffffffff ;  /* 0xffffffff00057836 */ /* 0x000fca0000000000 */
[----:B------:R-:W-:Y:S01]  /*7f10*/  LOP3.LUT R11, R0, R5, RZ, 0xc, !PT ;  /* 0x00000005000b7212 */ /* 0x000fe200078e0cff */
[----:B------:R-:W-:-:S05]  /*7f20*/  IMAD.MOV.U32 R0, RZ, RZ, 0x1 ;  /* 0x00000001ff007424 */ /* 0x000fca00078e00ff */
[----:B------:R-:W0:Y:S02]  /*7f30*/  POPC R11, R11 ;  /* 0x0000000b000b7309 */ /* 0x000e240000000000 */
[----:B0-----:R-:W-:Y:S01]  /*7f40*/  IMAD.MOV.U32 R5, RZ, RZ, R11 ;  /* 0x000000ffff057224 */ /* 0x001fe200078e000b */
[----:B------:R-:W-:Y:S01]  /*7f50*/  ISETP.GT.AND P6, PT, R8, R11, PT ;  /* 0x0000000b0800720c */ /* 0x000fe20003fc4270 */
[----:B------:R-:W-:-:S12]  /*7f60*/  VIADD R8, R44, 0x4 ;  /* 0x000000042c087836 */ /* 0x000fd80000000000 */
[----:B------:R-:W-:Y:S05]  /*7f70*/  WARPSYNC.COLLECTIVE R4, `(.L_x_378) ;  /* 0x0000000004087348 */ /* 0x000fea0003c00000 */
[----:B------:R0:W1:Y:S02]  /*7f80*/  SHFL.DOWN P3, R10, R9, R0, R5 ;  /* 0x08000000090a7389 */ /* 0x0000640000060005 */
[----:B01----:R-:W-:Y:S05]  /*7f90*/  ENDCOLLECTIVE ;  /* 0x000000000000791b */ /* 0x003fea0003800000 */
.L_x_378:
[----:B------:R-:W-:Y:S01]  /*7fa0*/  IMAD.MOV.U32 R0, RZ, RZ, 0x2 ;  /* 0x00000002ff007424 */ /* 0x000fe200078e00ff */
[----:B------:R-:W-:-:S04]  /*7fb0*/  ISETP.GE.AND P3, PT, R44, R11, PT ;  /* 0x0000000b2c00720c */ /* 0x000fc80003f66270 */
[----:B------:R-:W-:-:S05]  /*7fc0*/  SEL R10, R10, RZ, !P3 ;  /* 0x000000ff0a0a7207 */ /* 0x000fca0005800000 */
[----:B------:R-:W-:-:S04]  /*7fd0*/  IMAD.IADD R14, R10, 0x1, R9 ;  /* 0x000000010a0e7824 */ /* 0x000fc800078e0209 */
[----:B------:R-:W-:-:S07]  /*7fe0*/  IMAD.MOV.U32 R9, RZ, RZ, R14 ;  /* 0x000000ffff097224 */ /* 0x000fce00078e000e */
[----:B------:R-:W-:Y:S05]  /*7ff0*/  WARPSYNC.COLLECTIVE R4, `(.L_x_379) ;  /* 0x0000000004087348 */ /* 0x000fea0003c00000 */
[----:B------:R0:W1:Y:S02]  /*8000*/  SHFL.DOWN P3, R10, R9, R0, R5 ;  /* 0x08000000090a7389 */ /* 0x0000640000060005 */
[----:B01----:R-:W-:Y:S05]  /*8010*/  ENDCOLLECTIVE ;  /* 0x000000000000791b */ /* 0x003fea0003800000 */
.L_x_379:
[----:B------:R-:W-:Y:S01]  /*8020*/  IMAD.MOV.U32 R0, RZ, RZ, 0x4 ;  /* 0x00000004ff007424 */ /* 0x000fe200078e00ff */
[----:B------:R-:W-:Y:S02]  /*8030*/  SEL R13, R10, RZ, !P6 ;  /* 0x000000ff0a0d7207 */ /* 0x000fe40007000000 */
[----:B------:R-:W-:Y:S01]  /*8040*/  ISETP.GT.AND P6, PT, R8, R11, PT ;  /* 0x0000000b0800720c */ /* 0x000fe20003fc4270 */
[----:B------:R-:W-:Y:S02]  /*8050*/  VIADD R8, R44, 0x8 ;  /* 0x000000082c087836 */ /* 0x000fe40000000000 */
[----:B------:R-:W-:-:S04]  /*8060*/  IMAD.IADD R16, R14, 0x1, R13 ;  /* 0x000000010e107824 */ /* 0x000fc800078e020d */
[----:B------:R-:W-:-:S07]  /*8070*/  IMAD.MOV.U32 R9, RZ, RZ, R16 ;  /* 0x000000ffff097224 */ /* 0x000fce00078e0010 */
[----:B------:R-:W-:Y:S05]  /*8080*/  WARPSYNC.COLLECTIVE R4, `(.L_x_380) ;  /* 0x0000000004087348 */ /* 0x000fea0003c00000 */
[----:B------:R0:W1:Y:S02]  /*8090*/  SHFL.DOWN P3, R10, R9, R0, R5 ;  /* 0x08000000090a7389 */ /* 0x0000640000060005 */
[----:B01----:R-:W-:Y:S05]  /*80a0*/  ENDCOLLECTIVE ;  /* 0x000000000000791b */ /* 0x003fea0003800000 */
.L_x_380:
        /* <DEDUP_REMOVED lines=9> */
.L_x_381:
[----:B------:R-:W-:Y:S01]  /*8140*/  IMAD.MOV.U32 R0, RZ, RZ, 0x10 ;  /* 0x00000010ff007424 */ /* 0x000fe200078e00ff */
[----:B------:R-:W-:-:S05]  /*8150*/  SEL R13, R10, RZ, !P6 ;  /* 0x000000ff0a0d7207 */ /* 0x000fca0007000000 */
[----:B------:R-:W-:-:S04]  /*8160*/  IMAD.IADD R46, R18, 0x1, R13 ;  /* 0x00000001122e7824 */ /* 0x000fc800078e020d */
[----:B------:R-:W-:-:S07]  /*8170*/  IMAD.MOV.U32 R9, RZ, RZ, R46 ;  /* 0x000000ffff097224 */ /* 0x000fce00078e002e */
[----:B------:R-:W-:Y:S05]  /*8180*/  WARPSYNC.COLLECTIVE R4, `(.L_x_382) ;  /* 0x0000000004087348 */ /* 0x000fea0003c00000 */
[----:B------:R0:W1:Y:S02]  /*8190*/  SHFL.DOWN P3, R10, R9, R0, R5 ;  /* 0x08000000090a7389 */ /* 0x0000640000060005 */
[----:B01----:R-:W-:Y:S05]  /*81a0*/  ENDCOLLECTIVE ;  /* 0x000000000000791b */ /* 0x003fea0003800000 */
.L_x_382:
[----:B------:R-:W0:Y:S01]  /*81b0*/  S2UR UR4, SR_CTAID.X ;  /* 0x00000000000479c3 */ /* 0x000e220000002500 */
[----:B------:R-:W-:Y:S02]  /*81c0*/  ISETP.GT.AND P3, PT, R8, R11, PT ;  /* 0x0000000b0800720c */ /* 0x000fe40003f64270 */
[----:B------:R-:W1:Y:S02]  /*81d0*/  S2R R8, SR_TID.X ;  /* 0x0000000000087919 */ /* 0x000e640000002100 */
[----:B------:R-:W-:-:S03]  /*81e0*/  SEL R13, R10, RZ, !P3 ;  /* 0x000000ff0a0d7207 */ /* 0x000fc60005800000 */
[----:B------:R-:W2:Y:S01]  /*81f0*/  LDC.64 R10, c[0x0][0x408] ;  /* 0x00010200ff0a7b82 */ /* 0x000ea20000000a00 */
[----:B------:R-:W-:Y:S01]  /*8200*/  PLOP3.LUT P3, PT, P5, PT, PT, 0x80, 0x8 ;  /* 0x000000000008781c */ /* 0x000fe20002f6f070 */
[----:B------:R-:W-:Y:S01]  /*8210*/  IMAD.IADD R13, R46, 0x1, R13 ;  /* 0x000000012e0d7824 */ /* 0x000fe200078e020d */
[----:B--2---:R-:W-:Y:S02]  /*8220*/  IADD3 R14, P6, PT, R10, 0x100, RZ ;  /* 0x000001000a0e7810 */ /* 0x004fe40007fde0ff */
[----:B-1----:R-:W-:-:S03]  /*8230*/  LOP3.LUT R8, RZ, R8, RZ, 0x33, !PT ;  /* 0x00000008ff087212 */ /* 0x002fc600078e33ff */
[----:B------:R-:W-:Y:S02]  /*8240*/  IMAD.X R15, RZ, RZ, R11, P6 ;  /* 0x000000ffff0f7224 */ /* 0x000fe400030e060b */
[----:B0-----:R-:W-:-:S07]  /*8250*/  VIADD R17, R8, UR4 ;  /* 0x0000000408117c36 */ /* 0x001fce0008000000 */
[----:B------:R-:W-:Y:S05]  /*8260*/  WARPSYNC.COLLECTIVE R4, `(.L_x_383) ;  /* 0x0000000004087348 */ /* 0x000fea0003c00000 */
[----:B------:R-:W-:Y:S01]  /*8270*/  VOTE.ALL P3, P3 ;  /* 0x0000000000ff7806 */ /* 0x000fe20001860000 */
[----:B------:R-:W-:-:S12]  /*8280*/  ENDCOLLECTIVE ;  /* 0x000000000000791b */ /* 0x000fd80003800000 */
.L_x_383:
[----:B------:R-:W-:Y:S01]  /*8290*/  PLOP3.LUT P5, PT, P3, PT, PT, 0x80, 0x8 ;  /* 0x000000000008781c */ /* 0x000fe20001faf070 */
[----:B------:R-:W-:-:S12]  /*82a0*/  BRA `(.L_x_384) ;  /* 0xffffffe000a87947 */ /* 0x000fd8000383ffff */
.L_x_326:
[----:B------:R-:W-:Y:S01]  /*82b0*/  BSSY B0, `(.L_x_385) ;  /* 0x0000006000007945 */ /* 0x000fe20003800000 */
[----:B------:R-:W-:Y:S01]  /*82c0*/  PLOP3.LUT P3, PT, P3, PT, PT, 0x8, 0x80 ;  /* 0x000000000080781c */ /* 0x000fe20001f6e170 */
[----:B------:R-:W-:-:S12]  /*82d0*/  IMAD.MOV.U32 R4, RZ, RZ, -0x1 ;  /* 0xffffffffff047424 */ /* 0x000fd800078e00ff */
[----:B0----5:R-:W-:Y:S05]  /*82e0*/  WARPSYNC.COLLECTIVE R4, `(.L_x_386) ;  /* 0x0000000004087348 */ /* 0x021fea0003c00000 */
[----:B------:R-:W-:Y:S01]  /*82f0*/  VOTE.ANY P3, P3 ;  /* 0x0000000000ff7806 */ /* 0x000fe20001860100 */
[----:B0----5:R-:W-:-:S12]  /*8300*/  ENDCOLLECTIVE ;  /* 0x000000000000791b */ /* 0x021fd80003800000 */
.L_x_386:
[----:B------:R-:W-:Y:S05]  /*8310*/  BSYNC B0 ;  /* 0x0000000000007941 */ /* 0x000fea0003800000 */
.L_x_385:
[----:B------:R-:W-:Y:S05]  /*8320*/  BRA `(.L_x_387) ;  /* 0xffffffe000b07947 */ /* 0x000fea000383ffff */
.L_x_330:
[----:B------:R-:W-:Y:S01]  /*8330*/  BSSY B0, `(.L_x_388) ;  /* 0x0000006000007945 */ /* 0x000fe20003800000 */
[----:B------:R-:W-:Y:S01]  /*8340*/  PLOP3.LUT P3, PT, P3, PT, PT, 0x8, 0x80 ;  /* 0x000000000080781c */ /* 0x000fe20001f6e170 */
[----:B------:R-:W-:-:S12]  /*8350*/  IMAD.MOV.U32 R4, RZ, RZ, -0x1 ;  /* 0xffffffffff047424 */ /* 0x000fd800078e00ff */
[----:B0----5:R-:W-:Y:S05]  /*8360*/  WARPSYNC.COLLECTIVE R4, `(.L_x_389) ;  /* 0x0000000004087348 */ /* 0x021fea0003c00000 */
[----:B------:R-:W-:Y:S01]  /*8370*/  VOTE.ANY P3, P3 ;  /* 0x0000000000ff7806 */ /* 0x000fe20001860100 */
[----:B0----5:R-:W-:-:S12]  /*8380*/  ENDCOLLECTIVE ;  /* 0x000000000000791b */ /* 0x021fd80003800000 */
.L_x_389:
[----:B------:R-:W-:Y:S05]  /*8390*/  BSYNC B0 ;  /* 0x0000000000007941 */ /* 0x000fea0003800000 */
.L_x_388:
[----:B------:R-:W-:Y:S05]  /*83a0*/  BRA `(.L_x_390) ;  /* 0xffffffe000c87947 */ /* 0x000fea000383ffff */
.L_x_332:
[----:B------:R-:W-:Y:S01]  /*83b0*/  BSSY B0, `(.L_x_391) ;  /* 0x0000006000007945 */ /* 0x000fe20003800000 */
[----:B------:R-:W-:Y:S01]  /*83c0*/  PLOP3.LUT P3, PT, P3, PT, PT, 0x8, 0x80 ;  /* 0x000000000080781c */ /* 0x000fe20001f6e170 */
[----:B------:R-:W-:-:S12]  /*83d0*/  IMAD.MOV.U32 R4, RZ, RZ, -0x1 ;  /* 0xffffffffff047424 */ /* 0x000fd800078e00ff */
[----:B0----5:R-:W-:Y:S05]  /*83e0*/  WARPSYNC.COLLECTIVE R4, `(.L_x_392) ;  /* 0x0000000004087348 */ /* 0x021fea0003c00000 */
[----:B------:R-:W-:Y:S01]  /*83f0*/  VOTE.ANY R0, PT, P3 ;  /* 0x0000000000007806 */ /* 0x000fe200018e0100 */
[----:B0----5:R-:W-:Y:S06]  /*8400*/  ENDCOLLECTIVE ;  /* 0x000000000000791b */ /* 0x021fec0003800000 */
.L_x_392:
[----:B------:R-:W-:Y:S05]  /*8410*/  BSYNC B0 ;  /* 0x0000000000007941 */ /* 0x000fea0003800000 */
.L_x_391:
[----:B------:R-:W-:Y:S01]  /*8420*/  LOP3.LUT R0, R0, 0x80000000, R2, 0xec, !PT ;  /* 0x8000000000007812 */ /* 0x000fe200078eec02 */
[----:B------:R-:W-:Y:S02]  /*8430*/  IMAD.MOV.U32 R4, RZ, RZ, -0x1 ;  /* 0xffffffffff047424 */ /* 0x000fe400078e00ff */
[----:B------:R-:W-:Y:S02]  /*8440*/  VIADD R17, R17, 0xffffffe0 ;  /* 0xffffffe011117836 */ /* 0x000fe40000000000 */
[----:B------:R-:W-:-:S05]  /*8450*/  VIADD R5, R0, 0xffffffff ;  /* 0xffffffff00057836 */ /* 0x000fca0000000000 */
[----:B------:R-:W-:Y:S01]  /*8460*/  LOP3.LUT R11, R0, R5, RZ, 0xc, !PT ;  /* 0x00000005000b7212 */ /* 0x000fe200078e0cff */
[----:B------:R-:W-:-:S03]  /*8470*/  IMAD.MOV.U32 R0, RZ, RZ, 0x1 ;  /* 0x00000001ff007424 */ /* 0x000fc600078e00ff */
[----:B------:R0:W1:Y:S04]  /*8480*/  POPC R5, R11 ;  /* 0x0000000b00057309 */ /* 0x0000680000000000 */
[----:B01----:R-:W-:Y:S05]  /*8490*/  WARPSYNC.COLLECTIVE R4, `(.L_x_393) ;  /* 0x0000000004087348 */ /* 0x003fea0003c00000 */
[----:B-1----:R1:W2:Y:S02]  /*84a0*/  SHFL.DOWN P3, R10, R9, R0, R5 ;  /* 0x08000000090a7389 */ /* 0x0022a40000060005 */
[----:B012---:R-:W-:Y:S05]  /*84b0*/  ENDCOLLECTIVE ;  /* 0x000000000000791b */ /* 0x007fea0003800000 */
.L_x_393:
[----:B------:R-:W-:Y:S01]  /*84c0*/  IMAD.MOV.U32 R0, RZ, RZ, 0x2 ;  /* 0x00000002ff007424 */ /* 0x000fe200078e00ff */
[----:B------:R-:W-:-:S04]  /*84d0*/  ISETP.GE.AND P3, PT, R44, R5, PT ;  /* 0x000000052c00720c */ /* 0x000fc80003f66270 */
[----:B------:R-:W-:-:S05]  /*84e0*/  SEL R10, R10, RZ, !P3 ;  /* 0x000000ff0a0a7207 */ /* 0x000fca0005800000 */
[----:B------:R-:W-:Y:S02]  /*84f0*/  IMAD.IADD R16, R10, 0x1, R9 ;  /* 0x000000010a107824 */ /* 0x000fe400078e0209 */
[----:B------:R-:W-:Y:S02]  /*8500*/  VIADD R10, R44, 0x2 ;  /* 0x000000022c0a7836 */ /* 0x000fe40000000000 */
[----:B------:R-:W-:-:S03]  /*8510*/  IMAD.MOV.U32 R9, RZ, RZ, R16 ;  /* 0x000000ffff097224 */ /* 0x000fc600078e0010 */
[----:B------:R-:W-:-:S13]  /*8520*/  ISETP.GT.AND P5, PT, R10, R5, PT ;  /* 0x000000050a00720c */ /* 0x000fda0003fa4270 */
[----:B------:R-:W-:Y:S05]  /*8530*/  WARPSYNC.COLLECTIVE R4, `(.L_x_394) ;  /* 0x0000000004087348 */ /* 0x000fea0003c00000 */
[----:B------:R0:W1:Y:S02]  /*8540*/  SHFL.DOWN P3, R10, R9, R0, R5 ;  /* 0x08000000090a7389 */ /* 0x0000640000060005 */
[----:B01----:R-:W-:Y:S05]  /*8550*/  ENDCOLLECTIVE ;  /* 0x000000000000791b */ /* 0x003fea0003800000 */
.L_x_394:
[----:B------:R-:W-:Y:S01]  /*8560*/  IMAD.MOV.U32 R0, RZ, RZ, 0x4 ;  /* 0x00000004ff007424 */ /* 0x000fe200078e00ff */
        /* <DEDUP_REMOVED lines=8> */
.L_x_395:
[----:B------:R-:W-:Y:S01]  /*85f0*/  IMAD.MOV.U32 R0, RZ, RZ, 0x8 ;  /* 0x00000008ff007424 */ /* 0x000fe200078e00ff */
[----:B------:R-:W-:Y:S01]  /*8600*/  SEL R11, R10, RZ, !P5 ;  /* 0x000000ff0a0b7207 */ /* 0x000fe20006800000 */
[----:B------:R-:W-:-:S04]  /*8610*/  VIADD R10, R44, 0x8 ;  /* 0x000000082c0a7836 */ /* 0x000fc80000000000 */
[----:B------:R-:W-:Y:S01]  /*8620*/  IMAD.IADD R46, R18, 0x1, R11 ;  /* 0x00000001122e7824 */ /* 0x000fe200078e020b */
[----:B------:R-:W-:Y:S01]  /*8630*/  ISETP.GT.AND P5, PT, R10, R5, PT ;  /* 0x000000050a00720c */ /* 0x000fe20003fa4270 */
[----:B------:R-:W-:Y:S02]  /*8640*/  VIADD R18, R44, 0x10 ;  /* 0x000000102c127836 */ /* 0x000fe40000000000 */
[----:B------:R-:W-:-:S10]  /*8650*/  IMAD.MOV.U32 R9, RZ, RZ, R46 ;  /* 0x000000ffff097224 */ /* 0x000fd400078e002e */
[----:B------:R-:W-:Y:S05]  /*8660*/  WARPSYNC.COLLECTIVE R4, `(.L_x_396) ;  /* 0x0000000004087348 */ /* 0x000fea0003c00000 */
[----:B------:R0:W1:Y:S02]  /*8670*/  SHFL.DOWN P3, R10, R9, R0, R5 ;  /* 0x08000000090a7389 */ /* 0x0000640000060005 */
[----:B01----:R-:W-:Y:S05]  /*8680*/  ENDCOLLECTIVE ;  /* 0x000000000000791b */ /* 0x003fea0003800000 */
.L_x_396:
[----:B------:R-:W-:Y:S01]  /*8690*/  IMAD.MOV.U32 R0, RZ, RZ, 0x10 ;  /* 0x00000010ff007424 */ /* 0x000fe200078e00ff */
[----:B------:R-:W-:-:S05]  /*86a0*/  SEL R11, R10, RZ, !P5 ;  /* 0x000000ff0a0b7207 */ /* 0x000fca0006800000 */
[----:B------:R-:W-:-:S04]  /*86b0*/  IMAD.IADD R16, R46, 0x1, R11 ;  /* 0x000000012e107824 */ /* 0x000fc800078e020b */
[----:B------:R-:W-:-:S07]  /*86c0*/  IMAD.MOV.U32 R9, RZ, RZ, R16 ;  /* 0x000000ffff097224 */ /* 0x000fce00078e0010 */
[----:B------:R-:W-:Y:S05]  /*86d0*/  WARPSYNC.COLLECTIVE R4, `(.L_x_397) ;  /* 0x0000000004087348 */ /* 0x000fea0003c00000 */
[----:B------:R0:W1:Y:S02]  /*86e0*/  SHFL.DOWN P3, R10, R9, R0, R5 ;  /* 0x08000000090a7389 */ /* 0x0000640000060005 */
[----:B01----:R-:W-:Y:S05]  /*86f0*/  ENDCOLLECTIVE ;  /* 0x000000000000791b */ /* 0x003fea0003800000 */
.L_x_397:
[----:B------:R-:W-:-:S04]  /*8700*/  ISETP.GT.AND P3, PT, R18, R5, PT ;  /* 0x000000051200720c */ /* 0x000fc80003f64270 */
[----:B------:R-:W-:Y:S02]  /*8710*/  SEL R10, R10, RZ, !P3 ;  /* 0x000000ff0a0a7207 */ /* 0x000fe40005800000 */
[----:B------:R-:W-:Y:S02]  /*8720*/  ISETP.NE.AND P3, PT, R8, 0x65, PT ;  /* 0x000000650800780c */ /* 0x000fe40003f65270 */
[----:B------:R-:W-:-:S11]  /*8730*/  IADD3 R13, PT, PT, R16, R10, R13 ;  /* 0x0000000a100d7210 */ /* 0x000fd60007ffe00d */
[----:B------:R-:W-:Y:S05]  /*8740*/  WARPSYNC.COLLECTIVE R4, `(.L_x_398) ;  /* 0x0000000004087348 */ /* 0x000fea0003c00000 */
[----:B------:R-:W-:Y:S01]  /*8750*/  VOTE.ALL P3, P3 ;  /* 0x0000000000ff7806 */ /* 0x000fe20001860000 */
[----:B------:R-:W-:-:S12]  /*8760*/  ENDCOLLECTIVE ;  /* 0x000000000000791b */ /* 0x000fd80003800000 */
.L_x_398:
[----:B------:R-:W-:Y:S05]  /*8770*/  BRA `(.L_x_399) ;  /* 0xffffffe000647947 */ /* 0x000fea000383ffff */
.L_x_400:
        /* <DEDUP_REMOVED lines=16> */
.L_x_430:


//--------------------- .text._ZN6thrust24THRUST_300001_SM_1000_NS8cuda_cub4core6detail13_kernel_agentINS1_16__set_operations14PartitionAgentINS0_12zip_iteratorIN4cuda3std3__45tupleIJNS0_6detail15normal_iteratorINS0_10device_ptrIiEEEENS7_INSB_IJSG_SG_EEEEEEEEEENS7_INSB_IJSG_NS0_17constant_iteratorINSB_IJiiEEENS0_11use_defaultESN_EEEEEEEiNSC_13compare_firstINSA_4lessIiEEEEEEJSK_SQ_iiiPNSA_4pairIiiEESU_iEEEvDpT0_ --------------------------
	.section	.text._ZN6thrust24THRUST_300001_SM_1000_NS8cuda_cub4core6detail13_kernel_agentINS1_16__set_operations14PartitionAgentINS0_12zip_iteratorIN4cuda3std3__45tupleIJNS0_6detail15normal_iteratorINS0_10device_ptrIiEEEENS7_INSB_IJSG_SG_EEEEEEEEEENS7_INSB_IJSG_NS0_17constant_iteratorINSB_IJiiEEENS0_11use_defaultESN_EEEEEEEiNSC_13compare_firstINSA_4lessIiEEEEEEJSK_SQ_iiiPNSA_4pairIiiEESU_iEEEvDpT0_,"ax",@progbits
	.align	128
        .global         _ZN6thrust24THRUST_300001_SM_1000_NS8cuda_cub4core6detail13_kernel_agentINS1_16__set_operations14PartitionAgentINS0_12zip_iteratorIN4cuda3std3__45tupleIJNS0_6detail15normal_iteratorINS0_10device_ptrIiEEEENS7_INSB_IJSG_SG_EEEEEEEEEENS7_INSB_IJSG_NS0_17constant_iteratorINSB_IJiiEEENS0_11use_defaultESN_EEEEEEEiNSC_13compare_firstINSA_4lessIiEEEEEEJSK_SQ_iiiPNSA_4pairIiiEESU_iEEEvDpT0_
        .type           _ZN6thrust24THRUST_300001_SM_1000_NS8cuda_cub4core6detail13_kernel_agentINS1_16__set_operations14PartitionAgentINS0_12zip_iteratorIN4cuda3std3__45tupleIJNS0_6detail15normal_iteratorINS0_10device_ptrIiEEEENS7_INSB_IJSG_SG_EEEEEEEEEENS7_INSB_IJSG_NS0_17constant_iteratorINSB_IJiiEEENS0_11use_defaultESN_EEEEEEEiNSC_13compare_firstINSA_4lessIiEEEEEEJSK_SQ_iiiPNSA_4pairIiiEESU_iEEEvDpT0_,@function
        .size           _ZN6thrust24THRUST_300001_SM_1000_NS8cuda_cub4core6detail13_kernel_agentINS1_16__set_operations14PartitionAgentINS0_12zip_iteratorIN4cuda3std3__45tupleIJNS0_6detail15normal_iteratorINS0_10device_ptrIiEEEENS7_INSB_IJSG_SG_EEEEEEEEEENS7_INSB_IJSG_NS0_17constant_iteratorINSB_IJiiEEENS0_11use_defaultESN_EEEEEEEiNSC_13compare_firstINSA_4lessIiEEEEEEJSK_SQ_iiiPNSA_4pairIiiEESU_iEEEvDpT0_,(.L_x_431 - _ZN6thrust24THRUST_300001_SM_1000_NS8cuda_cub4core6detail13_kernel_agentINS1_16__set_operations14PartitionAgentINS0_12zip_iteratorIN4cuda3std3__45tupleIJNS0_6detail15normal_iteratorINS0_10device_ptrIiEEEENS7_INSB_IJSG_SG_EEEEEEEEEENS7_INSB_IJSG_NS0_17constant_iteratorINSB_IJiiEEENS0_11use_defaultESN_EEEEEEEiNSC_13compare_firstINSA_4lessIiEEEEEEJSK_SQ_iiiPNSA_4pairIiiEESU_iEEEvDpT0_)
        .other          _ZN6thrust24THRUST_300001_SM_1000_NS8cuda_cub4core6detail13_kernel_agentINS1_16__set_operations14PartitionAgentINS0_12zip_iteratorIN4cuda3std3__45tupleIJNS0_6detail15normal_iteratorINS0_10device_ptrIiEEEENS7_INSB_IJSG_SG_EEEEEEEEEENS7_INSB_IJSG_NS0_17constant_iteratorINSB_IJiiEEENS0_11use_defaultESN_EEEEEEEiNSC_13compare_firstINSA_4lessIiEEEEEEJSK_SQ_iiiPNSA_4pairIiiEESU_iEEEvDpT0_,@"STO_CUDA_ENTRY STV_DEFAULT"
_ZN6thrust24THRUST_300001_SM_1000_NS8cuda_cub4core6detail13_kernel_agentINS1_16__set_operations14PartitionAgentINS0_12zip_iteratorIN4cuda3std3__45tupleIJNS0_6detail15normal_iteratorINS0_10device_ptrIiEEEENS7_INSB_IJSG_SG_EEEEEEEEEENS7_INSB_IJSG_NS0_17constant_iteratorINSB_IJiiEEENS0_11use_defaultESN_EEEEEEEiNSC_13compare_firstINSA_4lessIiEEEEEEJSK_SQ_iiiPNSA_4pairIiiEESU_iEEEvDpT0_:
.text._ZN6thrust24THRUST_300001_SM_1000_NS8cuda_cub4core6detail13_kernel_agentINS1_16__set_operations14PartitionAgentINS0_12zip_iteratorIN4cuda3std3__45tupleIJNS0_6detail15normal_iteratorINS0_10device_ptrIiEEEENS7_INSB_IJSG_SG_EEEEEEEEEENS7_INSB_IJSG_NS0_17constant_iteratorINSB_IJiiEEENS0_11use_defaultESN_EEEEEEEiNSC_13compare_firstINSA_4lessIiEEEEEEJSK_SQ_iiiPNSA_4pairIiiEESU_iEEEvDpT0_:
[----:B------:R-:W-:Y:S01]  /*0000*/  LDC R1, c[0x0][0x37c] ;  /* 0x0000df00ff017b82 */ /* 0x000fe20000000800 */
[----:B------:R-:W0:Y:S01]  /*0010*/  S2R R0, SR_CTAID.X ;  /* 0x0000000000007919 */ /* 0x000e220000002500 */
[----:B------:R-:W0:Y:S01]  /*0020*/  LDCU UR4, c[0x0][0x360] ;  /* 0x00006c00ff0477ac */ /* 0x000e220008000800 */
[----:B------:R-:W0:Y:S01]  /*0030*/  S2R R3, SR_TID.X ;  /* 0x0000000000037919 */ /* 0x000e220000002100 */
[----:B------:R-:W1:Y:S01]  /*0040*/  LDCU UR5, c[0x0][0x3b8] ;  /* 0x00007700ff0577ac */ /* 0x000e620008000800 */
[----:B0-----:R-:W-:-:S05]  /*0050*/  IMAD R0, R0, UR4, R3 ;  /* 0x0000000400007c24 */ /* 0x001fca000f8e0203 */
[----:B-1----:R-:W-:-:S13]  /*0060*/  ISETP.GE.AND P0, PT, R0, UR5, PT ;  /* 0x0000000500007c0c */ /* 0x002fda000bf06270 */
[----:B------:R-:W-:Y:S05]  /*0070*/  @P0 EXIT ;  /* 0x000000000000094d */ /* 0x000fea0003800000 */
[----:B------:R-:W0:Y:S01]  /*0080*/  LDC.64 R2, c[0x0][0x3b0] ;  /* 0x0000ec00ff027b82 */ /* 0x000e220000000a00 */
[----:B------:R-:W1:Y:S01]  /*0090*/  LDCU UR4, c[0x0][0x3cc] ;  /* 0x00007980ff0477ac */ /* 0x000e620008000800 */
[----:B------:R-:W-:Y:S01]  /*00a0*/  BSSY.RECONVERGENT B0, `(.L_x_401) ;  /* 0x0000017000007945 */ /* 0x000fe20003800200 */
[----:B-1----:R-:W-:Y:S01]  /*00b0*/  IMAD R8, R0, UR4, RZ ;  /* 0x0000000400087c24 */ /* 0x002fe2000f8e02ff */
[----:B------:R-:W1:Y:S04]  /*00c0*/  LDCU.64 UR4, c[0x0][0x358] ;  /* 0x00006b00ff0477ac */ /* 0x000e680008000a00 */
[----:B0-----:R-:W-:-:S04]  /*00d0*/  VIADDMNMX R8, R3, R2, R8, PT ;  /* 0x0000000203087246 */ /* 0x001fc80003800108 */
[C---:B------:R-:W-:Y:S02]  /*00e0*/  VIMNMX R2, PT, PT, R8.reuse, R2, PT ;  /* 0x0000000208027248 */ /* 0x040fe40003fe0100 */
[----:B------:R-:W-:-:S04]  /*00f0*/  VIADDMNMX R9, R8, -R3, RZ, !PT ;  /* 0x8000000308097246 */ /* 0x000fc800078001ff */
[----:B------:R-:W-:-:S13]  /*0100*/  ISETP.GE.AND P0, PT, R9, R2, PT ;  /* 0x000000020900720c */ /* 0x000fda0003f06270 */
[----:B-1----:R-:W-:Y:S05]  /*0110*/  @P0 BRA `(.L_x_402) ;  /* 0x00000000003c0947 */ /* 0x002fea0003800000 */
[----:B------:R-:W0:Y:S08]  /*0120*/  LDC.64 R4, c[0x0][0x380] ;  /* 0x0000e000ff047b82 */ /* 0x000e300000000a00 */
[----:B------:R-:W1:Y:S02]  /*0130*/  LDC.64 R6, c[0x0][0x398] ;  /* 0x0000e600ff067b82 */ /* 0x000e640000000a00 */
.L_x_403:
[----:B------:R-:W-:-:S05]  /*0140*/  IMAD.IADD R10, R2, 0x1, R9 ;  /* 0x00000001020a7824 */ /* 0x000fca00078e0209 */
[----:B------:R-:W-:-:S04]  /*0150*/  SHF.R.U32.HI R15, RZ, 0x1, R10 ;  /* 0x00000001ff0f7819 */ /* 0x000fc8000001160a */
[----:B------:R-:W-:-:S05]  /*0160*/  LOP3.LUT R11, RZ, R15, RZ, 0x33, !PT ;  /* 0x0000000fff0b7212 */ /* 0x000fca00078e33ff */
[----:B------:R-:W-:Y:S02]  /*0170*/  IMAD.IADD R13, R8, 0x1, R11 ;  /* 0x00000001080d7824 */ /* 0x000fe400078e020b */
[----:B0-----:R-:W-:-:S04]  /*0180*/  IMAD.WIDE.U32 R10, R15, 0x4, R4 ;  /* 0x000000040f0a7825 */ /* 0x001fc800078e0004 */
[----:B-1----:R-:W-:Y:S02]  /*0190*/  IMAD.WIDE R12, R13, 0x4, R6 ;  /* 0x000000040d0c7825 */ /* 0x002fe400078e0206 */
[----:B------:R-:W2:Y:S04]  /*01a0*/  LDG.E R10, desc[UR4][R10.64] ;  /* 0x000000040a0a7981 */ /* 0x000ea8000c1e1900 */
[----:B------:R-:W2:Y:S02]  /*01b0*/  LDG.E R13, desc[UR4][R12.64] ;  /* 0x000000040c0d7981 */ /* 0x000ea4000c1e1900 */
[----:B--2---:R-:W-:-:S04]  /*01c0*/  ISETP.GE.AND P0, PT, R13, R10, PT ;  /* 0x0000000a0d00720c */ /* 0x004fc80003f06270 */
[----:B------:R-:W-:-:S09]  /*01d0*/  SEL R2, R15, R2, !P0 ;  /* 0x000000020f027207 */ /* 0x000fd20004000000 */
[----:B------:R-:W-:-:S05]  /*01e0*/  @P0 VIADD R9, R15, 0x1 ;  /* 0x000000010f090836 */ /* 0x000fca0000000000 */
[----:B------:R-:W-:-:S13]  /*01f0*/  ISETP.GE.AND P0, PT, R9, R2, PT ;  /* 0x000000020900720c */ /* 0x000fda0003f06270 */
[----:B------:R-:W-:Y:S05]  /*0200*/  @!P0 BRA `(.L_x_403) ;  /* 0xfffffffc00cc8947 */ /* 0x000fea000383ffff */
.L_x_402:
[----:B------:R-:W-:Y:S05]  /*0210*/  BSYNC.RECONVERGENT B0 ;  /* 0x0000000000007941 */ /* 0x000fea0003800200 */
.L_x_401:
[----:B------:R-:W-:Y:S01]  /*0220*/  IMAD.IADD R2, R8, 0x1, -R9 ;  /* 0x0000000108027824 */ /* 0x000fe200078e0a09 */
[----:B------:R-:W-:Y:S01]  /*0230*/  BSSY.RECONVERGENT B0, `(.L_x_404) ;  /* 0x00000bb000007945 */ /* 0x000fe20003800200 */
[----:B------:R-:W-:-:S03]  /*0240*/  IMAD.MOV.U32 R4, RZ, RZ, RZ ;  /* 0x000000ffff047224 */ /* 0x000fc600078e00ff */
[----:B------:R-:W-:-:S13]  /*0250*/  ISETP.GE.AND P0, PT, R2, R3, PT ;  /* 0x000000030200720c */ /* 0x000fda0003f06270 */
[----:B------:R-:W-:Y:S05]  /*0260*/  @P0 BRA `(.L_x_405) ;  /* 0x0000000800dc0947 */ /* 0x000fea0003800000 */
[----:B------:R-:W0:Y:S02]  /*0270*/  LDC.64 R4, c[0x0][0x398] ;  /* 0x0000e600ff047b82 */ /* 0x000e240000000a00 */
[----:B0-----:R-:W-:-:S05]  /*0280*/  IMAD.WIDE R6, R2, 0x4, R4 ;  /* 0x0000000402067825 */ /* 0x001fca00078e0204 */
[----:B------:R0:W5:Y:S01]  /*0290*/  LDG.E R12, desc[UR4][R6.64] ;  /* 0x00000004060c7981 */ /* 0x000162000c1e1900 */
[----:B------:R-:W-:Y:S01]  /*02a0*/  ISETP.GE.AND P0, PT, R9, 0x1, PT ;  /* 0x000000010900780c */ /* 0x000fe20003f06270 */
[----:B------:R-:W-:Y:S04]  /*02b0*/  BSSY.RECONVERGENT B1, `(.L_x_406) ;  /* 0x0000046000017945 */ /* 0x000fe80003800200 */
[----:B------:R-:W-:Y:S01]  /*02c0*/  BSSY.RELIABLE B2, `(.L_x_407) ;  /* 0x000003a000027945 */ /* 0x000fe20003800100 */
[----:B------:R-:W-:Y:S02]  /*02d0*/  IMAD.MOV.U32 R13, RZ, RZ, RZ ;  /* 0x000000ffff0d7224 */ /* 0x000fe400078e00ff */
[----:B------:R-:W-:-:S05]  /*02e0*/  IMAD.MOV.U32 R14, RZ, RZ, RZ ;  /* 0x000000ffff0e7224 */ /* 0x000fca00078e00ff */
[----:B0-----:R-:W-:Y:S05]  /*02f0*/  @!P0 BRA `(.L_x_408) ;  /* 0x0000000000c88947 */ /* 0x001fea0003800000 */
[----:B------:R-:W0:Y:S01]  /*0300*/  LDC.64 R10, c[0x0][0x380] ;  /* 0x0000e000ff0a7b82 */ /* 0x000e220000000a00 */
[----:B------:R-:W-:-:S05]  /*0310*/  IMAD.WIDE.U32 R14, R9, 0x1ff, RZ ;  /* 0x000001ff090e7825 */ /* 0x000fca00078e00ff */
[--C-:B------:R-:W-:Y:S02]  /*0320*/  SHF.R.U64 R18, R14, 0x9, R15.reuse ;  /* 0x000000090e127819 */ /* 0x100fe4000000120f */
[----:B------:R-:W-:Y:S02]  /*0330*/  SHF.R.U32.HI R14, RZ, 0x9, R15 ;  /* 0x00000009ff0e7819 */ /* 0x000fe4000001160f */
[----:B0-----:R-:W-:-:S04]  /*0340*/  LEA R16, P0, R18, R10, 0x2 ;  /* 0x0000000a12107211 */ /* 0x001fc800078010ff */
[----:B------:R-:W-:-:S06]  /*0350*/  LEA.HI.X R17, R18, R11, R14, 0x2, P0 ;  /* 0x0000000b12117211 */ /* 0x000fcc00000f140e */
[----:B------:R-:W2:Y:S01]  /*0360*/  LDG.E R17, desc[UR4][R16.64] ;  /* 0x0000000410117981 */ /* 0x000ea2000c1e1900 */
[----:B------:R-:W-:Y:S01]  /*0370*/  VIADD R14, R18, 0x1 ;  /* 0x00000001120e7836 */ /* 0x000fe20000000000 */
[----:B------:R-:W-:Y:S01]  /*0380*/  BSSY.RECONVERGENT B3, `(.L_x_409) ;  /* 0x0000010000037945 */ /* 0x000fe20003800200 */
[----:B--2--5:R-:W-:-:S04]  /*0390*/  ISETP.GE.AND P0, PT, R17, R12, PT ;  /* 0x0000000c1100720c */ /* 0x024fc80003f06270 */
[----:B------:R-:W-:Y:S02]  /*03a0*/  SEL R13, R9, R18, !P0 ;  /* 0x00000012090d7207 */ /* 0x000fe40004000000 */
[----:B------:R-:W-:-:S04]  /*03b0*/  SEL R14, R14, RZ, !P0 ;  /* 0x000000ff0e0e7207 */ /* 0x000fc80004000000 */
[----:B------:R-:W-:-:S13]  /*03c0*/  ISETP.GE.U32.AND P0, PT, R14, R13, PT ;  /* 0x0000000d0e00720c */ /* 0x000fda0003f06070 */
[----:B------:R-:W-:Y:S05]  /*03d0*/  @P0 BRA `(.L_x_410) ;  /* 0x0000000000280947 */ /* 0x000fea0003800000 */
[----:B------:R-:W-:Y:S02]  /*03e0*/  IMAD.MOV.U32 R15, RZ, RZ, RZ ;  /* 0x000000ffff0f7224 */ /* 0x000fe400078e00ff */
[----:B------:R-:W-:-:S05]  /*03f0*/  IMAD.WIDE.U32 R16, R13, 0x7f, R14 ;  /* 0x0000007f0d107825 */ /* 0x000fca00078e000e */
[--C-:B------:R-:W-:Y:S02]  /*0400*/  SHF.R.U64 R18, R16, 0x7, R17.reuse ;  /* 0x0000000710127819 */ /* 0x100fe40000001211 */
[----:B------:R-:W-:Y:S02]  /*0410*/  SHF.R.U32.HI R17, RZ, 0x7, R17 ;  /* 0x00000007ff117819 */ /* 0x000fe40000011611 */
[----:B------:R-:W-:-:S04]  /*0420*/  LEA R16, P0, R18, R10, 0x2 ;  /* 0x0000000a12107211 */ /* 0x000fc800078010ff */
[----:B------:R-:W-:-:S06]  /*0430*/  LEA.HI.X R17, R18, R11, R17, 0x2, P0 ;  /* 0x0000000b12117211 */ /* 0x000fcc00000f1411 */
[----:B------:R-:W2:Y:S02]  /*0440*/  LDG.E R17, desc[UR4][R16.64] ;  /* 0x0000000410117981 */ /* 0x000ea4000c1e1900 */
[----:B--2---:R-:W-:-:S04]  /*0450*/  ISETP.GE.AND P0, PT, R17, R12, PT ;  /* 0x0000000c1100720c */ /* 0x004fc80003f06270 */
[----:B------:R-:W-:-:S09]  /*0460*/  SEL R13, R13, R18, !P0 ;  /* 0x000000120d0d7207 */ /* 0x000fd20004000000 */
[----:B------:R-:W-:-:S07]  /*0470*/  @!P0 VIADD R14, R18, 0x1 ;  /* 0x00000001120e8836 */ /* 0x000fce0000000000 */
.L_x_410:
[----:B------:R-:W-:Y:S05]  /*0480*/  BSYNC.RECONVERGENT B3 ;  /* 0x0000000000037941 */ /* 0x000fea0003800200 */
.L_x_409:
        /* <DEDUP_REMOVED lines=11> */
[----:B------:R-:W-:-:S05]  /*0540*/  @!P0 VIADD R14, R18, 0x1 ;  /* 0x00000001120e8836 */ /* 0x000fca0000000000 */
[----:B------:R-:W-:-:S13]  /*0550*/  ISETP.GE.U32.AND P0, PT, R14, R13, PT ;  /* 0x0000000d0e00720c */ /* 0x000fda0003f06070 */
[----:B------:R-:W-:Y:S05]  /*0560*/  @P0 BREAK.RELIABLE B2 ;  /* 0x0000000000020942 */ /* 0x000fea0003800100 */
        /* <DEDUP_REMOVED lines=11> */
.L_x_408:
[----:B------:R-:W0:Y:S01]  /*0620*/  LDC.64 R10, c[0x0][0x380] ;  /* 0x0000e000ff0a7b82 */ /* 0x000e220000000a00 */
[----:B------:R-:W-:-:S13]  /*0630*/  ISETP.GE.U32.AND P0, PT, R14, R13, PT ;  /* 0x0000000d0e00720c */ /* 0x000fda0003f06070 */
[----:B------:R-:W-:Y:S05]  /*0640*/  @P0 BREAK.RELIABLE B2 ;  /* 0x0000000000020942 */ /* 0x000fea0003800100 */
[----:B------:R-:W-:Y:S05]  /*0650*/  @P0 BRA `(.L_x_411) ;  /* 0x00000000002c0947 */ /* 0x000fea0003800000 */
[----:B------:R-:W-:Y:S05]  /*0660*/  BSYNC.RELIABLE B2 ;  /* 0x0000000000027941 */ /* 0x000fea0003800100 */
.L_x_407:
[CC--:B------:R-:W-:Y:S02]  /*0670*/  LOP3.LUT R15, R14.reuse, R13.reuse, RZ, 0xc0, !PT ;  /* 0x0000000d0e0f7212 */ /* 0x0c0fe400078ec0ff */
[----:B------:R-:W-:-:S04]  /*0680*/  LOP3.LUT R16, R14, R13, RZ, 0x3c, !PT ;  /* 0x0000000d0e107212 */ /* 0x000fc800078e3cff */
[----:B------:R-:W-:-:S05]  /*0690*/  LEA.HI.SX32 R15, R16, R15, 0x1f ;  /* 0x0000000f100f7211 */ /* 0x000fca00078ffaff */
[----:B0-----:R-:W-:-:S06]  /*06a0*/  IMAD.WIDE R16, R15, 0x4, R10 ;  /* 0x000000040f107825 */ /* 0x001fcc00078e020a */
[----:B------:R-:W2:Y:S02]  /*06b0*/  LDG.E R17, desc[UR4][R16.64] ;  /* 0x0000000410117981 */ /* 0x000ea4000c1e1900 */
[----:B--2--5:R-:W-:-:S04]  /*06c0*/  ISETP.GE.AND P0, PT, R17, R12, PT ;  /* 0x0000000c1100720c */ /* 0x024fc80003f06270 */
[----:B------:R-:W-:-:S09]  /*06d0*/  SEL R13, R13, R15, !P0 ;  /* 0x0000000f0d0d7207 */ /* 0x000fd20004000000 */
[----:B------:R-:W-:-:S05]  /*06e0*/  @!P0 VIADD R14, R15, 0x1 ;  /* 0x000000010f0e8836 */ /* 0x000fca0000000000 */
[----:B------:R-:W-:-:S13]  /*06f0*/  ISETP.GE.AND P0, PT, R14, R13, PT ;  /* 0x0000000d0e00720c */ /* 0x000fda0003f06270 */
[----:B------:R-:W-:Y:S05]  /*0700*/  @!P0 BRA `(.L_x_407) ;  /* 0xfffffffc00d88947 */ /* 0x000fea000383ffff */
.L_x_411:
[----:B------:R-:W-:Y:S05]  /*0710*/  BSYNC.RECONVERGENT B1 ;  /* 0x0000000000017941 */ /* 0x000fea0003800200 */
.L_x_406:
[----:B------:R-:W-:Y:S01]  /*0720*/  ISETP.GE.AND P0, PT, R2, 0x1, PT ;  /* 0x000000010200780c */ /* 0x000fe20003f06270 */
[----:B------:R-:W-:Y:S01]  /*0730*/  BSSY.RECONVERGENT B1, `(.L_x_412) ;  /* 0x000000f000017945 */ /* 0x000fe20003800200 */
[----:B0-----:R-:W-:Y:S02]  /*0740*/  IMAD.MOV.U32 R10, RZ, RZ, RZ ;  /* 0x000000ffff0a7224 */ /* 0x001fe400078e00ff */
[----:B------:R-:W-:-:S09]  /*0750*/  IMAD.MOV.U32 R11, RZ, RZ, R2 ;  /* 0x000000ffff0b7224 */ /* 0x000fd200078e0002 */
[----:B------:R-:W-:Y:S05]  /*0760*/  @!P0 BRA `(.L_x_413) ;  /* 0x00000000002c8947 */ /* 0x000fea0003800000 */
[----:B------:R-:W0:Y:S01]  /*0770*/  LDCU.64 UR6, c[0x0][0x398] ;  /* 0x00007300ff0677ac */ /* 0x000e220008000a00 */
[----:B------:R-:W-:-:S05]  /*0780*/  IMAD.WIDE.U32 R10, R2, 0x1ff, RZ ;  /* 0x000001ff020a7825 */ /* 0x000fca00078e00ff */
[--C-:B------:R-:W-:Y:S02]  /*0790*/  SHF.R.U64 R13, R10, 0x9, R11.reuse ;  /* 0x000000090a0d7819 */ /* 0x100fe4000000120b */
[----:B------:R-:W-:Y:S02]  /*07a0*/  SHF.R.U32.HI R10, RZ, 0x9, R11 ;  /* 0x00000009ff0a7819 */ /* 0x000fe4000001160b */
[----:B0-----:R-:W-:-:S04]  /*07b0*/  LEA R16, P0, R13, UR6, 0x2 ;  /* 0x000000060d107c11 */ /* 0x001fc8000f8010ff */
[----:B------:R-:W-:-:S06]  /*07c0*/  LEA.HI.X R17, R13, UR7, R10, 0x2, P0 ;  /* 0x000000070d117c11 */ /* 0x000fcc00080f140a */
[----:B------:R-:W2:Y:S01]  /*07d0*/  LDG.E R17, desc[UR4][R16.64] ;  /* 0x0000000410117981 */ /* 0x000ea2000c1e1900 */
[----:B------:R-:W-:Y:S01]  /*07e0*/  VIADD R10, R13, 0x1 ;  /* 0x000000010d0a7836 */ /* 0x000fe20000000000 */
[----:B--2--5:R-:W-:-:S04]  /*07f0*/  ISETP.GE.AND P0, PT, R17, R12, PT ;  /* 0x0000000c1100720c */ /* 0x024fc80003f06270 */
[----:B------:R-:W-:Y:S02]  /*0800*/  SEL R11, R2, R13, !P0 ;  /* 0x0000000d020b7207 */ /* 0x000fe40004000000 */
[----:B------:R-:W-:-:S07]  /*0810*/  SEL R10, R10, RZ, !P0 ;  /* 0x000000ff0a0a7207 */ /* 0x000fce0004000000 */
.L_x_413:
[----:B------:R-:W-:Y:S05]  /*0820*/  BSYNC.RECONVERGENT B1 ;  /* 0x0000000000017941 */ /* 0x000fea0003800200 */
.L_x_412:
[----:B------:R-:W-:Y:S01]  /*0830*/  ISETP.GE.AND P0, PT, R10, R11, PT ;  /* 0x0000000b0a00720c */ /* 0x000fe20003f06270 */
[----:B------:R-:W-:Y:S04]  /*0840*/  BSSY.RECONVERGENT B1, `(.L_x_414) ;  /* 0x000003a000017945 */ /* 0x000fe80003800200 */
[----:B------:R-:W-:Y:S08]  /*0850*/  BSSY.RELIABLE B2, `(.L_x_415) ;  /* 0x000002e000027945 */ /* 0x000ff00003800100 */
[----:B------:R-:W-:Y:S05]  /*0860*/  @P0 BRA `(.L_x_416) ;  /* 0x0000000000680947 */ /* 0x000fea0003800000 */
[----:B------:R-:W0:Y:S01]  /*0870*/  LDCU.64 UR6, c[0x0][0x398] ;  /* 0x00007300ff0677ac */ /* 0x000e220008000a00 */
[----:B------:R-:W-:Y:S02]  /*0880*/  IMAD.MOV.U32 R16, RZ, RZ, R10 ;  /* 0x000000ffff107224 */ /* 0x000fe400078e000a */
[----:B------:R-:W-:Y:S02]  /*0890*/  IMAD.MOV.U32 R17, RZ, RZ, RZ ;  /* 0x000000ffff117224 */ /* 0x000fe400078e00ff */
[----:B------:R-:W-:-:S05]  /*08a0*/  IMAD.WIDE.U32 R16, R11, 0x7f, R16 ;  /* 0x0000007f0b107825 */ /* 0x000fca00078e0010 */
[--C-:B------:R-:W-:Y:S02]  /*08b0*/  SHF.R.U64 R18, R16, 0x7, R17.reuse ;  /* 0x0000000710127819 */ /* 0x100fe40000001211 */
[----:B------:R-:W-:Y:S02]  /*08c0*/  SHF.R.U32.HI R17, RZ, 0x7, R17 ;  /* 0x00000007ff117819 */ /* 0x000fe40000011611 */
[----:B0-----:R-:W-:-:S04]  /*08d0*/  LEA R16, P0, R18, UR6, 0x2 ;  /* 0x0000000612107c11 */ /* 0x001fc8000f8010ff */
[----:B------:R-:W-:-:S06]  /*08e0*/  LEA.HI.X R17, R18, UR7, R17, 0x2, P0 ;  /* 0x0000000712117c11 */ /* 0x000fcc00080f1411 */
[----:B------:R-:W2:Y:S02]  /*08f0*/  LDG.E R17, desc[UR4][R16.64] ;  /* 0x0000000410117981 */ /* 0x000ea4000c1e1900 */
[----:B--2--5:R-:W-:-:S04]  /*0900*/  ISETP.GE.AND P0, PT, R17, R12, PT ;  /* 0x0000000c1100720c */ /* 0x024fc80003f06270 */
[----:B------:R-:W-:-:S09]  /*0910*/  SEL R11, R11, R18, !P0 ;  /* 0x000000120b0b7207 */ /* 0x000fd20004000000 */
[----:B------:R-:W-:-:S05]  /*0920*/  @!P0 VIADD R10, R18, 0x1 ;  /* 0x00000001120a8836 */ /* 0x000fca0000000000 */
[----:B------:R-:W-:-:S13]  /*0930*/  ISETP.GE.AND P0, PT, R10, R11, PT ;  /* 0x0000000b0a00720c */ /* 0x000fda0003f06270 */
        /* <DEDUP_REMOVED lines=10> */
[----:B--2---:R-:W-:-:S04]  /*09e0*/  ISETP.GE.AND P0, PT, R17, R12, PT ;  /* 0x0000000c1100720c */ /* 0x004fc80003f06270 */
[----:B------:R-:W-:-:S09]  /*09f0*/  SEL R11, R11, R18, !P0 ;  /* 0x000000120b0b7207 */ /* 0x000fd20004000000 */
[----:B------:R-:W-:-:S07]  /*0a00*/  @!P0 VIADD R10, R18, 0x1 ;  /* 0x00000001120a8836 */ /* 0x000fce0000000000 */
.L_x_416:
[----:B------:R-:W-:-:S13]  /*0a10*/  ISETP.GE.AND P0, PT, R10, R11, PT ;  /* 0x0000000b0a00720c */ /* 0x000fda0003f06270 */
[----:B------:R-:W-:Y:S05]  /*0a20*/  @P0 BREAK.RELIABLE B2 ;  /* 0x0000000000020942 */ /* 0x000fea0003800100 */
        /* <DEDUP_REMOVED lines=12> */
[----:B------:R-:W-:-:S07]  /*0af0*/  @!P0 VIADD R10, R18, 0x1 ;  /* 0x00000001120a8836 */ /* 0x000fce0000000000 */
.L_x_417:
[----:B------:R-:W-:-:S13]  /*0b00*/  ISETP.GE.AND P0, PT, R10, R11, PT ;  /* 0x0000000b0a00720c */ /* 0x000fda0003f06270 */
[----:B------:R-:W-:Y:S05]  /*0b10*/  @P0 BREAK.RELIABLE B2 ;  /* 0x0000000000020942 */ /* 0x000fea0003800100 */
[----:B------:R-:W-:Y:S05]  /*0b20*/  @P0 BRA `(.L_x_418) ;  /* 0x00000000002c0947 */ /* 0x000fea0003800000 */
[----:B------:R-:W-:Y:S05]  /*0b30*/  BSYNC.RELIABLE B2 ;  /* 0x0000000000027941 */ /* 0x000fea0003800100 */
.L_x_415:
[CC--:B------:R-:W-:Y:S02]  /*0b40*/  LOP3.LUT R13, R10.reuse, R11.reuse, RZ, 0xc0, !PT ;  /* 0x0000000b0a0d7212 */ /* 0x0c0fe400078ec0ff */
[----:B------:R-:W-:-:S04]  /*0b50*/  LOP3.LUT R16, R10, R11, RZ, 0x3c, !PT ;  /* 0x0000000b0a107212 */ /* 0x000fc800078e3cff */
[----:B------:R-:W-:-:S05]  /*0b60*/  LEA.HI.SX32 R13, R16, R13, 0x1f ;  /* 0x0000000d100d7211 */ /* 0x000fca00078ffaff */
[----:B------:R-:W-:-:S06]  /*0b70*/  IMAD.WIDE R16, R13, 0x4, R4 ;  /* 0x000000040d107825 */ /* 0x000fcc00078e0204 */
[----:B------:R-:W2:Y:S02]  /*0b80*/  LDG.E R17, desc[UR4][R16.64] ;  /* 0x0000000410117981 */ /* 0x000ea4000c1e1900 */
[----:B--2---:R-:W-:-:S04]  /*0b90*/  ISETP.GE.AND P0, PT, R17, R12, PT ;  /* 0x0000000c1100720c */ /* 0x004fc80003f06270 */
[----:B------:R-:W-:-:S09]  /*0ba0*/  SEL R11, R11, R13, !P0 ;  /* 0x0000000d0b0b7207 */ /* 0x000fd20004000000 */
[----:B------:R-:W-:-:S05]  /*0bb0*/  @!P0 VIADD R10, R13, 0x1 ;  /* 0x000000010d0a8836 */ /* 0x000fca0000000000 */
[----:B------:R-:W-:-:S13]  /*0bc0*/  ISETP.GE.AND P0, PT, R10, R11, PT ;  /* 0x0000000b0a00720c */ /* 0x000fda0003f06270 */
[----:B------:R-:W-:Y:S05]  /*0bd0*/  @!P0 BRA `(.L_x_415) ;  /* 0xfffffffc00d88947 */ /* 0x000fea000383ffff */
.L_x_418:
[----:B------:R-:W-:Y:S05]  /*0be0*/  BSYNC.RECONVERGENT B1 ;  /* 0x0000000000017941 */ /* 0x000fea0003800200 */
.L_x_414:
[----:B------:R-:W-:Y:S01]  /*0bf0*/  IMAD.IADD R11, R2, 0x1, -R10 ;  /* 0x00000001020b7824 */ /* 0x000fe200078e0a0a */
[----:B------:R-:W-:Y:S01]  /*0c00*/  BSSY.RECONVERGENT B1, `(.L_x_419) ;  /* 0x0000015000017945 */ /* 0x000fe20003800200 */
[----:B------:R-:W-:-:S03]  /*0c10*/  IMAD.MOV.U32 R5, RZ, RZ, RZ ;  /* 0x000000ffff057224 */ /* 0x000fc600078e00ff */
[----:B------:R-:W-:-:S04]  /*0c20*/  IADD3 R13, PT, PT, R11, R9, -R14 ;  /* 0x000000090b0d7210 */ /* 0x000fc80007ffe80e */
[----:B------:R-:W-:-:S04]  /*0c30*/  SHF.R.S32.HI R4, RZ, 0x1, R13 ;  /* 0x00000001ff047819 */ /* 0x000fc8000001140d */
[----:B------:R-:W-:-:S04]  /*0c40*/  VIMNMX R16, PT, PT, R11, R4, !PT ;  /* 0x000000040b107248 */ /* 0x000fc80007fe0100 */
[----:B------:R-:W-:-:S04]  /*0c50*/  IADD3 R10, PT, PT, R10, 0x1, R16 ;  /* 0x000000010a0a7810 */ /* 0x000fc80007ffe010 */
[----:B------:R-:W-:-:S05]  /*0c60*/  VIMNMX R3, PT, PT, R10, R3, PT ;  /* 0x000000030a037248 */ /* 0x000fca0003fe0100 */
[----:B------:R-:W-:-:S05]  /*0c70*/  IMAD.IADD R3, R3, 0x1, -R2 ;  /* 0x0000000103037824 */ /* 0x000fca00078e0a02 */
[----:B------:R-:W-:-:S13]  /*0c80*/  ISETP.GE.AND P0, PT, R3, 0x1, PT ;  /* 0x000000010300780c */ /* 0x000fda0003f06270 */
[----:B------:R-:W-:Y:S05]  /*0c90*/  @!P0 BRA `(.L_x_420) ;  /* 0x00000000002c8947 */ /* 0x000fea0003800000 */
[----:B------:R-:W-:Y:S02]  /*0ca0*/  IMAD.MOV.U32 R4, RZ, RZ, R3 ;  /* 0x000000ffff047224 */ /* 0x000fe400078e0003 */
[----:B------:R-:W-:-:S07]  /*0cb0*/  IMAD.MOV.U32 R5, RZ, RZ, RZ ;  /* 0x000000ffff057224 */ /* 0x000fce00078e00ff */
.L_x_421:
[----:B------:R-:W-:-:S05]  /*0cc0*/  IMAD.IADD R2, R5, 0x1, R4 ;  /* 0x0000000105027824 */ /* 0x000fca00078e0204 */
[----:B------:R-:W-:-:S05]  /*0cd0*/  SHF.R.S32.HI R9, RZ, 0x1, R2 ;  /* 0x00000001ff097819 */ /* 0x000fca0000011402 */
[----:B------:R-:W-:-:S06]  /*0ce0*/  IMAD.WIDE R2, R9, 0x4, R6 ;  /* 0x0000000409027825 */ /* 0x000fcc00078e0206 */
[----:B------:R-:W2:Y:S02]  /*0cf0*/  LDG.E R3, desc[UR4][R2.64] ;  /* 0x0000000402037981 */ /* 0x000ea4000c1e1900 */
[----:B--2--5:R-:W-:-:S04]  /*0d00*/  ISETP.GE.AND P0, PT, R12, R3, PT ;  /* 0x000000030c00720c */ /* 0x024fc80003f06270 */
[----:B------:R-:W-:-:S09]  /*0d10*/  SEL R4, R9, R4, !P0 ;  /* 0x0000000409047207 */ /* 0x000fd20004000000 */
[----:B------:R-:W-:-:S05]  /*0d20*/  @P0 VIADD R5, R9, 0x1 ;  /* 0x0000000109050836 */ /* 0x000fca0000000000 */
[----:B------:R-:W-:-:S13]  /*0d30*/  ISETP.GE.AND P0, PT, R5, R4, PT ;  /* 0x000000040500720c */ /* 0x000fda0003f06270 */
[----:B------:R-:W-:Y:S05]  /*0d40*/  @!P0 BRA `(.L_x_421) ;  /* 0xfffffffc00dc8947 */ /* 0x000fea000383ffff */
.L_x_420:
[----:B------:R-:W-:Y:S05]  /*0d50*/  BSYNC.RECONVERGENT B1 ;  /* 0x0000000000017941 */ /* 0x000fea0003800200 */
.L_x_419:
        /* <DEDUP_REMOVED lines=8> */
.L_x_405:
[----:B------:R-:W-:Y:S05]  /*0de0*/  BSYNC.RECONVERGENT B0 ;  /* 0x0000000000007941 */ /* 0x000fea0003800200 */
.L_x_404:
[----:B------:R-:W-:Y:S05]  /*0df0*/  WARPSYNC.ALL ;  /* 0x0000000000007948 */ /* 0x000fea0003800000 */
[----:B------:R-:W0:Y:S01]  /*0e00*/  LDC.64 R2, c[0x0][0x3c0] ;  /* 0x0000f000ff027b82 */ /* 0x000e220000000a00 */
[----:B------:R-:W-:Y:S01]  /*0e10*/  IADD3 R5, PT, PT, R4, R8, -R9 ;  /* 0x0000000804057210 */ /* 0x000fe20007ffe809 */
[----:B0-----:R-:W-:-:S05]  /*0e20*/  IMAD.WIDE R2, R0, 0x8, R2 ;  /* 0x0000000800027825 */ /* 0x001fca00078e0202 */
[----:B------:R-:W-:Y:S04]  /*0e30*/  STG.E desc[UR4][R2.64], R9 ;  /* 0x0000000902007986 */ /* 0x000fe8000c101904 */
[----:B------:R-:W-:Y:S01]  /*0e40*/  STG.E desc[UR4][R2.64+0x4], R5 ;  /* 0x0000040502007986 */ /* 0x000fe2000c101904 */
[----:B------:R-:W-:Y:S05]  /*0e50*/  EXIT ;  /* 0x000000000000794d */ /* 0x000fea0003800000 */
.L_x_422:
        /* <DEDUP_REMOVED lines=10> */
.L_x_431:


//--------------------- .text._ZN6thrust24THRUST_300001_SM_1000_NS8cuda_cub4core6detail13_kernel_agentINS1_16__set_operations9InitAgentIN3cub18CUB_300001_SM_100013ScanTileStateIiLb1EEEiEEJSA_iEEEvDpT0_ --------------------------
	.section	.text._ZN6thrust24THRUST_300001_SM_1000_NS8cuda_cub4core6detail13_kernel_agentINS1_16__set_operations9InitAgentIN3cub18CUB_300001_SM_100013ScanTileStateIiLb1EEEiEEJSA_iEEEvDpT0_,"ax",@progbits
	.align	128
        .global         _ZN6thrust24THRUST_300001_SM_1000_NS8cuda_cub4core6detail13_kernel_agentINS1_16__set_operations9InitAgentIN3cub18CUB_300001_SM_100013ScanTileStateIiLb1EEEiEEJSA_iEEEvDpT0_
        .type           _ZN6thrust24THRUST_300001_SM_1000_NS8cuda_cub4core6detail13_kernel_agentINS1_16__set_operations9InitAgentIN3cub18CUB_300001_SM_100013ScanTileStateIiLb1EEEiEEJSA_iEEEvDpT0_,@function
        .size           _ZN6thrust24THRUST_300001_SM_1000_NS8cuda_cub4core6detail13_kernel_agentINS1_16__set_operations9InitAgentIN3cub18CUB_300001_SM_100013ScanTileStateIiLb1EEEiEEJSA_iEEEvDpT0_,(.L_x_432 - _ZN6thrust24THRUST_300001_SM_1000_NS8cuda_cub4core6detail13_kernel_agentINS1_16__set_operations9InitAgentIN3cub18CUB_300001_SM_100013ScanTileStateIiLb1EEEiEEJSA_iEEEvDpT0_)
        .other          _ZN6thrust24THRUST_300001_SM_1000_NS8cuda_cub4core6detail13_kernel_agentINS1_16__set_operations9InitAgentIN3cub18CUB_300001_SM_100013ScanTileStateIiLb1EEEiEEJSA_iEEEvDpT0_,@"STO_CUDA_ENTRY STV_DEFAULT"
_ZN6thrust24THRUST_300001_SM_1000_NS8cuda_cub4core6detail13_kernel_agentINS1_16__set_operations9InitAgentIN3cub18CUB_300001_SM_100013ScanTileStateIiLb1EEEiEEJSA_iEEEvDpT0_:
.text._ZN6thrust24THRUST_300001_SM_1000_NS8cuda_cub4core6detail13_kernel_agentINS1_16__set_operations9InitAgentIN3cub18CUB_300001_SM_100013ScanTileStateIiLb1EEEiEEJSA_iEEEvDpT0_:
[----:B------:R-:W-:Y:S01]  /*0000*/  LDC R1, c[0x0][0x37c] ;  /* 0x0000df00ff017b82 */ /* 0x000fe20000000800 */
[----:B------:R-:W0:Y:S07]  /*0010*/  S2R R0, SR_TID.X ;  /* 0x0000000000007919 */ /* 0x000e2e0000002100 */
[----:B------:R-:W1:Y:S01]  /*0020*/  S2UR UR6, SR_CTAID.X ;  /* 0x00000000000679c3 */ /* 0x000e620000002500 */
[----:B------:R-:W2:Y:S07]  /*0030*/  LDCU UR4, c[0x0][0x388] ;  /* 0x00007100ff0477ac */ /* 0x000eae0008000800 */
[----:B------:R-:W1:Y:S01]  /*0040*/  LDC R5, c[0x0][0x360] ;  /* 0x0000d800ff057b82 */ /* 0x000e620000000800 */
[----:B0-----:R-:W-:Y:S01]  /*0050*/  ISETP.GT.U32.AND P0, PT, R0, 0x1f, PT ;  /* 0x0000001f0000780c */ /* 0x001fe20003f04070 */
[----:B-1----:R-:W-:-:S03]  /*0060*/  IMAD R5, R5, UR6, R0 ;  /* 0x0000000605057c24 */ /* 0x002fc6000f8e0200 */
[----:B------:R-:W-:Y:S02]  /*0070*/  ISETP.NE.OR P0, PT, RZ, UR6, P0 ;  /* 0x00000006ff007c0c */ /* 0x000fe40008705670 */
[----:B--2---:R-:W-:Y:S01]  /*0080*/  ISETP.GE.AND P1, PT, R5, UR4, PT ;  /* 0x0000000405007c0c */ /* 0x004fe2000bf26270 */
[----:B------:R-:W0:-:S12]  /*0090*/  LDCU.64 UR4, c[0x0][0x358] ;  /* 0x00006b00ff0477ac */ /* 0x000e180008000a00 */
[----:B------:R-:W1:Y:S01]  /*00a0*/  @!P1 LDC.64 R2, c[0x0][0x380] ;  /* 0x0000e000ff029b82 */ /* 0x000e620000000a00 */
[----:B------:R-:W-:Y:S01]  /*00b0*/  @!P1 MOV R4, 0x63 ;  /* 0x0000006300049802 */ /* 0x000fe20000000f00 */
[----:B-1----:R-:W-:-:S04]  /*00c0*/  @!P1 IMAD.WIDE R2, R5, 0x8, R2 ;  /* 0x0000000805029825 */ /* 0x002fc800078e0202 */
[----:B------:R-:W-:-:S05]  /*00d0*/  HFMA2 R5, -RZ, RZ, 0, 0 ;  /* 0x00000000ff057431 */ /* 0x000fca00000001ff */
[----:B0-----:R0:W-:Y:S01]  /*00e0*/  @!P1 STG.E.64 desc[UR4][R2.64+0x100], R4 ;  /* 0x0001000402009986 */ /* 0x0011e2000c101b04 */
[----:B------:R-:W-:Y:S05]  /*00f0*/  @P0 EXIT ;  /* 0x000000000000094d */ /* 0x000fea0003800000 */
[----:B0-----:R-:W0:Y:S02]  /*0100*/  LDC.64 R2, c[0x0][0x380] ;  /* 0x0000e000ff027b82 */ /* 0x001e240000000a00 */
[----:B0-----:R-:W-:-:S05]  /*0110*/  IMAD.WIDE.U32 R2, R0, 0x8, R2 ;  /* 0x0000000800027825 */ /* 0x001fca00078e0002 */
[----:B------:R-:W-:Y:S01]  /*0120*/  STG.E.64 desc[UR4][R2.64], RZ ;  /* 0x000000ff02007986 */ /* 0x000fe2000c101b04 */
[----:B------:R-:W-:Y:S05]  /*0130*/  EXIT ;  /* 0x000000000000794d */ /* 0x000fea0003800000 */
.L_x_423:
        /* <DEDUP_REMOVED lines=12> */
.L_x_432:


//--------------------- .nv.shared._ZN3cub18CUB_300001_SM_10006detail8for_each13static_kernelINS2_12policy_hub_t12policy_500_tElN6thrust24THRUST_300001_SM_1000_NS8cuda_cub20__uninitialized_copy7functorINS7_6detail15normal_iteratorINS7_10device_ptrIKiEEEENS7_7pointerIiNS8_3tagENS7_11use_defaultESJ_EEEEEEvT0_T1_ --------------------------
	.section	.nv.shared._ZN3cub18CUB_300001_SM_10006detail8for_each13static_kernelINS2_12policy_hub_t12policy_500_tElN6thrust24THRUST_300001_SM_1000_NS8cuda_cub20__uninitialized_copy7functorINS7_6detail15normal_iteratorINS7_10device_ptrIKiEEEENS7_7pointerIiNS8_3tagENS7_11use_defaultESJ_EEEEEEvT0_T1_,"aw",@nobits
	.sectionflags	@""
	.align	16
	.zero		1024


//--------------------- .nv.shared.reserved.0     --------------------------
	.section	.nv.shared.reserved.0,"aw",@nobits
	.weak		__nv_reservedSMEM_offset_0_alias
	.size		__nv_reservedSMEM_offset_0_alias, 0, 64
	.other		__nv_reservedSMEM_offset_0_alias,@"STO_CUDA_RESERVED_SHARED STV_DEFAULT"
__nv_reservedSMEM_offset_0_alias:
	.zero		0
	.zero		64


//--------------------- .nv.global                --------------------------
	.section	.nv.global,"aw",@nobits
.nv.global:
	.type		_ZN30_INTERNAL_fdbd9c0d_4_k_cu_main6thrust24THRUST_300001_SM_1000_NS12placeholders2_8E,@object
	.size		_ZN30_INTERNAL_fdbd9c0d_4_k_cu_main6thrust24THRUST_300001_SM_1000_NS12placeholders2_8E,(_ZN30_INTERNAL_fdbd9c0d_4_k_cu_main4cuda3std3__432_GLOBAL__N__fdbd9c0d_4_k_cu_main6ignoreE - _ZN30_INTERNAL_fdbd9c0d_4_k_cu_main6thrust24THRUST_300001_SM_1000_NS12placeholders2_8E)
_ZN30_INTERNAL_fdbd9c0d_4_k_cu_main6thrust24THRUST_300001_SM_1000_NS12placeholders2_8E:
	.zero		1
	.type		_ZN30_INTERNAL_fdbd9c0d_4_k_cu_main4cuda3std3__432_GLOBAL__N__fdbd9c0d_4_k_cu_main6ignoreE,@object
	.size		_ZN30_INTERNAL_fdbd9c0d_4_k_cu_main4cuda3std3__432_GLOBAL__N__fdbd9c0d_4_k_cu_main6ignoreE,(_ZN30_INTERNAL_fdbd9c0d_4_k_cu_main4cuda3std6ranges3__45__cpo4dataE - _ZN30_INTERNAL_fdbd9c0d_4_k_cu_main4cuda3std3__432_GLOBAL__N__fdbd9c0d_4_k_cu_main6ignoreE)
_ZN30_INTERNAL_fdbd9c0d_4_k_cu_main4cuda3std3__432_GLOBAL__N__fdbd9c0d_4_k_cu_main6ignoreE:
	.zero		1
	.type		_ZN30_INTERNAL_fdbd9c0d_4_k_cu_main4cuda3std6ranges3__45__cpo4dataE,@object
	.size		_ZN30_INTERNAL_fdbd9c0d_4_k_cu_main4cuda3std6ranges3__45__cpo4dataE,(_ZN30_INTERNAL_fdbd9c0d_4_k_cu_main6thrust24THRUST_300001_SM_1000_NS6system3cpp3parE - _ZN30_INTERNAL_fdbd9c0d_4_k_cu_main4cuda3std6ranges3__45__cpo4dataE)
_ZN30_INTERNAL_fdbd9c0d_4_k_cu_main4cuda3std6ranges3__45__cpo4dataE:
	.zero		1
	.type		_ZN30_INTERNAL_fdbd9c0d_4_k_cu_main6thrust24THRUST_300001_SM_1000_NS6system3cpp3parE,@object
	.size		_ZN30_INTERNAL_fdbd9c0d_4_k_cu_main6thrust24THRUST_300001_SM_1000_NS6system3cpp3parE,(_ZN30_INTERNAL_fdbd9c0d_4_k_cu_main4cuda3std3__45__cpo5beginE - _ZN30_INTERNAL_fdbd9c0d_4_k_cu_main6thrust24THRUST_300001_SM_1000_NS6system3cpp3parE)
_ZN30_INTERNAL_fdbd9c0d_4_k_cu_main6thrust24THRUST_300001_SM_1000_NS6system3cpp3parE:
	.zero		1
	.type		_ZN30_INTERNAL_fdbd9c0d_4_k_cu_main4cuda3std3__45__cpo5beginE,@object
	.size		_ZN30_INTERNAL_fdbd9c0d_4_k_cu_main4cuda3std3__45__cpo5beginE,(_ZN30_INTERNAL_fdbd9c0d_4_k_cu_main4cuda3std6ranges3__45__cpo5beginE - _ZN30_INTERNAL_fdbd9c0d_4_k_cu_main4cuda3std3__45__cpo5beginE)
_ZN30_INTERNAL_fdbd9c0d_4_k_cu_main4cuda3std3__45__cpo5beginE:
	.zero		1
	.type		_ZN30_INTERNAL_fdbd9c0d_4_k_cu_main4cuda3std6ranges3__45__cpo5beginE,@object
	.size		_ZN30_INTERNAL_fdbd9c0d_4_k_cu_main4cuda3std6ranges3__45__cpo5beginE,(_ZN30_INTERNAL_fdbd9c0d_4_k_cu_main6thrust24THRUST_300001_SM_1000_NS6deviceE - _ZN30_INTERNAL_fdbd9c0d_4_k_cu_main4cuda3std6ranges3__45__cpo5beginE)
_ZN30_INTERNAL_fdbd9c0d_4_k_cu_main4cuda3std6ranges3__45__cpo5beginE:
	.zero		1
	.type		_ZN30_INTERNAL_fdbd9c0d_4_k_cu_main6thrust24THRUST_300001_SM_1000_NS6deviceE,@object
	.size		_ZN30_INTERNAL_fdbd9c0d_4_k_cu_main6thrust24THRUST_300001_SM_1000_NS6deviceE,(_ZN30_INTERNAL_fdbd9c0d_4_k_cu_main4cuda3std3__47nulloptE - _ZN30_INTERNAL_fdbd9c0d_4_k_cu_main6thrust24THRUST_300001_SM_1000_NS6deviceE)
_ZN30_INTERNAL_fdbd9c0d_4_k_cu_main6thrust24THRUST_300001_SM_1000_NS6deviceE:
	.zero		1
	.type		_ZN30_INTERNAL_fdbd9c0d_4_k_cu_main4cuda3std3__47nulloptE,@object
	.size		_ZN30_INTERNAL_fdbd9c0d_4_k_cu_main4cuda3std3__47nulloptE,(_ZN30_INTERNAL_fdbd9c0d_4_k_cu_main4cuda3std6ranges3__45__cpo8distanceE - _ZN30_INTERNAL_fdbd9c0d_4_k_cu_main4cuda3std3__47nulloptE)
_ZN30_INTERNAL_fdbd9c0d_4_k_cu_main4cuda3std3__47nulloptE:
	.zero		1
	.type		_ZN30_INTERNAL_fdbd9c0d_4_k_cu_main4cuda3std6ranges3__45__cpo8distanceE,@object
	.size		_ZN30_INTERNAL_fdbd9c0d_4_k_cu_main4cuda3std6ranges3__45__cpo8distanceE,(_ZN30_INTERNAL_fdbd9c0d_4_k_cu_main6thrust24THRUST_300001_SM_1000_NS12placeholders2_4E - _ZN30_INTERNAL_fdbd9c0d_4_k_cu_main4cuda3std6ranges3__45__cpo8distanceE)
_ZN30_INTERNAL_fdbd9c0d_4_k_cu_main4cuda3std6ranges3__45__cpo8distanceE:
	.zero		1
	.type		_ZN30_INTERNAL_fdbd9c0d_4_k_cu_main6thrust24THRUST_300001_SM_1000_NS12placeholders2_4E,@object
	.size		_ZN30_INTERNAL_fdbd9c0d_4_k_cu_main6thrust24THRUST_300001_SM_1000_NS12placeholders2_4E,(_ZN30_INTERNAL_fdbd9c0d_4_k_cu_main4cuda3std3__45__cpo6rbeginE - _ZN30_INTERNAL_fdbd9c0d_4_k_cu_main6thrust24THRUST_300001_SM_1000_NS12placeholders2_4E)
_ZN30_INTERNAL_fdbd9c0d_4_k_cu_main6thrust24THRUST_300001_SM_1000_NS12placeholders2_4E:
	.zero		1
	.type		_ZN30_INTERNAL_fdbd9c0d_4_k_cu_main4cuda3std3__45__cpo6rbeginE,@object
	.size		_ZN30_INTERNAL_fdbd9c0d_4_k_cu_main4cuda3std3__45__cpo6rbeginE,(_ZN30_INTERNAL_fdbd9c0d_4_k_cu_main4cuda3std6ranges3__45__cpo7advanceE - _ZN30_INTERNAL_fdbd9c0d_4_k_cu_main4cuda3std3__45__cpo6rbeginE)
_ZN30_INTERNAL_fdbd9c0d_4_k_cu_main4cuda3std3__45__cpo6rbeginE:
	.zero		1
	.type		_ZN30_INTERNAL_fdbd9c0d_4_k_cu_main4cuda3std6ranges3__45__cpo7advanceE,@object
	.size		_ZN30_INTERNAL_fdbd9c0d_4_k_cu_main4cuda3std6ranges3__45__cpo7advanceE,(_ZN30_INTERNAL_fdbd9c0d_4_k_cu_main6thrust24THRUST_300001_SM_1000_NS12placeholders3_10E - _ZN30_INTERNAL_fdbd9c0d_4_k_cu_main4cuda3std6ranges3__45__cpo7advanceE)
_ZN30_INTERNAL_fdbd9c0d_4_k_cu_main4cuda3std6ranges3__45__cpo7advanceE:
	.zero		1
	.type		_ZN30_INTERNAL_fdbd9c0d_4_k_cu_main6thrust24THRUST_300001_SM_1000_NS12placeholders3_10E,@object
	.size		_ZN30_INTERNAL_fdbd9c0d_4_k_cu_main6thrust24THRUST_300001_SM_1000_NS12placeholders3_10E,(_ZN30_INTERNAL_fdbd9c0d_4_k_cu_main4cuda3std3__48in_placeE - _ZN30_INTERNAL_fdbd9c0d_4_k_cu_main6thrust24THRUST_300001_SM_1000_NS12placeholders3_10E)
_ZN30_INTERNAL_fdbd9c0d_4_k_cu_main6thrust24THRUST_300001_SM_1000_NS12placeholders3_10E:
	.zero		1
	.type		_ZN30_INTERNAL_fdbd9c0d_4_k_cu_main4cuda3std3__48in_placeE,@object
	.size		_ZN30_INTERNAL_fdbd9c0d_4_k_cu_main4cuda3std3__48in_placeE,(_ZN30_INTERNAL_fdbd9c0d_4_k_cu_main4cuda3std6ranges3__45__cpo4sizeE - _ZN30_INTERNAL_fdbd9c0d_4_k_cu_main4cuda3std3__48in_placeE)
_ZN30_INTERNAL_fdbd9c0d_4_k_cu_main4cuda3std3__48in_placeE:
	.zero		1
	.type		_ZN30_INTERNAL_fdbd9c0d_4_k_cu_main4cuda3std6ranges3__45__cpo4sizeE,@object
	.size		_ZN30_INTERNAL_fdbd9c0d_4_k_cu_main4cuda3std6ranges3__45__cpo4sizeE,(_ZN30_INTERNAL_fdbd9c0d_4_k_cu_main6thrust24THRUST_300001_SM_1000_NS12placeholders2_2E - _ZN30_INTERNAL_fdbd9c0d_4_k_cu_main4cuda3std6ranges3__45__cpo4sizeE)
_ZN30_INTERNAL_fdbd9c0d_4_k_cu_main4cuda3std6ranges3__45__cpo4sizeE:
	.zero		1
	.type		_ZN30_INTERNAL_fdbd9c0d_4_k_cu_main6thrust24THRUST_300001_SM_1000_NS12placeholders2_2E,@object
	.size		_ZN30_INTERNAL_fdbd9c0d_4_k_cu_main6thrust24THRUST_300001_SM_1000_NS12placeholders2_2E,(_ZN30_INTERNAL_fdbd9c0d_4_k_cu_main4cuda3std3__45__cpo6cbeginE - _ZN30_INTERNAL_fdbd9c0d_4_k_cu_main6thrust24THRUST_300001_SM_1000_NS12placeholders2_2E)
_ZN30_INTERNAL_fdbd9c0d_4_k_cu_main6thrust24THRUST_300001_SM_1000_NS12placeholders2_2E:
	.zero		1
	.type		_ZN30_INTERNAL_fdbd9c0d_4_k_cu_main4cuda3std3__45__cpo6cbeginE,@object
	.size		_ZN30_INTERNAL_fdbd9c0d_4_k_cu_main4cuda3std3__45__cpo6cbeginE,(_ZN30_INTERNAL_fdbd9c0d_4_k_cu_main4cuda3std6ranges3__45__cpo6cbeginE - _ZN30_INTERNAL_fdbd9c0d_4_k_cu_main4cuda3std3__45__cpo6cbeginE)
_ZN30_INTERNAL_fdbd9c0d_4_k_cu_main4cuda3std3__45__cpo6cbeginE:
	.zero		1
	.type		_ZN30_INTERNAL_fdbd9c0d_4_k_cu_main4cuda3std6ranges3__45__cpo6cbeginE,@object
	.size		_ZN30_INTERNAL_fdbd9c0d_4_k_cu_main4cuda3std6ranges3__45__cpo6cbeginE,(_ZN30_INTERNAL_fdbd9c0d_4_k_cu_main6thrust24THRUST_300001_SM_1000_NS12placeholders2_6E - _ZN30_INTERNAL_fdbd9c0d_4_k_cu_main4cuda3std6ranges3__45__cpo6cbeginE)
_ZN30_INTERNAL_fdbd9c0d_4_k_cu_main4cuda3std6ranges3__45__cpo6cbeginE:
	.zero		1
	.type		_ZN30_INTERNAL_fdbd9c0d_4_k_cu_main6thrust24THRUST_300001_SM_1000_NS12placeholders2_6E,@object
	.size		_ZN30_INTERNAL_fdbd9c0d_4_k_cu_main6thrust24THRUST_300001_SM_1000_NS12placeholders2_6E,(_ZN30_INTERNAL_fdbd9c0d_4_k_cu_main4cuda3std3__45__cpo7crbeginE - _ZN30_INTERNAL_fdbd9c0d_4_k_cu_main6thrust24THRUST_300001_SM_1000_NS12placeholders2_6E)
_ZN30_INTERNAL_fdbd9c0d_4_k_cu_main6thrust24THRUST_300001_SM_1000_NS12placeholders2_6E:
	.zero		1
	.type		_ZN30_INTERNAL_fdbd9c0d_4_k_cu_main4cuda3std3__45__cpo7crbeginE,@object
	.size		_ZN30_INTERNAL_fdbd9c0d_4_k_cu_main4cuda3std3__45__cpo7crbeginE,(_ZN30_INTERNAL_fdbd9c0d_4_k_cu_main4cuda3std6ranges3__45__cpo4nextE - _ZN30_INTERNAL_fdbd9c0d_4_k_cu_main4cuda3std3__45__cpo7crbeginE)
_ZN30_INTERNAL_fdbd9c0d_4_k_cu_main4cuda3std3__45__cpo7crbeginE:
	.zero		1
	.type		_ZN30_INTERNAL_fdbd9c0d_4_k_cu_main4cuda3std6ranges3__45__cpo4nextE,@object
	.size		_ZN30_INTERNAL_fdbd9c0d_4_k_cu_main4cuda3std6ranges3__45__cpo4nextE,(_ZN30_INTERNAL_fdbd9c0d_4_k_cu_main4cuda3std6ranges3__45__cpo4swapE - _ZN30_INTERNAL_fdbd9c0d_4_k_cu_main4cuda3std6ranges3__45__cpo4nextE)
_ZN30_INTERNAL_fdbd9c0d_4_k_cu_main4cuda3std6ranges3__45__cpo4nextE:
	.zero		1
	.type		_ZN30_INTERNAL_fdbd9c0d_4_k_cu_main4cuda3std6ranges3__45__cpo4swapE,@object
	.size		_ZN30_INTERNAL_fdbd9c0d_4_k_cu_main4cuda3std6ranges3__45__cpo4swapE,(_ZN30_INTERNAL_fdbd9c0d_4_k_cu_main6thrust24THRUST_300001_SM_1000_NS8cuda_cub10par_nosyncE - _ZN30_INTERNAL_fdbd9c0d_4_k_cu_main4cuda3std6ranges3__45__cpo4swapE)
_ZN30_INTERNAL_fdbd9c0d_4_k_cu_main4cuda3std6ranges3__45__cpo4swapE:
	.zero		1
	.type		_ZN30_INTERNAL_fdbd9c0d_4_k_cu_main6thrust24THRUST_300001_SM_1000_NS8cuda_cub10par_nosyncE,@object
	.size		_ZN30_INTERNAL_fdbd9c0d_4_k_cu_main6thrust24THRUST_300001_SM_1000_NS8cuda_cub10par_nosyncE,(_ZN30_INTERNAL_fdbd9c0d_4_k_cu_main6thrust24THRUST_300001_SM_1000_NS3seqE - _ZN30_INTERNAL_fdbd9c0d_4_k_cu_main6thrust24THRUST_300001_SM_1000_NS8cuda_cub10par_nosyncE)
_ZN30_INTERNAL_fdbd9c0d_4_k_cu_main6thrust24THRUST_300001_SM_1000_NS8cuda_cub10par_nosyncE:
	.zero		1
	.type		_ZN30_INTERNAL_fdbd9c0d_4_k_cu_main6thrust24THRUST_300001_SM_1000_NS3seqE,@object
	.size		_ZN30_INTERNAL_fdbd9c0d_4_k_cu_main6thrust24THRUST_300001_SM_1000_NS3seqE,(_ZN30_INTERNAL_fdbd9c0d_4_k_cu_main4cuda3std3__420unreachable_sentinelE - _ZN30_INTERNAL_fdbd9c0d_4_k_cu_main6thrust24THRUST_300001_SM_1000_NS3seqE)
_ZN30_INTERNAL_fdbd9c0d_4_k_cu_main6thrust24THRUST_300001_SM_1000_NS3seqE:
	.zero		1
	.type		_ZN30_INTERNAL_fdbd9c0d_4_k_cu_main4cuda3std3__420unreachable_sentinelE,@object
	.size		_ZN30_INTERNAL_fdbd9c0d_4_k_cu_main4cuda3std3__420unreachable_sentinelE,(_ZN30_INTERNAL_fdbd9c0d_4_k_cu_main4cuda3std6ranges3__45__cpo5ssizeE - _ZN30_INTERNAL_fdbd9c0d_4_k_cu_main4cuda3std3__420unreachable_sentinelE)
_ZN30_INTERNAL_fdbd9c0d_4_k_cu_main4cuda3std3__420unreachable_sentinelE:
	.zero		1
	.type		_ZN30_INTERNAL_fdbd9c0d_4_k_cu_main4cuda3std6ranges3__45__cpo5ssizeE,@object
	.size		_ZN30_INTERNAL_fdbd9c0d_4_k_cu_main4cuda3std6ranges3__45__cpo5ssizeE,(_ZN30_INTERNAL_fdbd9c0d_4_k_cu_main6thrust24THRUST_300001_SM_1000_NS12placeholders2_3E - _ZN30_INTERNAL_fdbd9c0d_4_k_cu_main4cuda3std6ranges3__45__cpo5ssizeE)
_ZN30_INTERNAL_fdbd9c0d_4_k_cu_main4cuda3std6ranges3__45__cpo5ssizeE:
	.zero		1
	.type		_ZN30_INTERNAL_fdbd9c0d_4_k_cu_main6thrust24THRUST_300001_SM_1000_NS12placeholders2_3E,@object
	.size		_ZN30_INTERNAL_fdbd9c0d_4_k_cu_main6thrust24THRUST_300001_SM_1000_NS12placeholders2_3E,(_ZN30_INTERNAL_fdbd9c0d_4_k_cu_main4cuda3std3__45__cpo4cendE - _ZN30_INTERNAL_fdbd9c0d_4_k_cu_main6thrust24THRUST_300001_SM_1000_NS12placeholders2_3E)
_ZN30_INTERNAL_fdbd9c0d_4_k_cu_main6thrust24THRUST_300001_SM_1000_NS12placeholders2_3E:
	.zero		1
	.type		_ZN30_INTERNAL_fdbd9c0d_4_k_cu_main4cuda3std3__45__cpo4cendE,@object
	.size		_ZN30_INTERNAL_fdbd9c0d_4_k_cu_main4cuda3std3__45__cpo4cendE,(_ZN30_INTERNAL_fdbd9c0d_4_k_cu_main4cuda3std6ranges3__45__cpo4cendE - _ZN30_INTERNAL_fdbd9c0d_4_k_cu_main4cuda3std3__45__cpo4cendE)
_ZN30_INTERNAL_fdbd9c0d_4_k_cu_main4cuda3std3__45__cpo4cendE:
	.zero		1
	.type		_ZN30_INTERNAL_fdbd9c0d_4_k_cu_main4cuda3std6ranges3__45__cpo4cendE,@object
	.size		_ZN30_INTERNAL_fdbd9c0d_4_k_cu_main4cuda3std6ranges3__45__cpo4cendE,(_ZN30_INTERNAL_fdbd9c0d_4_k_cu_main6thrust24THRUST_300001_SM_1000_NS12placeholders2_7E - _ZN30_INTERNAL_fdbd9c0d_4_k_cu_main4cuda3std6ranges3__45__cpo4cendE)
_ZN30_INTERNAL_fdbd9c0d_4_k_cu_main4cuda3std6ranges3__45__cpo4cendE:
	.zero		1
	.type		_ZN30_INTERNAL_fdbd9c0d_4_k_cu_main6thrust24THRUST_300001_SM_1000_NS12placeholders2_7E,@object
	.size		_ZN30_INTERNAL_fdbd9c0d_4_k_cu_main6thrust24THRUST_300001_SM_1000_NS12placeholders2_7E,(_ZN30_INTERNAL_fdbd9c0d_4_k_cu_main4cuda3std3__45__cpo5crendE - _ZN30_INTERNAL_fdbd9c0d_4_k_cu_main6thrust24THRUST_300001_SM_1000_NS12placeholders2_7E)
_ZN30_INTERNAL_fdbd9c0d_4_k_cu_main6thrust24THRUST_300001_SM_1000_NS12placeholders2_7E:
	.zero		1
	.type		_ZN30_INTERNAL_fdbd9c0d_4_k_cu_main4cuda3std3__45__cpo5crendE,@object
	.size		_ZN30_INTERNAL_fdbd9c0d_4_k_cu_main4cuda3std3__45__cpo5crendE,(_ZN30_INTERNAL_fdbd9c0d_4_k_cu_main4cuda3std6ranges3__45__cpo4prevE - _ZN30_INTERNAL_fdbd9c0d_4_k_cu_main4cuda3std3__45__cpo5crendE)
_ZN30_INTERNAL_fdbd9c0d_4_k_cu_main4cuda3std3__45__cpo5crendE:
	.zero		1
	.type		_ZN30_INTERNAL_fdbd9c0d_4_k_cu_main4cuda3std6ranges3__45__cpo4prevE,@object
	.size		_ZN30_INTERNAL_fdbd9c0d_4_k_cu_main4cuda3std6ranges3__45__cpo4prevE,(_ZN30_INTERNAL_fdbd9c0d_4_k_cu_main4cuda3std6ranges3__45__cpo9iter_moveE - _ZN30_INTERNAL_fdbd9c0d_4_k_cu_main4cuda3std6ranges3__45__cpo4prevE)
_ZN30_INTERNAL_fdbd9c0d_4_k_cu_main4cuda3std6ranges3__45__cpo4prevE:
	.zero		1
	.type		_ZN30_INTERNAL_fdbd9c0d_4_k_cu_main4cuda3std6ranges3__45__cpo9iter_moveE,@object
	.size		_ZN30_INTERNAL_fdbd9c0d_4_k_cu_main4cuda3std6ranges3__45__cpo9iter_moveE,(_ZN30_INTERNAL_fdbd9c0d_4_k_cu_main6thrust24THRUST_300001_SM_1000_NS6system6detail10sequential3seqE - _ZN30_INTERNAL_fdbd9c0d_4_k_cu_main4cuda3std6ranges3__45__cpo9iter_moveE)
_ZN30_INTERNAL_fdbd9c0d_4_k_cu_main4cuda3std6ranges3__45__cpo9iter_moveE:
	.zero		1
	.type		_ZN30_INTERNAL_fdbd9c0d_4_k_cu_main6thrust24THRUST_300001_SM_1000_NS6system6detail10sequential3seqE,@object
	.size		_ZN30_INTERNAL_fdbd9c0d_4_k_cu_main6thrust24THRUST_300001_SM_1000_NS6system6detail10sequential3seqE,(_ZN30_INTERNAL_fdbd9c0d_4_k_cu_main6thrust24THRUST_300001_SM_1000_NS12placeholders2_9E - _ZN30_INTERNAL_fdbd9c0d_4_k_cu_main6thrust24THRUST_300001_SM_1000_NS6system6detail10sequential3seqE)
_ZN30_INTERNAL_fdbd9c0d_4_k_cu_main6thrust24THRUST_300001_SM_1000_NS6system6detail10sequential3seqE:
	.zero		1
	.type		_ZN30_INTERNAL_fdbd9c0d_4_k_cu_main6thrust24THRUST_300001_SM_1000_NS12placeholders2_9E,@object
	.size		_ZN30_INTERNAL_fdbd9c0d_4_k_cu_main6thrust24THRUST_300001_SM_1000_NS12placeholders2_9E,(_ZN30_INTERNAL_fdbd9c0d_4_k_cu_main4cuda3std3__419piecewise_constructE - _ZN30_INTERNAL_fdbd9c0d_4_k_cu_main6thrust24THRUST_300001_SM_1000_NS12placeholders2_9E)
_ZN30_INTERNAL_fdbd9c0d_4_k_cu_main6thrust24THRUST_300001_SM_1000_NS12placeholders2_9E:
	.zero		1
	.type		_ZN30_INTERNAL_fdbd9c0d_4_k_cu_main4cuda3std3__419piecewise_constructE,@object
	.size		_ZN30_INTERNAL_fdbd9c0d_4_k_cu_main4cuda3std3__419piecewise_constructE,(_ZN30_INTERNAL_fdbd9c0d_4_k_cu_main4cuda3std6ranges3__45__cpo5cdataE - _ZN30_INTERNAL_fdbd9c0d_4_k_cu_main4cuda3std3__419piecewise_constructE)
_ZN30_INTERNAL_fdbd9c0d_4_k_cu_main4cuda3std3__419piecewise_constructE:
	.zero		1
	.type		_ZN30_INTERNAL_fdbd9c0d_4_k_cu_main4cuda3std6ranges3__45__cpo5cdataE,@object
	.size		_ZN30_INTERNAL_fdbd9c0d_4_k_cu_main4cuda3std6ranges3__45__cpo5cdataE,(_ZN30_INTERNAL_fdbd9c0d_4_k_cu_main6thrust24THRUST_300001_SM_1000_NS12placeholders2_1E - _ZN30_INTERNAL_fdbd9c0d_4_k_cu_main4cuda3std6ranges3__45__cpo5cdataE)
_ZN30_INTERNAL_fdbd9c0d_4_k_cu_main4cuda3std6ranges3__45__cpo5cdataE:
	.zero		1
	.type		_ZN30_INTERNAL_fdbd9c0d_4_k_cu_main6thrust24THRUST_300001_SM_1000_NS12placeholders2_1E,@object
	.size		_ZN30_INTERNAL_fdbd9c0d_4_k_cu_main6thrust24THRUST_300001_SM_1000_NS12placeholders2_1E,(_ZN30_INTERNAL_fdbd9c0d_4_k_cu_main4cuda3std3__45__cpo3endE - _ZN30_INTERNAL_fdbd9c0d_4_k_cu_main6thrust24THRUST_300001_SM_1000_NS12placeholders2_1E)
_ZN30_INTERNAL_fdbd9c0d_4_k_cu_main6thrust24THRUST_300001_SM_1000_NS12placeholders2_1E:
	.zero		1
	.type		_ZN30_INTERNAL_fdbd9c0d_4_k_cu_main4cuda3std3__45__cpo3endE,@object
	.size		_ZN30_INTERNAL_fdbd9c0d_4_k_cu_main4cuda3std3__45__cpo3endE,(_ZN30_INTERNAL_fdbd9c0d_4_k_cu_main4cuda3std6ranges3__45__cpo3endE - _ZN30_INTERNAL_fdbd9c0d_4_k_cu_main4cuda3std3__45__cpo3endE)
_ZN30_INTERNAL_fdbd9c0d_4_k_cu_main4cuda3std3__45__cpo3endE:
	.zero		1
	.type		_ZN30_INTERNAL_fdbd9c0d_4_k_cu_main4cuda3std6ranges3__45__cpo3endE,@object
	.size		_ZN30_INTERNAL_fdbd9c0d_4_k_cu_main4cuda3std6ranges3__45__cpo3endE,(_ZN30_INTERNAL_fdbd9c0d_4_k_cu_main6thrust24THRUST_300001_SM_1000_NS12placeholders2_5E - _ZN30_INTERNAL_fdbd9c0d_4_k_cu_main4cuda3std6ranges3__45__cpo3endE)
_ZN30_INTERNAL_fdbd9c0d_4_k_cu_main4cuda3std6ranges3__45__cpo3endE:
	.zero		1
	.type		_ZN30_INTERNAL_fdbd9c0d_4_k_cu_main6thrust24THRUST_300001_SM_1000_NS12placeholders2_5E,@object
	.size		_ZN30_INTERNAL_fdbd9c0d_4_k_cu_main6thrust24THRUST_300001_SM_1000_NS12placeholders2_5E,(_ZN30_INTERNAL_fdbd9c0d_4_k_cu_main4cuda3std3__45__cpo4rendE - _ZN30_INTERNAL_fdbd9c0d_4_k_cu_main6thrust24THRUST_300001_SM_1000_NS12placeholders2_5E)
_ZN30_INTERNAL_fdbd9c0d_4_k_cu_main6thrust24THRUST_300001_SM_1000_NS12placeholders2_5E:
	.zero		1
	.type		_ZN30_INTERNAL_fdbd9c0d_4_k_cu_main4cuda3std3__45__cpo4rendE,@object
	.size		_ZN30_INTERNAL_fdbd9c0d_4_k_cu_main4cuda3std3__45__cpo4rendE,(_ZN30_INTERNAL_fdbd9c0d_4_k_cu_main4cuda3std6ranges3__45__cpo9iter_swapE - _ZN30_INTERNAL_fdbd9c0d_4_k_cu_main4cuda3std3__45__cpo4rendE)
_ZN30_INTERNAL_fdbd9c0d_4_k_cu_main4cuda3std3__45__cpo4rendE:
	.zero		1
	.type		_ZN30_INTERNAL_fdbd9c0d_4_k_cu_main4cuda3std6ranges3__45__cpo9iter_swapE,@object
	.size		_ZN30_INTERNAL_fdbd9c0d_4_k_cu_main4cuda3std6ranges3__45__cpo9iter_swapE,(_ZN30_INTERNAL_fdbd9c0d_4_k_cu_main4cuda3std3__48unexpectE - _ZN30_INTERNAL_fdbd9c0d_4_k_cu_main4cuda3std6ranges3__45__cpo9iter_swapE)
_ZN30_INTERNAL_fdbd9c0d_4_k_cu_main4cuda3std6ranges3__45__cpo9iter_swapE:
	.zero		1
	.type		_ZN30_INTERNAL_fdbd9c0d_4_k_cu_main4cuda3std3__48unexpectE,@object
	.size		_ZN30_INTERNAL_fdbd9c0d_4_k_cu_main4cuda3std3__48unexpectE,(_ZN30_INTERNAL_fdbd9c0d_4_k_cu_main6thrust24THRUST_300001_SM_1000_NS8cuda_cub3parE - _ZN30_INTERNAL_fdbd9c0d_4_k_cu_main4cuda3std3__48unexpectE)
_ZN30_INTERNAL_fdbd9c0d_4_k_cu_main4cuda3std3__48unexpectE:
	.zero		1
	.type		_ZN30_INTERNAL_fdbd9c0d_4_k_cu_main6thrust24THRUST_300001_SM_1000_NS8cuda_cub3parE,@object
	.size		_ZN30_INTERNAL_fdbd9c0d_4_k_cu_main6thrust24THRUST_300001_SM_1000_NS8cuda_cub3parE,(.L_29 - _ZN30_INTERNAL_fdbd9c0d_4_k_cu_main6thrust24THRUST_300001_SM_1000_NS8cuda_cub3parE)
_ZN30_INTERNAL_fdbd9c0d_4_k_cu_main6thrust24THRUST_300001_SM_1000_NS8cuda_cub3parE:
	.zero		1
.L_29:


//--------------------- .nv.shared._ZN3cub18CUB_300001_SM_10006detail8for_each13static_kernelINS2_12policy_hub_t12policy_500_tEmN6thrust24THRUST_300001_SM_1000_NS8cuda_cub20__uninitialized_fill7functorINS7_10device_ptrIiEEiEEEEvT0_T1_ --------------------------
	.section	.nv.shared._ZN3cub18CUB_300001_SM_10006detail8for_each13static_kernelINS2_12policy_hub_t12policy_500_tEmN6thrust24THRUST_300001_SM_1000_NS8cuda_cub20__uninitialized_fill7functorINS7_10device_ptrIiEEiEEEEvT0_T1_,"aw",@nobits
	.sectionflags	@""
	.align	16
	.zero		1024


//--------------------- .nv.shared._ZN3cub18CUB_300001_SM_10006detail11EmptyKernelIvEEvv --------------------------
	.section	.nv.shared._ZN3cub18CUB_300001_SM_10006detail11EmptyKernelIvEEvv,"aw",@nobits
	.sectionflags	@""
	.align	16
	.zero		1024


//--------------------- .nv.shared._ZN6thrust24THRUST_300001_SM_1000_NS8cuda_cub4core6detail20_kernel_agent_vshmemINS1_16__set_operations10SetOpAgentINS0_12zip_iteratorIN4cuda3std3__45tupleIJNS0_6detail15normal_iteratorINS0_10device_ptrIiEEEENS7_INSB_IJSG_SG_EEEEEEEEEENS7_INSB_IJSG_NS0_17constant_iteratorINSB_IJiiEEENS0_11use_defaultESN_EEEEEEEPNSB_IJiSM_EEESS_NS7_INSB_IJSG_25transform_output_iteratorISG_10MultiplierEEEEEESS_lNSC_13compare_firstINSA_4lessIiEEEENS5_23serial_set_intersectionENSA_17integral_constantIbLb0EEEEEJSK_SQ_SS_SS_llSX_SS_S11_S12_PNSA_4pairIllEEPmN3cub18CUB_300001_SM_100013ScanTileStateIlLb1EEEEEEvPcDpT0_ --------------------------
	.section	.nv.shared._ZN6thrust24THRUST_300001_SM_1000_NS8cuda_cub4core6detail20_kernel_agent_vshmemINS1_16__set_operations10SetOpAgentINS0_12zip_iteratorIN4cuda3std3__45tupleIJNS0_6detail15normal_iteratorINS0_10device_ptrIiEEEENS7_INSB_IJSG_SG_EEEEEEEEEENS7_INSB_IJSG_NS0_17constant_iteratorINSB_IJiiEEENS0_11use_defaultESN_EEEEEEEPNSB_IJiSM_EEESS_NS7_INSB_IJSG_25transform_output_iteratorISG_10MultiplierEEEEEESS_lNSC_13compare_firstINSA_4lessIiEEEENS5_23serial_set_intersectionENSA_17integral_constantIbLb0EEEEEJSK_SQ_SS_SS_llSX_SS_S11_S12_PNSA_4pairIllEEPmN3cub18CUB_300001_SM_100013ScanTileStateIlLb1EEEEEEvPcDpT0_,"aw",@nobits
	.sectionflags	@""
	.align	16
	.zero		1024


//--------------------- .nv.shared._ZN6thrust24THRUST_300001_SM_1000_NS8cuda_cub4core6detail13_kernel_agentINS1_16__set_operations14PartitionAgentINS0_12zip_iteratorIN4cuda3std3__45tupleIJNS0_6detail15normal_iteratorINS0_10device_ptrIiEEEENS7_INSB_IJSG_SG_EEEEEEEEEENS7_INSB_IJSG_NS0_17constant_iteratorINSB_IJiiEEENS0_11use_defaultESN_EEEEEEElNSC_13compare_firstINSA_4lessIiEEEEEEJSK_SQ_lllPNSA_4pairIllEESU_iEEEvDpT0_ --------------------------
	.section	.nv.shared._ZN6thrust24THRUST_300001_SM_1000_NS8cuda_cub4core6detail13_kernel_agentINS1_16__set_operations14PartitionAgentINS0_12zip_iteratorIN4cuda3std3__45tupleIJNS0_6detail15normal_iteratorINS0_10device_ptrIiEEEENS7_INSB_IJSG_SG_EEEEEEEEEENS7_INSB_IJSG_NS0_17constant_iteratorINSB_IJiiEEENS0_11use_defaultESN_EEEEEEElNSC_13compare_firstINSA_4lessIiEEEEEEJSK_SQ_lllPNSA_4pairIllEESU_iEEEvDpT0_,"aw",@nobits
	.sectionflags	@""
	.align	16
	.zero		1024


//--------------------- .nv.shared._ZN6thrust24THRUST_300001_SM_1000_NS8cuda_cub4core6detail13_kernel_agentINS1_16__set_operations9InitAgentIN3cub18CUB_300001_SM_100013ScanTileStateIlLb1EEElEEJSA_lEEEvDpT0_ --------------------------
	.section	.nv.shared._ZN6thrust24THRUST_300001_SM_1000_NS8cuda_cub4core6detail13_kernel_agentINS1_16__set_operations9InitAgentIN3cub18CUB_300001_SM_100013ScanTileStateIlLb1EEElEEJSA_lEEEvDpT0_,"aw",@nobits
	.sectionflags	@""
	.align	16
	.zero		1024


//--------------------- .nv.shared._ZN6thrust24THRUST_300001_SM_1000_NS8cuda_cub4core6detail20_kernel_agent_vshmemINS1_16__set_operations10SetOpAgentINS0_12zip_iteratorIN4cuda3std3__45tupleIJNS0_6detail15normal_iteratorINS0_10device_ptrIiEEEENS7_INSB_IJSG_SG_EEEEEEEEEENS7_INSB_IJSG_NS0_17constant_iteratorINSB_IJiiEEENS0_11use_defaultESN_EEEEEEEPNSB_IJiSM_EEESS_NS7_INSB_IJSG_25transform_output_iteratorISG_10MultiplierEEEEEESS_iNSC_13compare_firstINSA_4lessIiEEEENS5_23serial_set_intersectionENSA_17integral_constantIbLb0EEEEEJSK_SQ_SS_SS_iiSX_SS_S11_S12_PNSA_4pairIiiEEPmN3cub18CUB_300001_SM_100013ScanTileStateIiLb1EEEEEEvPcDpT0_ --------------------------
	.section	.nv.shared._ZN6thrust24THRUST_300001_SM_1000_NS8cuda_cub4core6detail20_kernel_agent_vshmemINS1_16__set_operations10SetOpAgentINS0_12zip_iteratorIN4cuda3std3__45tupleIJNS0_6detail15normal_iteratorINS0_10device_ptrIiEEEENS7_INSB_IJSG_SG_EEEEEEEEEENS7_INSB_IJSG_NS0_17constant_iteratorINSB_IJiiEEENS0_11use_defaultESN_EEEEEEEPNSB_IJiSM_EEESS_NS7_INSB_IJSG_25transform_output_iteratorISG_10MultiplierEEEEEESS_iNSC_13compare_firstINSA_4lessIiEEEENS5_23serial_set_intersectionENSA_17integral_constantIbLb0EEEEEJSK_SQ_SS_SS_iiSX_SS_S11_S12_PNSA_4pairIiiEEPmN3cub18CUB_300001_SM_100013ScanTileStateIiLb1EEEEEEvPcDpT0_,"aw",@nobits
	.sectionflags	@""
	.align	16
	.zero		1024


//--------------------- .nv.shared._ZN6thrust24THRUST_300001_SM_1000_NS8cuda_cub4core6detail13_kernel_agentINS1_16__set_operations14PartitionAgentINS0_12zip_iteratorIN4cuda3std3__45tupleIJNS0_6detail15normal_iteratorINS0_10device_ptrIiEEEENS7_INSB_IJSG_SG_EEEEEEEEEENS7_INSB_IJSG_NS0_17constant_iteratorINSB_IJiiEEENS0_11use_defaultESN_EEEEEEEiNSC_13compare_firstINSA_4lessIiEEEEEEJSK_SQ_iiiPNSA_4pairIiiEESU_iEEEvDpT0_ --------------------------
	.section	.nv.shared._ZN6thrust24THRUST_300001_SM_1000_NS8cuda_cub4core6detail13_kernel_agentINS1_16__set_operations14PartitionAgentINS0_12zip_iteratorIN4cuda3std3__45tupleIJNS0_6detail15normal_iteratorINS0_10device_ptrIiEEEENS7_INSB_IJSG_SG_EEEEEEEEEENS7_INSB_IJSG_NS0_17constant_iteratorINSB_IJiiEEENS0_11use_defaultESN_EEEEEEEiNSC_13compare_firstINSA_4lessIiEEEEEEJSK_SQ_iiiPNSA_4pairIiiEESU_iEEEvDpT0_,"aw",@nobits
	.sectionflags	@""
	.align	16
	.zero		1024


//--------------------- .nv.shared._ZN6thrust24THRUST_300001_SM_1000_NS8cuda_cub4core6detail13_kernel_agentINS1_16__set_operations9InitAgentIN3cub18CUB_300001_SM_100013ScanTileStateIiLb1EEEiEEJSA_iEEEvDpT0_ --------------------------
	.section	.nv.shared._ZN6thrust24THRUST_300001_SM_1000_NS8cuda_cub4core6detail13_kernel_agentINS1_16__set_operations9InitAgentIN3cub18CUB_300001_SM_100013ScanTileStateIiLb1EEEiEEJSA_iEEEvDpT0_,"aw",@nobits
	.sectionflags	@""
	.align	16
	.zero		1024


//--------------------- .nv.constant0._ZN3cub18CUB_300001_SM_10006detail8for_each13static_kernelINS2_12policy_hub_t12policy_500_tElN6thrust24THRUST_300001_SM_1000_NS8cuda_cub20__uninitialized_copy7functorINS7_6detail15normal_iteratorINS7_10device_ptrIKiEEEENS7_7pointerIiNS8_3tagENS7_11use_defaultESJ_EEEEEEvT0_T1_ --------------------------
	.section	.nv.constant0._ZN3cub18CUB_300001_SM_10006detail8for_each13static_kernelINS2_12policy_hub_t12policy_500_tElN6thrust24THRUST_300001_SM_1000_NS8cuda_cub20__uninitialized_copy7functorINS7_6detail15normal_iteratorINS7_10device_ptrIKiEEEENS7_7pointerIiNS8_3tagENS7_11use_defaultESJ_EEEEEEvT0_T1_,"a",@progbits
	.sectionflags	@""
	.align	4
.nv.constant0._ZN3cub18CUB_300001_SM_10006detail8for_each13static_kernelINS2_12policy_hub_t12policy_500_tElN6thrust24THRUST_300001_SM_1000_NS8cuda_cub20__uninitialized_copy7functorINS7_6detail15normal_iteratorINS7_10device_ptrIKiEEEENS7_7pointerIiNS8_3tagENS7_11use_defaultESJ_EEEEEEvT0_T1_:
	.zero		920


//--------------------- .nv.constant0._ZN3cub18CUB_300001_SM_10006detail8for_each13static_kernelINS2_12policy_hub_t12policy_500_tEmN6thrust24THRUST_300001_SM_1000_NS8cuda_cub20__uninitialized_fill7functorINS7_10device_ptrIiEEiEEEEvT0_T1_ --------------------------
	.section	.nv.constant0._ZN3cub18CUB_300001_SM_10006detail8for_each13static_kernelINS2_12policy_hub_t12policy_500_tEmN6thrust24THRUST_300001_SM_1000_NS8cuda_cub20__uninitialized_fill7functorINS7_10device_ptrIiEEiEEEEvT0_T1_,"a",@progbits
	.sectionflags	@""
	.align	4
.nv.constant0._ZN3cub18CUB_300001_SM_10006detail8for_each13static_kernelINS2_12policy_hub_t12policy_500_tEmN6thrust24THRUST_300001_SM_1000_NS8cuda_cub20__uninitialized_fill7functorINS7_10device_ptrIiEEiEEEEvT0_T1_:
	.zero		920


//--------------------- .nv.constant0._ZN3cub18CUB_300001_SM_10006detail11EmptyKernelIvEEvv --------------------------
	.section	.nv.constant0._ZN3cub18CUB_300001_SM_10006detail11EmptyKernelIvEEvv,"a",@progbits
	.sectionflags	@""
	.align	4
.nv.constant0._ZN3cub18CUB_300001_SM_10006detail11EmptyKernelIvEEvv:
	.zero		896


//--------------------- .nv.constant0._ZN6thrust24THRUST_300001_SM_1000_NS8cuda_cub4core6detail20_kernel_agent_vshmemINS1_16__set_operations10SetOpAgentINS0_12zip_iteratorIN4cuda3std3__45tupleIJNS0_6detail15normal_iteratorINS0_10device_ptrIiEEEENS7_INSB_IJSG_SG_EEEEEEEEEENS7_INSB_IJSG_NS0_17constant_iteratorINSB_IJiiEEENS0_11use_defaultESN_EEEEEEEPNSB_IJiSM_EEESS_NS7_INSB_IJSG_25transform_output_iteratorISG_10MultiplierEEEEEESS_lNSC_13compare_firstINSA_4lessIiEEEENS5_23serial_set_intersectionENSA_17integral_constantIbLb0EEEEEJSK_SQ_SS_SS_llSX_SS_S11_S12_PNSA_4pairIllEEPmN3cub18CUB_300001_SM_100013ScanTileStateIlLb1EEEEEEvPcDpT0_ --------------------------
	.section	.nv.constant0._ZN6thrust24THRUST_300001_SM_1000_NS8cuda_cub4core6detail20_kernel_agent_vshmemINS1_16__set_operations10SetOpAgentINS0_12zip_iteratorIN4cuda3std3__45tupleIJNS0_6detail15normal_iteratorINS0_10device_ptrIiEEEENS7_INSB_IJSG_SG_EEEEEEEEEENS7_INSB_IJSG_NS0_17constant_iteratorINSB_IJiiEEENS0_11use_defaultESN_EEEEEEEPNSB_IJiSM_EEESS_NS7_INSB_IJSG_25transform_output_iteratorISG_10MultiplierEEEEEESS_lNSC_13compare_firstINSA_4lessIiEEEENS5_23serial_set_intersectionENSA_17integral_constantIbLb0EEEEEJSK_SQ_SS_SS_llSX_SS_S11_S12_PNSA_4pairIllEEPmN3cub18CUB_300001_SM_100013ScanTileStateIlLb1EEEEEEvPcDpT0_,"a",@progbits
	.sectionflags	@""
	.align	4
.nv.constant0._ZN6thrust24THRUST_300001_SM_1000_NS8cuda_cub4core6detail20_kernel_agent_vshmemINS1_16__set_operations10SetOpAgentINS0_12zip_iteratorIN4cuda3std3__45tupleIJNS0_6detail15normal_iteratorINS0_10device_ptrIiEEEENS7_INSB_IJSG_SG_EEEEEEEEEENS7_INSB_IJSG_NS0_17constant_iteratorINSB_IJiiEEENS0_11use_defaultESN_EEEEEEEPNSB_IJiSM_EEESS_NS7_INSB_IJSG_25transform_output_iteratorISG_10MultiplierEEEEEESS_lNSC_13compare_firstINSA_4lessIiEEEENS5_23serial_set_intersectionENSA_17integral_constantIbLb0EEEEEJSK_SQ_SS_SS_llSX_SS_S11_S12_PNSA_4pairIllEEPmN3cub18CUB_300001_SM_100013ScanTileStateIlLb1EEEEEEvPcDpT0_:
	.zero		1048


//--------------------- .nv.constant0._ZN6thrust24THRUST_300001_SM_1000_NS8cuda_cub4core6detail13_kernel_agentINS1_16__set_operations14PartitionAgentINS0_12zip_iteratorIN4cuda3std3__45tupleIJNS0_6detail15normal_iteratorINS0_10device_ptrIiEEEENS7_INSB_IJSG_SG_EEEEEEEEEENS7_INSB_IJSG_NS0_17constant_iteratorINSB_IJiiEEENS0_11use_defaultESN_EEEEEEElNSC_13compare_firstINSA_4lessIiEEEEEEJSK_SQ_lllPNSA_4pairIllEESU_iEEEvDpT0_ --------------------------
	.section	.nv.constant0._ZN6thrust24THRUST_300001_SM_1000_NS8cuda_cub4core6detail13_kernel_agentINS1_16__set_operations14PartitionAgentINS0_12zip_iteratorIN4cuda3std3__45tupleIJNS0_6detail15normal_iteratorINS0_10device_ptrIiEEEENS7_INSB_IJSG_SG_EEEEEEEEEENS7_INSB_IJSG_NS0_17constant_iteratorINSB_IJiiEEENS0_11use_defaultESN_EEEEEEElNSC_13compare_firstINSA_4lessIiEEEEEEJSK_SQ_lllPNSA_4pairIllEESU_iEEEvDpT0_,"a",@progbits
	.sectionflags	@""
	.align	4
.nv.constant0._ZN6thrust24THRUST_300001_SM_1000_NS8cuda_cub4core6detail13_kernel_agentINS1_16__set_operations14PartitionAgentINS0_12zip_iteratorIN4cuda3std3__45tupleIJNS0_6detail15normal_iteratorINS0_10device_ptrIiEEEENS7_INSB_IJSG_SG_EEEEEEEEEENS7_INSB_IJSG_NS0_17constant_iteratorINSB_IJiiEEENS0_11use_defaultESN_EEEEEEElNSC_13compare_firstINSA_4lessIiEEEEEEJSK_SQ_lllPNSA_4pairIllEESU_iEEEvDpT0_:
	.zero		984


//--------------------- .nv.constant0._ZN6thrust24THRUST_300001_SM_1000_NS8cuda_cub4core6detail13_kernel_agentINS1_16__set_operations9InitAgentIN3cub18CUB_300001_SM_100013ScanTileStateIlLb1EEElEEJSA_lEEEvDpT0_ --------------------------
	.section	.nv.constant0._ZN6thrust24THRUST_300001_SM_1000_NS8cuda_cub4core6detail13_kernel_agentINS1_16__set_operations9InitAgentIN3cub18CUB_300001_SM_100013ScanTileStateIlLb1EEElEEJSA_lEEEvDpT0_,"a",@progbits
	.sectionflags	@""
	.align	4
.nv.constant0._ZN6thrust24THRUST_300001_SM_1000_NS8cuda_cub4core6detail13_kernel_agentINS1_16__set_operations9InitAgentIN3cub18CUB_300001_SM_100013ScanTileStateIlLb1EEElEEJSA_lEEEvDpT0_:
	.zero		912


//--------------------- .nv.constant0._ZN6thrust24THRUST_300001_SM_1000_NS8cuda_cub4core6detail20_kernel_agent_vshmemINS1_16__set_operations10SetOpAgentINS0_12zip_iteratorIN4cuda3std3__45tupleIJNS0_6detail15normal_iteratorINS0_10device_ptrIiEEEENS7_INSB_IJSG_SG_EEEEEEEEEENS7_INSB_IJSG_NS0_17constant_iteratorINSB_IJiiEEENS0_11use_defaultESN_EEEEEEEPNSB_IJiSM_EEESS_NS7_INSB_IJSG_25transform_output_iteratorISG_10MultiplierEEEEEESS_iNSC_13compare_firstINSA_4lessIiEEEENS5_23serial_set_intersectionENSA_17integral_constantIbLb0EEEEEJSK_SQ_SS_SS_iiSX_SS_S11_S12_PNSA_4pairIiiEEPmN3cub18CUB_300001_SM_100013ScanTileStateIiLb1EEEEEEvPcDpT0_ --------------------------
	.section	.nv.constant0._ZN6thrust24THRUST_300001_SM_1000_NS8cuda_cub4core6detail20_kernel_agent_vshmemINS1_16__set_operations10SetOpAgentINS0_12zip_iteratorIN4cuda3std3__45tupleIJNS0_6detail15normal_iteratorINS0_10device_ptrIiEEEENS7_INSB_IJSG_SG_EEEEEEEEEENS7_INSB_IJSG_NS0_17constant_iteratorINSB_IJiiEEENS0_11use_defaultESN_EEEEEEEPNSB_IJiSM_EEESS_NS7_INSB_IJSG_25transform_output_iteratorISG_10MultiplierEEEEEESS_iNSC_13compare_firstINSA_4lessIiEEEENS5_23serial_set_intersectionENSA_17integral_constantIbLb0EEEEEJSK_SQ_SS_SS_iiSX_SS_S11_S12_PNSA_4pairIiiEEPmN3cub18CUB_300001_SM_100013ScanTileStateIiLb1EEEEEEvPcDpT0_,"a",@progbits
	.sectionflags	@""
	.align	4
.nv.constant0._ZN6thrust24THRUST_300001_SM_1000_NS8cuda_cub4core6detail20_kernel_agent_vshmemINS1_16__set_operations10SetOpAgentINS0_12zip_iteratorIN4cuda3std3__45tupleIJNS0_6detail15normal_iteratorINS0_10device_ptrIiEEEENS7_INSB_IJSG_SG_EEEEEEEEEENS7_INSB_IJSG_NS0_17constant_iteratorINSB_IJiiEEENS0_11use_defaultESN_EEEEEEEPNSB_IJiSM_EEESS_NS7_INSB_IJSG_25transform_output_iteratorISG_10MultiplierEEEEEESS_iNSC_13compare_firstINSA_4lessIiEEEENS5_23serial_set_intersectionENSA_17integral_constantIbLb0EEEEEJSK_SQ_SS_SS_iiSX_SS_S11_S12_PNSA_4pairIiiEEPmN3cub18CUB_300001_SM_100013ScanTileStateIiLb1EEEEEEvPcDpT0_:
	.zero		1040


//--------------------- .nv.constant0._ZN6thrust24THRUST_300001_SM_1000_NS8cuda_cub4core6detail13_kernel_agentINS1_16__set_operations14PartitionAgentINS0_12zip_iteratorIN4cuda3std3__45tupleIJNS0_6detail15normal_iteratorINS0_10device_ptrIiEEEENS7_INSB_IJSG_SG_EEEEEEEEEENS7_INSB_IJSG_NS0_17constant_iteratorINSB_IJiiEEENS0_11use_defaultESN_EEEEEEEiNSC_13compare_firstINSA_4lessIiEEEEEEJSK_SQ_iiiPNSA_4pairIiiEESU_iEEEvDpT0_ --------------------------
	.section	.nv.constant0._ZN6thrust24THRUST_300001_SM_1000_NS8cuda_cub4core6detail13_kernel_agentINS1_16__set_operations14PartitionAgentINS0_12zip_iteratorIN4cuda3std3__45tupleIJNS0_6detail15normal_iteratorINS0_10device_ptrIiEEEENS7_INSB_IJSG_SG_EEEEEEEEEENS7_INSB_IJSG_NS0_17constant_iteratorINSB_IJiiEEENS0_11use_defaultESN_EEEEEEEiNSC_13compare_firstINSA_4lessIiEEEEEEJSK_SQ_iiiPNSA_4pairIiiEESU_iEEEvDpT0_,"a",@progbits
	.sectionflags	@""
	.align	4
.nv.constant0._ZN6thrust24THRUST_300001_SM_1000_NS8cuda_cub4core6detail13_kernel_agentINS1_16__set_operations14PartitionAgentINS0_12zip_iteratorIN4cuda3std3__45tupleIJNS0_6detail15normal_iteratorINS0_10device_ptrIiEEEENS7_INSB_IJSG_SG_EEEEEEEEEENS7_INSB_IJSG_NS0_17constant_iteratorINSB_IJiiEEENS0_11use_defaultESN_EEEEEEEiNSC_13compare_firstINSA_4lessIiEEEEEEJSK_SQ_iiiPNSA_4pairIiiEESU_iEEEvDpT0_:
	.zero		976


//--------------------- .nv.constant0._ZN6thrust24THRUST_300001_SM_1000_NS8cuda_cub4core6detail13_kernel_agentINS1_16__set_operations9InitAgentIN3cub18CUB_300001_SM_100013ScanTileStateIiLb1EEEiEEJSA_iEEEvDpT0_ --------------------------
	.section	.nv.constant0._ZN6thrust24THRUST_300001_SM_1000_NS8cuda_cub4core6detail13_kernel_agentINS1_16__set_operations9InitAgentIN3cub18CUB_300001_SM_100013ScanTileStateIiLb1EEEiEEJSA_iEEEvDpT0_,"a",@progbits
	.sectionflags	@""
	.align	4
.nv.constant0._ZN6thrust24THRUST_300001_SM_1000_NS8cuda_cub4core6detail13_kernel_agentINS1_16__set_operations9InitAgentIN3cub18CUB_300001_SM_100013ScanTileStateIiLb1EEEiEEJSA_iEEEvDpT0_:
	.zero		908


//--------------------- SYMBOLS --------------------------

	.type		.nv.reservedSmem.offset0,@object
	.size		.nv.reservedSmem.offset0,0x4
	.type		.nv.reservedSmem.cap,@object
	.size		.nv.reservedSmem.cap,0x4
